// auto-generated by cutlass_sweep.fmha — config: {"arch": "sm_90", "direction": "fwd", "dtype": "e4m3", "head_dim": 96, "mask": "causal", "schedule": "cooperative", "tile_kv": 256, "tile_q": 128}
#include "cutlass/cutlass.h"
#include "cute/tensor.hpp"
#include "cutlass/device_kernel.h"
#include "cutlass/kernel_hardware_info.h"
#include "88_hopper_fmha/collective/fmha_fusion.hpp"
#include "88_hopper_fmha/kernel/fmha_kernel_builder.hpp"

using namespace cute;
using Element = cutlass::float_e4m3_t;
using TileShape = Shape<_128, _256, _96>;
using StrideQ = cute::tuple<int, _1, cute::tuple<int, int>>;
using StrideK = cute::tuple<int, _1, cute::tuple<int, int>>;
using StrideV = cute::tuple<cute::_1, int, cute::tuple<int, int>>;

using Kernel = typename cutlass::fmha::kernel::FmhaBuilder<
    Element, float, float,
    TileShape, StrideQ, StrideK, StrideV,
    cutlass::fmha::collective::CausalFusion,
    cutlass::gemm::KernelTmaWarpSpecializedCooperative
  >::Kernel;

auto* _anchor = &cutlass::device_kernel<Kernel>;


// ===== COMPILED SASS (sm_90a) =====

	.target	sm_90a

	.elftype	@"ET_EXEC"


//--------------------- .note.nv.tkinfo           --------------------------
	.section	.note.nv.tkinfo,"",@"SHT_NOTE"
	.sectionflags	@"SHF_NOTE_NV_TKINFO"
	.tkinfo
        /*0018*/ 	.word	0x00000002
        /*0030*/ 	.string	""
        /*0030*/ 	.string	"ptxas"
        /*0030*/ 	.string	"Cuda compilation tools, release 13.0, V13.0.88"
        /*0030*/ 	.string	"Build cuda_13.0.r13.0/compiler.36424714_0"
        /*0030*/ 	.string	"-arch sm_90a -m 64 "



//--------------------- .note.nv.cuinfo           --------------------------
	.section	.note.nv.cuinfo,"",@"SHT_NOTE"
	.sectionflags	@"SHF_NOTE_NV_CUINFO"
        /*0018*/ 	.short	0x0002
        /*001a*/ 	.short	0x005a
        /*001c*/ 	.short	0x0082
	.zero		2


//--------------------- .nv.info                  --------------------------
	.section	.nv.info,"",@"SHT_CUDA_INFO"
	.align	4


	//----- nvinfo : EIATTR_REGCOUNT
	.align		4
        /*0000*/ 	.byte	0x04, 0x2f
        /*0002*/ 	.short	(.L_16 - .L_15)
	.align		4
.L_15:
        /*0004*/ 	.word	index@(_ZN7cutlass13device_kernelINS_4fmha6kernel28FmhaKernelTmaWarpSpecializedINS1_10collective30FmhaMainloopTmaWarpSpecializedINS_12float_e4m3_tEffN4cute5tupleIJNS7_1CILi128EEENS9_ILi256EEENS9_ILi96EEEEEENS8_IJiNS9_ILi1EEENS8_IJiiEEEEEESG_NS8_IJSE_iSF_EEENS4_12CausalFusionEJEEENS4_15FmhaFwdEpilogueIS6_fNS8_IJNS9_ILi64EEESC_SB_EEEEENS2_23IndividualTileSchedulerEJEEEEEvNT_6ParamsE)
        /*0008*/ 	.word	0x000000a8


	//----- nvinfo : EIATTR_FRAME_SIZE
	.align		4
.L_16:
        /*000c*/ 	.byte	0x04, 0x11
        /*000e*/ 	.short	(.L_18 - .L_17)
	.align		4
.L_17:
        /*0010*/ 	.word	index@($__internal_0_$__cuda_sm20_rcp_rn_f32_slowpath)
        /*0014*/ 	.word	0x00000000


	//----- nvinfo : EIATTR_FRAME_SIZE
	.align		4
.L_18:
        /*0018*/ 	.byte	0x04, 0x11
        /*001a*/ 	.short	(.L_20 - .L_19)
	.align		4
.L_19:
        /*001c*/ 	.word	index@(_ZN7cutlass13device_kernelINS_4fmha6kernel28FmhaKernelTmaWarpSpecializedINS1_10collective30FmhaMainloopTmaWarpSpecializedINS_12float_e4m3_tEffN4cute5tupleIJNS7_1CILi128EEENS9_ILi256EEENS9_ILi96EEEEEENS8_IJiNS9_ILi1EEENS8_IJiiEEEEEESG_NS8_IJSE_iSF_EEENS4_12CausalFusionEJEEENS4_15FmhaFwdEpilogueIS6_fNS8_IJNS9_ILi64EEESC_SB_EEEEENS2_23IndividualTileSchedulerEJEEEEEvNT_6ParamsE)
        /*0020*/ 	.word	0x00000000


	//----- nvinfo : EIATTR_MIN_STACK_SIZE
	.align		4
.L_20:
        /*0024*/ 	.byte	0x04, 0x12
        /*0026*/ 	.short	(.L_22 - .L_21)
	.align		4
.L_21:
        /*0028*/ 	.word	index@(_ZN7cutlass13device_kernelINS_4fmha6kernel28FmhaKernelTmaWarpSpecializedINS1_10collective30FmhaMainloopTmaWarpSpecializedINS_12float_e4m3_tEffN4cute5tupleIJNS7_1CILi128EEENS9_ILi256EEENS9_ILi96EEEEEENS8_IJiNS9_ILi1EEENS8_IJiiEEEEEESG_NS8_IJSE_iSF_EEENS4_12CausalFusionEJEEENS4_15FmhaFwdEpilogueIS6_fNS8_IJNS9_ILi64EEESC_SB_EEEEENS2_23IndividualTileSchedulerEJEEEEEvNT_6ParamsE)
        /*002c*/ 	.word	0x00000000
.L_22:


//--------------------- .nv.compat                --------------------------
	.section	.nv.compat,"",@"SHT_CUDA_COMPAT_INFO"
	.align	4
        /*0000*/ 	.byte	0x02, 0x09, 0x01, 0x00, 0x02, 0x02, 0x04, 0x00, 0x02, 0x05, 0x05, 0x00, 0x03, 0x07, 0x01, 0x01
        /*0010*/ 	.byte	0x02, 0x03, 0x01, 0x00, 0x02, 0x06, 0x01, 0x00, 0x04, 0x0b, 0x08, 0x00, 0x00, 0x00, 0x00, 0x00
        /*0020*/ 	.byte	0x00, 0x00, 0x00, 0x00


//--------------------- .nv.info._ZN7cutlass13device_kernelINS_4fmha6kernel28FmhaKernelTmaWarpSpecializedINS1_10collective30FmhaMainloopTmaWarpSpecializedINS_12float_e4m3_tEffN4cute5tupleIJNS7_1CILi128EEENS9_ILi256EEENS9_ILi96EEEEEENS8_IJiNS9_ILi1EEENS8_IJiiEEEEEESG_NS8_IJSE_iSF_EEENS4_12CausalFusionEJEEENS4_15FmhaFwdEpilogueIS6_fNS8_IJNS9_ILi64EEESC_SB_EEEEENS2_23IndividualTileSchedulerEJEEEEEvNT_6ParamsE --------------------------
	.section	.nv.info._ZN7cutlass13device_kernelINS_4fmha6kernel28FmhaKernelTmaWarpSpecializedINS1_10collective30FmhaMainloopTmaWarpSpecializedINS_12float_e4m3_tEffN4cute5tupleIJNS7_1CILi128EEENS9_ILi256EEENS9_ILi96EEEEEENS8_IJiNS9_ILi1EEENS8_IJiiEEEEEESG_NS8_IJSE_iSF_EEENS4_12CausalFusionEJEEENS4_15FmhaFwdEpilogueIS6_fNS8_IJNS9_ILi64EEESC_SB_EEEEENS2_23IndividualTileSchedulerEJEEEEEvNT_6ParamsE,"",@"SHT_CUDA_INFO"
	.sectionflags	@""
	.align	4


	//----- nvinfo : EIATTR_CUDA_API_VERSION
	.align		4
        /*0000*/ 	.byte	0x04, 0x37
        /*0002*/ 	.short	(.L_24 - .L_23)
.L_23:
        /*0004*/ 	.word	0x00000082


	//----- nvinfo : EIATTR_KPARAM_INFO
	.align		4
.L_24:
        /*0008*/ 	.byte	0x04, 0x17
        /*000a*/ 	.short	(.L_26 - .L_25)
.L_25:
        /*000c*/ 	.word	0x00000000
        /*0010*/ 	.short	0x0000
        /*0012*/ 	.short	0x0070
        /*0014*/ 	.byte	0x00, 0xf0, 0x01, 0x20


	//----- nvinfo : EIATTR_SPARSE_MMA_MASK
	.align		4
.L_26:
        /*0018*/ 	.byte	0x03, 0x50
        /*001a*/ 	.short	0x0000


	//----- nvinfo : EIATTR_MAXREG_COUNT
	.align		4
        /*001c*/ 	.byte	0x03, 0x1b
        /*001e*/ 	.short	0x00a8


	//----- nvinfo : EIATTR_NUM_BARRIERS
	.align		4
        /*0020*/ 	.byte	0x02, 0x4c
        /*0022*/ 	.byte	0x02
	.zero		1


	//----- nvinfo : EIATTR_EXTERNS
	.align		4
        /*0024*/ 	.byte	0x04, 0x0f
        /*0026*/ 	.short	(.L_28 - .L_27)


	//   ....[0]....
	.align		4
.L_27:
        /*0028*/ 	.word	index@(__assertfail)


	//----- nvinfo : EIATTR_MERCURY_ISA_VERSION
	.align		4
.L_28:
        /*002c*/ 	.byte	0x03, 0x5f
        /*002e*/ 	.short	0x0101


	//----- nvinfo : EIATTR_INT_WARP_WIDE_INSTR_OFFSETS
	.align		4
        /*0030*/ 	.byte	0x04, 0x31
        /*0032*/ 	.short	(.L_30 - .L_29)


	//   ....[0]....
.L_29:
        /*0034*/ 	.word	0x000006f0


	//   ....[1]....
        /*0038*/ 	.word	0x00000700


	//   ....[2]....
        /*003c*/ 	.word	0x00000710


	//   ....[3]....
        /*0040*/ 	.word	0x00000720


	//   ....[4]....
        /*0044*/ 	.word	0x00000790


	//----- nvinfo : EIATTR_COOP_GROUP_MASK_REGIDS
	.align		4
.L_30:
        /*0048*/ 	.byte	0x04, 0x29
        /*004a*/ 	.short	(.L_32 - .L_31)


	//   ....[0]....
.L_31:
        /*004c*/ 	.word	0xffffffff


	//   ....[1]....
        /*0050*/ 	.word	0xffffffff


	//   ....[2]....
        /*0054*/ 	.word	0xffffffff


	//   ....[3]....
        /*0058*/ 	.word	0xffffffff


	//   ....[4]....
        /*005c*/ 	.word	0xffffffff


	//   ....[5]....
        /*0060*/ 	.word	0xffffffff


	//   ....[6]....
        /*0064*/ 	.word	0xffffffff


	//   ....[7]....
        /*0068*/ 	.word	0xffffffff


	//   ....[8]....
        /*006c*/ 	.word	0xffffffff


	//   ....[9]....
        /*0070*/ 	.word	0xffffffff


	//   ....[10]....
        /*0074*/ 	.word	0xffffffff


	//   ....[11]....
        /*0078*/ 	.word	0xffffffff


	//   ....[12]....
        /*007c*/ 	.word	0xffffffff


	//   ....[13]....
        /*0080*/ 	.word	0xffffffff


	//   ....[14]....
        /*0084*/ 	.word	0xffffffff


	//   ....[15]....
        /*0088*/ 	.word	0xffffffff


	//   ....[16]....
        /*008c*/ 	.word	0xffffffff


	//   ....[17]....
        /*0090*/ 	.word	0xffffffff


	//   ....[18]....
        /*0094*/ 	.word	0xffffffff


	//   ....[19]....
        /*0098*/ 	.word	0xffffffff


	//   ....[20]....
        /*009c*/ 	.word	0xffffffff


	//   ....[21]....
        /*00a0*/ 	.word	0xffffffff


	//   ....[22]....
        /*00a4*/ 	.word	0xffffffff


	//   ....[23]....
        /*00a8*/ 	.word	0xffffffff


	//   ....[24]....
        /*00ac*/ 	.word	0xffffffff


	//   ....[25]....
        /*00b0*/ 	.word	0xffffffff


	//   ....[26]....
        /*00b4*/ 	.word	0xffffffff


	//   ....[27]....
        /*00b8*/ 	.word	0xffffffff


	//   ....[28]....
        /*00bc*/ 	.word	0xffffffff


	//   ....[29]....
        /*00c0*/ 	.word	0xffffffff


	//   ....[30]....
        /*00c4*/ 	.word	0xffffffff


	//   ....[31]....
        /*00c8*/ 	.word	0xffffffff


	//   ....[32]....
        /*00cc*/ 	.word	0xffffffff


	//   ....[33]....
        /*00d0*/ 	.word	0xffffffff


	//   ....[34]....
        /*00d4*/ 	.word	0xffffffff


	//   ....[35]....
        /*00d8*/ 	.word	0xffffffff


	//   ....[36]....
        /*00dc*/ 	.word	0xffffffff


	//   ....[37]....
        /*00e0*/ 	.word	0xffffffff


	//   ....[38]....
        /*00e4*/ 	.word	0xffffffff


	//   ....[39]....
        /*00e8*/ 	.word	0xffffffff


	//   ....[40]....
        /*00ec*/ 	.word	0xffffffff


	//   ....[41]....
        /*00f0*/ 	.word	0xffffffff


	//   ....[42]....
        /*00f4*/ 	.word	0xffffffff


	//   ....[43]....
        /*00f8*/ 	.word	0xffffffff


	//   ....[44]....
        /*00fc*/ 	.word	0xffffffff


	//   ....[45]....
        /*0100*/ 	.word	0xffffffff


	//   ....[46]....
        /*0104*/ 	.word	0xffffffff


	//   ....[47]....
        /*0108*/ 	.word	0xffffffff


	//   ....[48]....
        /*010c*/ 	.word	0xffffffff


	//   ....[49]....
        /*0110*/ 	.word	0xffffffff


	//   ....[50]....
        /*0114*/ 	.word	0xffffffff


	//   ....[51]....
        /*0118*/ 	.word	0xffffffff


	//   ....[52]....
        /*011c*/ 	.word	0xffffffff


	//   ....[53]....
        /*0120*/ 	.word	0xffffffff


	//   ....[54]....
        /*0124*/ 	.word	0xffffffff


	//   ....[55]....
        /*0128*/ 	.word	0xffffffff


	//   ....[56]....
        /*012c*/ 	.word	0xffffffff


	//   ....[57]....
        /*0130*/ 	.word	0xffffffff


	//   ....[58]....
        /*0134*/ 	.word	0xffffffff


	//   ....[59]....
        /*0138*/ 	.word	0xffffffff


	//   ....[60]....
        /*013c*/ 	.word	0xffffffff


	//   ....[61]....
        /*0140*/ 	.word	0xffffffff


	//   ....[62]....
        /*0144*/ 	.word	0xffffffff


	//   ....[63]....
        /*0148*/ 	.word	0xffffffff


	//   ....[64]....
        /*014c*/ 	.word	0xffffffff


	//   ....[65]....
        /*0150*/ 	.word	0xffffffff


	//   ....[66]....
        /*0154*/ 	.word	0xffffffff


	//   ....[67]....
        /*0158*/ 	.word	0xffffffff


	//   ....[68]....
        /*015c*/ 	.word	0xffffffff


	//   ....[69]....
        /*0160*/ 	.word	0xffffffff


	//   ....[70]....
        /*0164*/ 	.word	0xffffffff


	//   ....[71]....
        /*0168*/ 	.word	0xffffffff


	//   ....[72]....
        /*016c*/ 	.word	0xffffffff


	//   ....[73]....
        /*0170*/ 	.word	0xffffffff


	//   ....[74]....
        /*0174*/ 	.word	0xffffffff


	//   ....[75]....
        /*0178*/ 	.word	0xffffffff


	//   ....[76]....
        /*017c*/ 	.word	0xffffffff


	//   ....[77]....
        /*0180*/ 	.word	0xffffffff


	//   ....[78]....
        /*0184*/ 	.word	0xffffffff


	//   ....[79]....
        /*0188*/ 	.word	0xffffffff


	//   ....[80]....
        /*018c*/ 	.word	0xffffffff


	//   ....[81]....
        /*0190*/ 	.word	0xffffffff


	//   ....[82]....
        /*0194*/ 	.word	0xffffffff


	//   ....[83]....
        /*0198*/ 	.word	0xffffffff


	//   ....[84]....
        /*019c*/ 	.word	0xffffffff


	//   ....[85]....
        /*01a0*/ 	.word	0xffffffff


	//   ....[86]....
        /*01a4*/ 	.word	0xffffffff


	//   ....[87]....
        /*01a8*/ 	.word	0xffffffff


	//   ....[88]....
        /*01ac*/ 	.word	0xffffffff


	//   ....[89]....
        /*01b0*/ 	.word	0xffffffff


	//   ....[90]....
        /*01b4*/ 	.word	0xffffffff


	//   ....[91]....
        /*01b8*/ 	.word	0xffffffff


	//   ....[92]....
        /*01bc*/ 	.word	0xffffffff


	//   ....[93]....
        /*01c0*/ 	.word	0xffffffff


	//   ....[94]....
        /*01c4*/ 	.word	0xffffffff


	//   ....[95]....
        /*01c8*/ 	.word	0xffffffff


	//   ....[96]....
        /*01cc*/ 	.word	0xffffffff


	//   ....[97]....
        /*01d0*/ 	.word	0xffffffff


	//   ....[98]....
        /*01d4*/ 	.word	0xffffffff


	//   ....[99]....
        /*01d8*/ 	.word	0xffffffff


	//   ....[100]....
        /*01dc*/ 	.word	0xffffffff


	//   ....[101]....
        /*01e0*/ 	.word	0xffffffff


	//   ....[102]....
        /*01e4*/ 	.word	0xffffffff


	//   ....[103]....
        /*01e8*/ 	.word	0xffffffff


	//   ....[104]....
        /*01ec*/ 	.word	0xffffffff


	//   ....[105]....
        /*01f0*/ 	.word	0xffffffff


	//   ....[106]....
        /*01f4*/ 	.word	0xffffffff


	//   ....[107]....
        /*01f8*/ 	.word	0xffffffff


	//   ....[108]....
        /*01fc*/ 	.word	0xffffffff


	//   ....[109]....
        /*0200*/ 	.word	0xffffffff


	//   ....[110]....
        /*0204*/ 	.word	0xffffffff


	//   ....[111]....
        /*0208*/ 	.word	0xffffffff


	//   ....[112]....
        /*020c*/ 	.word	0xffffffff


	//   ....[113]....
        /*0210*/ 	.word	0xffffffff


	//   ....[114]....
        /*0214*/ 	.word	0xffffffff


	//   ....[115]....
        /*0218*/ 	.word	0xffffffff


	//   ....[116]....
        /*021c*/ 	.word	0xffffffff


	//   ....[117]....
        /*0220*/ 	.word	0xffffffff


	//----- nvinfo : EIATTR_COOP_GROUP_INSTR_OFFSETS
	.align		4
.L_32:
        /*0224*/ 	.byte	0x04, 0x28
        /*0226*/ 	.short	(.L_34 - .L_33)


	//   ....[0]....
.L_33:
        /*0228*/ 	.word	0x00000050


	//   ....[1]....
        /*022c*/ 	.word	0x00000080


	//   ....[2]....
        /*0230*/ 	.word	0x000001b0


	//   ....[3]....
        /*0234*/ 	.word	0x00000370


	//   ....[4]....
        /*0238*/ 	.word	0x00000530


	//   ....[5]....
        /*023c*/ 	.word	0x00000690


	//   ....[6]....
        /*0240*/ 	.word	0x000028f0


	//   ....[7]....
        /*0244*/ 	.word	0x000029d0


	//   ....[8]....
        /*0248*/ 	.word	0x00002a20


	//   ....[9]....
        /*024c*/ 	.word	0x00002af0


	//   ....[10]....
        /*0250*/ 	.word	0x00007600


	//   ....[11]....
        /*0254*/ 	.word	0x00007630


	//   ....[12]....
        /*0258*/ 	.word	0x00007670


	//   ....[13]....
        /*025c*/ 	.word	0x000076a0


	//   ....[14]....
        /*0260*/ 	.word	0x00007790


	//   ....[15]....
        /*0264*/ 	.word	0x000077c0


	//   ....[16]....
        /*0268*/ 	.word	0x00007810


	//   ....[17]....
        /*026c*/ 	.word	0x00007840


	//   ....[18]....
        /*0270*/ 	.word	0x00007890


	//   ....[19]....
        /*0274*/ 	.word	0x000078d0


	//   ....[20]....
        /*0278*/ 	.word	0x00007c40


	//   ....[21]....
        /*027c*/ 	.word	0x00007ca0


	//   ....[22]....
        /*0280*/ 	.word	0x00007cd0


	//   ....[23]....
        /*0284*/ 	.word	0x00007d00


	//   ....[24]....
        /*0288*/ 	.word	0x00007da0


	//   ....[25]....
        /*028c*/ 	.word	0x00007dd0


	//   ....[26]....
        /*0290*/ 	.word	0x00007e00


	//   ....[27]....
        /*0294*/ 	.word	0x00007e30


	//   ....[28]....
        /*0298*/ 	.word	0x00007e60


	//   ....[29]....
        /*029c*/ 	.word	0x00007e90


	//   ....[30]....
        /*02a0*/ 	.word	0x00007ec0


	//   ....[31]....
        /*02a4*/ 	.word	0x00007ef0


	//   ....[32]....
        /*02a8*/ 	.word	0x00007f20


	//   ....[33]....
        /*02ac*/ 	.word	0x00007f50


	//   ....[34]....
        /*02b0*/ 	.word	0x00007f80


	//   ....[35]....
        /*02b4*/ 	.word	0x00007fb0


	//   ....[36]....
        /*02b8*/ 	.word	0x00007fe0


	//   ....[37]....
        /*02bc*/ 	.word	0x00008010


	//   ....[38]....
        /*02c0*/ 	.word	0x00008040


	//   ....[39]....
        /*02c4*/ 	.word	0x00008070


	//   ....[40]....
        /*02c8*/ 	.word	0x000080a0


	//   ....[41]....
        /*02cc*/ 	.word	0x000080d0


	//   ....[42]....
        /*02d0*/ 	.word	0x00008bd0


	//   ....[43]....
        /*02d4*/ 	.word	0x00008bf0


	//   ....[44]....
        /*02d8*/ 	.word	0x0000a270


	//   ....[45]....
        /*02dc*/ 	.word	0x0000a370


	//   ....[46]....
        /*02e0*/ 	.word	0x0000d6e0


	//   ....[47]....
        /*02e4*/ 	.word	0x0000d750


	//   ....[48]....
        /*02e8*/ 	.word	0x0000d780


	//   ....[49]....
        /*02ec*/ 	.word	0x0000d7c0


	//   ....[50]....
        /*02f0*/ 	.word	0x0000d800


	//   ....[51]....
        /*02f4*/ 	.word	0x0000d850


	//   ....[52]....
        /*02f8*/ 	.word	0x0000dbc0


	//   ....[53]....
        /*02fc*/ 	.word	0x0000dca0


	//   ....[54]....
        /*0300*/ 	.word	0x0000dde0


	//   ....[55]....
        /*0304*/ 	.word	0x0000dec0


	//   ....[56]....
        /*0308*/ 	.word	0x0000def0


	//   ....[57]....
        /*030c*/ 	.word	0x0000df20


	//   ....[58]....
        /*0310*/ 	.word	0x0000df50


	//   ....[59]....
        /*0314*/ 	.word	0x0000df80


	//   ....[60]....
        /*0318*/ 	.word	0x0000dfb0


	//   ....[61]....
        /*031c*/ 	.word	0x0000dfe0


	//   ....[62]....
        /*0320*/ 	.word	0x0000e010


	//   ....[63]....
        /*0324*/ 	.word	0x0000e040


	//   ....[64]....
        /*0328*/ 	.word	0x0000e070


	//   ....[65]....
        /*032c*/ 	.word	0x0000e0a0


	//   ....[66]....
        /*0330*/ 	.word	0x0000e0c0


	//   ....[67]....
        /*0334*/ 	.word	0x0000e0f0


	//   ....[68]....
        /*0338*/ 	.word	0x0000e100


	//   ....[69]....
        /*033c*/ 	.word	0x0000e130


	//   ....[70]....
        /*0340*/ 	.word	0x0000e160


	//   ....[71]....
        /*0344*/ 	.word	0x0000e180


	//   ....[72]....
        /*0348*/ 	.word	0x0000e1b0


	//   ....[73]....
        /*034c*/ 	.word	0x0000e1c0


	//   ....[74]....
        /*0350*/ 	.word	0x0000e1f0


	//   ....[75]....
        /*0354*/ 	.word	0x0000e200


	//   ....[76]....
        /*0358*/ 	.word	0x0000e210


	//   ....[77]....
        /*035c*/ 	.word	0x0000e220


	//   ....[78]....
        /*0360*/ 	.word	0x0000fd50


	//   ....[79]....
        /*0364*/ 	.word	0x0000fe50


	//   ....[80]....
        /*0368*/ 	.word	0x000119d0


	//   ....[81]....
        /*036c*/ 	.word	0x00011b70


	//   ....[82]....
        /*0370*/ 	.word	0x00015300


	//   ....[83]....
        /*0374*/ 	.word	0x00015330


	//   ....[84]....
        /*0378*/ 	.word	0x00015360


	//   ....[85]....
        /*037c*/ 	.word	0x00015390


	//   ....[86]....
        /*0380*/ 	.word	0x000153c0


	//   ....[87]....
        /*0384*/ 	.word	0x000153f0


	//   ....[88]....
        /*0388*/ 	.word	0x00015420


	//   ....[89]....
        /*038c*/ 	.word	0x00015450


	//   ....[90]....
        /*0390*/ 	.word	0x00015480


	//   ....[91]....
        /*0394*/ 	.word	0x000154b0


	//   ....[92]....
        /*0398*/ 	.word	0x000154e0


	//   ....[93]....
        /*039c*/ 	.word	0x00015510


	//   ....[94]....
        /*03a0*/ 	.word	0x00015540


	//   ....[95]....
        /*03a4*/ 	.word	0x00015570


	//   ....[96]....
        /*03a8*/ 	.word	0x000155a0


	//   ....[97]....
        /*03ac*/ 	.word	0x000155c0


	//   ....[98]....
        /*03b0*/ 	.word	0x000155d0


	//   ....[99]....
        /*03b4*/ 	.word	0x000155e0


	//   ....[100]....
        /*03b8*/ 	.word	0x000155f0


	//   ....[101]....
        /*03bc*/ 	.word	0x00015600


	//   ....[102]....
        /*03c0*/ 	.word	0x00015610


	//   ....[103]....
        /*03c4*/ 	.word	0x00015620


	//   ....[104]....
        /*03c8*/ 	.word	0x00015630


	//   ....[105]....
        /*03cc*/ 	.word	0x00015640


	//   ....[106]....
        /*03d0*/ 	.word	0x00015650


	//   ....[107]....
        /*03d4*/ 	.word	0x00015660


	//   ....[108]....
        /*03d8*/ 	.word	0x00015670


	//   ....[109]....
        /*03dc*/ 	.word	0x00015680


	//   ....[110]....
        /*03e0*/ 	.word	0x00015690


	//   ....[111]....
        /*03e4*/ 	.word	0x000156a0


	//   ....[112]....
        /*03e8*/ 	.word	0x000156b0


	//   ....[113]....
        /*03ec*/ 	.word	0x000156c0


	//   ....[114]....
        /*03f0*/ 	.word	0x00015dd0


	//   ....[115]....
        /*03f4*/ 	.word	0x00015e00


	//   ....[116]....
        /*03f8*/ 	.word	0x00015e50


	//   ....[117]....
        /*03fc*/ 	.word	0x00015e60


	//----- nvinfo : EIATTR_REG_RECONFIG
	.align		4
.L_34:
        /*0400*/ 	.byte	0x01, 0x54
	.zero		2


	//----- nvinfo : EIATTR_SYSCALL_OFFSETS
	.align		4
        /*0404*/ 	.byte	0x04, 0x46
        /*0406*/ 	.short	(.L_36 - .L_35)


	//   ....[0]....
.L_35:
        /*0408*/ 	.word	0x00016940


	//   ....[1]....
        /*040c*/ 	.word	0x00016aa0


	//----- nvinfo : EIATTR_MBARRIER_INSTR_OFFSETS
	.align		4
.L_36:
        /*0410*/ 	.byte	0x04, 0x39
        /*0412*/ 	.short	(.L_38 - .L_37)


	//   ....[0]....
.L_37:
        /*0414*/ 	.word	0x00000320
        /*0418*/ 	.word	0x000000ff
        /*041c*/ 	.word	0x00021050
        /*0420*/ 	.short	0x0100
        /*0422*/ 	.byte	0x06
	.zero		1


	//   ....[1]....
        /*0424*/ 	.word	0x00000330
        /*0428*/ 	.word	0x000000ff
        /*042c*/ 	.word	0x00021060
        /*0430*/ 	.short	0x0100
        /*0432*/ 	.byte	0x06
	.zero		1


	//   ....[2]....
        /*0434*/ 	.word	0x00000340
        /*0438*/ 	.word	0x000000ff
        /*043c*/ 	.word	0x00021058
        /*0440*/ 	.short	0x0100
        /*0442*/ 	.byte	0x06
	.zero		1


	//   ....[3]....
        /*0444*/ 	.word	0x00000350
        /*0448*/ 	.word	0x000000ff
        /*044c*/ 	.word	0x00021068
        /*0450*/ 	.short	0x0100
        /*0452*/ 	.byte	0x06
	.zero		1


	//   ....[4]....
        /*0454*/ 	.word	0x00000480
        /*0458*/ 	.word	0x000000ff
        /*045c*/ 	.word	0x00021000
        /*0460*/ 	.short	0x0100
        /*0462*/ 	.byte	0x06
	.zero		1


	//   ....[5]....
        /*0464*/ 	.word	0x00000490
        /*0468*/ 	.word	0x000000ff
        /*046c*/ 	.word	0x00021028
        /*0470*/ 	.short	0x0100
        /*0472*/ 	.byte	0x06
	.zero		1


	//   ....[6]....
        /*0474*/ 	.word	0x000004a0
        /*0478*/ 	.word	0x000000ff
        /*047c*/ 	.word	0x00021008
        /*0480*/ 	.short	0x0100
        /*0482*/ 	.byte	0x06
	.zero		1


	//   ....[7]....
        /*0484*/ 	.word	0x000004b0
        /*0488*/ 	.word	0x000000ff
        /*048c*/ 	.word	0x00021030
        /*0490*/ 	.short	0x0100
        /*0492*/ 	.byte	0x06
	.zero		1


	//   ....[8]....
        /*0494*/ 	.word	0x000004c0
        /*0498*/ 	.word	0x000000ff
        /*049c*/ 	.word	0x00021010
        /*04a0*/ 	.short	0x0100
        /*04a2*/ 	.byte	0x06
	.zero		1


	//   ....[9]....
        /*04a4*/ 	.word	0x000004d0
        /*04a8*/ 	.word	0x000000ff
        /*04ac*/ 	.word	0x00021038
        /*04b0*/ 	.short	0x0100
        /*04b2*/ 	.byte	0x06
	.zero		1


	//   ....[10]....
        /*04b4*/ 	.word	0x000004e0
        /*04b8*/ 	.word	0x000000ff
        /*04bc*/ 	.word	0x00021018
        /*04c0*/ 	.short	0x0100
        /*04c2*/ 	.byte	0x06
	.zero		1


	//   ....[11]....
        /*04c4*/ 	.word	0x000004f0
        /*04c8*/ 	.word	0x000000ff
        /*04cc*/ 	.word	0x00021040
        /*04d0*/ 	.short	0x0100
        /*04d2*/ 	.byte	0x06
	.zero		1


	//   ....[12]....
        /*04d4*/ 	.word	0x00000500
        /*04d8*/ 	.word	0x000000ff
        /*04dc*/ 	.word	0x00021020
        /*04e0*/ 	.short	0x0100
        /*04e2*/ 	.byte	0x06
	.zero		1


	//   ....[13]....
        /*04e4*/ 	.word	0x00000510
        /*04e8*/ 	.word	0x000000ff
        /*04ec*/ 	.word	0x00021048
        /*04f0*/ 	.short	0x0100
        /*04f2*/ 	.byte	0x06
	.zero		1


	//   ....[14]....
        /*04f4*/ 	.word	0x00000640
        /*04f8*/ 	.word	0x000000ff
        /*04fc*/ 	.word	0x00021070
        /*0500*/ 	.short	0x0100
        /*0502*/ 	.byte	0x06
	.zero		1


	//   ....[15]....
        /*0504*/ 	.word	0x00000650
        /*0508*/ 	.word	0x000000ff
        /*050c*/ 	.word	0x00021080
        /*0510*/ 	.short	0x0100
        /*0512*/ 	.byte	0x06
	.zero		1


	//   ....[16]....
        /*0514*/ 	.word	0x00000660
        /*0518*/ 	.word	0x000000ff
        /*051c*/ 	.word	0x00021078
        /*0520*/ 	.short	0x0100
        /*0522*/ 	.byte	0x06
	.zero		1


	//   ....[17]....
        /*0524*/ 	.word	0x00000670
        /*0528*/ 	.word	0x000000ff
        /*052c*/ 	.word	0x00021088
        /*0530*/ 	.short	0x0100
        /*0532*/ 	.byte	0x06
	.zero		1


	//   ....[18]....
        /*0534*/ 	.word	0x000007b0
        /*0538*/ 	.word	0x000000ff
        /*053c*/ 	.word	0x00021090
        /*0540*/ 	.short	0x0100
        /*0542*/ 	.byte	0x06
	.zero		1


	//   ....[19]....
        /*0544*/ 	.word	0x000007c0
        /*0548*/ 	.word	0x000000ff
        /*054c*/ 	.word	0x00021098
        /*0550*/ 	.short	0x0100
        /*0552*/ 	.byte	0x06
	.zero		1


	//   ....[20]....
        /*0554*/ 	.word	0x000007d0
        /*0558*/ 	.word	0x000000ff
        /*055c*/ 	.word	0x000210a0
        /*0560*/ 	.short	0x0100
        /*0562*/ 	.byte	0x06
	.zero		1


	//   ....[21]....
        /*0564*/ 	.word	0x000007e0
        /*0568*/ 	.word	0x000000ff
        /*056c*/ 	.word	0x000210a8
        /*0570*/ 	.short	0x0100
        /*0572*/ 	.byte	0x06
	.zero		1


	//   ....[22]....
        /*0574*/ 	.word	0x000008e0
        /*0578*/ 	.word	0x000000ff
        /*057c*/ 	.word	0x000210c0
        /*0580*/ 	.short	0x0100
        /*0582*/ 	.byte	0x06
	.zero		1


	//   ....[23]....
        /*0584*/ 	.word	0x000008f0
        /*0588*/ 	.word	0x000000ff
        /*058c*/ 	.word	0x000210d8
        /*0590*/ 	.short	0x0100
        /*0592*/ 	.byte	0x06
	.zero		1


	//   ....[24]....
        /*0594*/ 	.word	0x00000900
        /*0598*/ 	.word	0x000000ff
        /*059c*/ 	.word	0x000210c8
        /*05a0*/ 	.short	0x0100
        /*05a2*/ 	.byte	0x06
	.zero		1


	//   ....[25]....
        /*05a4*/ 	.word	0x00000910
        /*05a8*/ 	.word	0x000000ff
        /*05ac*/ 	.word	0x000210e0
        /*05b0*/ 	.short	0x0100
        /*05b2*/ 	.byte	0x06
	.zero		1


	//   ....[26]....
        /*05b4*/ 	.word	0x00000920
        /*05b8*/ 	.word	0x000000ff
        /*05bc*/ 	.word	0x000210d0
        /*05c0*/ 	.short	0x0100
        /*05c2*/ 	.byte	0x06
	.zero		1


	//   ....[27]....
        /*05c4*/ 	.word	0x00000930
        /*05c8*/ 	.word	0x000000ff
        /*05cc*/ 	.word	0x000210e8
        /*05d0*/ 	.short	0x0100
        /*05d2*/ 	.byte	0x06
	.zero		1


	//   ....[28]....
        /*05d4*/ 	.word	0x00000e10
        /*05d8*/ 	.word	0x000000ff
        /*05dc*/ 	.word	0x00021050
        /*05e0*/ 	.short	0x010a
        /*05e2*/ 	.byte	0x09
	.zero		1


	//   ....[29]....
        /*05e4*/ 	.word	0x00000f60
        /*05e8*/ 	.word	0x000000ff
        /*05ec*/ 	.word	0x00021000
        /*05f0*/ 	.short	0x010a
        /*05f2*/ 	.byte	0x26
	.zero		1


	//   ....[30]....
        /*05f4*/ 	.word	0x00000fb0
        /*05f8*/ 	.word	0x000000ff
        /*05fc*/ 	.word	0xfffffff8
        /*0600*/ 	.short	0x010a
        /*0602*/ 	.byte	0x14
	.zero		1


	//   ....[31]....
        /*0604*/ 	.word	0x00004c50
        /*0608*/ 	.word	0x00000025
        /*060c*/ 	.word	0x00000000
        /*0610*/ 	.short	0x0101
        /*0612*/ 	.byte	0x15
	.zero		1


	//   ....[32]....
        /*0614*/ 	.word	0x000081e0
        /*0618*/ 	.word	0x000000ff
        /*061c*/ 	.word	0x00021008
        /*0620*/ 	.short	0x010a
        /*0622*/ 	.byte	0x26
	.zero		1


	//   ....[33]....
        /*0624*/ 	.word	0x000084f0
        /*0628*/ 	.word	0x000000ff
        /*062c*/ 	.word	0x00000000
        /*0630*/ 	.short	0x0101
        /*0632*/ 	.byte	0x06
	.zero		1


	//   ....[34]....
        /*0634*/ 	.word	0x00008630
        /*0638*/ 	.word	0x000000ff
        /*063c*/ 	.word	0x00021000
        /*0640*/ 	.short	0x010a
        /*0642*/ 	.byte	0x07
	.zero		1


	//   ....[35]....
        /*0644*/ 	.word	0x0000e080
        /*0648*/ 	.word	0x000000ff
        /*064c*/ 	.word	0x00021000
        /*0650*/ 	.short	0x010a
        /*0652*/ 	.byte	0x06
	.zero		1


	//   ....[36]....
        /*0654*/ 	.word	0x0000e320
        /*0658*/ 	.word	0x000000ff
        /*065c*/ 	.word	0x00021000
        /*0660*/ 	.short	0x010a
        /*0662*/ 	.byte	0x06
	.zero		1


	//   ....[37]....
        /*0664*/ 	.word	0x0000e630
        /*0668*/ 	.word	0x000000ff
        /*066c*/ 	.word	0x00000000
        /*0670*/ 	.short	0x0101
        /*0672*/ 	.byte	0x06
	.zero		1


	//   ....[38]....
        /*0674*/ 	.word	0x0000e6e0
        /*0678*/ 	.word	0x000000ff
        /*067c*/ 	.word	0x00000000
        /*0680*/ 	.short	0x0101
        /*0682*/ 	.byte	0x05
	.zero		1


	//   ....[39]....
        /*0684*/ 	.word	0x0000e880
        /*0688*/ 	.word	0x000000ff
        /*068c*/ 	.word	0x00021000
        /*0690*/ 	.short	0x010a
        /*0692*/ 	.byte	0x07
	.zero		1


	//   ....[40]....
        /*0694*/ 	.word	0x000155b0
        /*0698*/ 	.word	0x000000ff
        /*069c*/ 	.word	0x00021000
        /*06a0*/ 	.short	0x010a
        /*06a2*/ 	.byte	0x06
	.zero		1


	//   ....[41]....
        /*06a4*/ 	.word	0x00015700
        /*06a8*/ 	.word	0x000000ff
        /*06ac*/ 	.word	0x00021000
        /*06b0*/ 	.short	0x010a
        /*06b2*/ 	.byte	0x06
	.zero		1


	//   ....[42]....
        /*06b4*/ 	.word	0x00015c10
        /*06b8*/ 	.word	0x000000ff
        /*06bc*/ 	.word	0x00000000
        /*06c0*/ 	.short	0x0101
        /*06c2*/ 	.byte	0x06
	.zero		1


	//   ....[43]....
        /*06c4*/ 	.word	0x00015cc0
        /*06c8*/ 	.word	0x000000ff
        /*06cc*/ 	.word	0x00000000
        /*06d0*/ 	.short	0x0101
        /*06d2*/ 	.byte	0x05
	.zero		1


	//   ....[44]....
        /*06d4*/ 	.word	0x000163e0
        /*06d8*/ 	.word	0x000000ff
        /*06dc*/ 	.word	0x00000008
        /*06e0*/ 	.short	0x010a
        /*06e2*/ 	.byte	0x14
	.zero		1


	//   ....[45]....
        /*06e4*/ 	.word	0x000176e0
        /*06e8*/ 	.word	0x00000000
        /*06ec*/ 	.word	0x00021090
        /*06f0*/ 	.short	0x0101
        /*06f2*/ 	.byte	0x26
	.zero		1


	//   ....[46]....
        /*06f4*/ 	.word	0x000178c0
        /*06f8*/ 	.word	0x00000005
        /*06fc*/ 	.word	0x00021060
        /*0700*/ 	.short	0x010a
        /*0702*/ 	.byte	0x3f
	.zero		1


	//   ....[47]....
        /*0704*/ 	.word	0x00017bd0
        /*0708*/ 	.word	0x00000005
        /*070c*/ 	.word	0x00021028
        /*0710*/ 	.short	0x010a
        /*0712*/ 	.byte	0x3f
	.zero		1


	//   ....[48]....
        /*0714*/ 	.word	0x00017ef0
        /*0718*/ 	.word	0x00000004
        /*071c*/ 	.word	0x00021060
        /*0720*/ 	.short	0x010a
        /*0722*/ 	.byte	0x3f
	.zero		1


	//   ....[49]....
        /*0724*/ 	.word	0x00018240
        /*0728*/ 	.word	0x00000002
        /*072c*/ 	.word	0x00021028
        /*0730*/ 	.short	0x010a
        /*0732*/ 	.byte	0x3f
	.zero		1


	//   ....[50]....
        /*0734*/ 	.word	0x000185c0
        /*0738*/ 	.word	0x00000007
        /*073c*/ 	.word	0x00021028
        /*0740*/ 	.short	0x010a
        /*0742*/ 	.byte	0x3f
	.zero		1


	//   ....[51]....
        /*0744*/ 	.word	0x00018910
        /*0748*/ 	.word	0x00000004
        /*074c*/ 	.word	0x00021028
        /*0750*/ 	.short	0x010a
        /*0752*/ 	.byte	0x3f
	.zero		1


	//   ....[52]....
        /*0754*/ 	.word	0x00018be0
        /*0758*/ 	.word	0x00000005
        /*075c*/ 	.word	0x00021050
        /*0760*/ 	.short	0x010a
        /*0762*/ 	.byte	0x3f
	.zero		1


	//   ....[53]....
        /*0764*/ 	.word	0x00018c40
        /*0768*/ 	.word	0x00000005
        /*076c*/ 	.word	0x00021000
        /*0770*/ 	.short	0x010a
        /*0772*/ 	.byte	0x3f
	.zero		1


	//   ....[54]....
        /*0774*/ 	.word	0x00018ca0
        /*0778*/ 	.word	0x00000005
        /*077c*/ 	.word	0xfffffff8
        /*0780*/ 	.short	0x010a
        /*0782*/ 	.byte	0x3f
	.zero		1


	//   ....[55]....
        /*0784*/ 	.word	0x00018d00
        /*0788*/ 	.word	0x00000003
        /*078c*/ 	.word	0x00021008
        /*0790*/ 	.short	0x010a
        /*0792*/ 	.byte	0x3f
	.zero		1


	//   ....[56]....
        /*0794*/ 	.word	0x00018d60
        /*0798*/ 	.word	0x0000000a
        /*079c*/ 	.word	0x00021000
        /*07a0*/ 	.short	0x010a
        /*07a2*/ 	.byte	0x3f
	.zero		1


	//   ....[57]....
        /*07a4*/ 	.word	0x00018dc0
        /*07a8*/ 	.word	0x00000010
        /*07ac*/ 	.word	0x00021000
        /*07b0*/ 	.short	0x010a
        /*07b2*/ 	.byte	0x3f
	.zero		1


	//   ....[58]....
        /*07b4*/ 	.word	0x00018e20
        /*07b8*/ 	.word	0x00000010
        /*07bc*/ 	.word	0x00021000
        /*07c0*/ 	.short	0x010a
        /*07c2*/ 	.byte	0x3f
	.zero		1


	//   ....[59]....
        /*07c4*/ 	.word	0x00018e80
        /*07c8*/ 	.word	0x0000000d
        /*07cc*/ 	.word	0x00021000
        /*07d0*/ 	.short	0x010a
        /*07d2*/ 	.byte	0x3f
	.zero		1


	//   ....[60]....
        /*07d4*/ 	.word	0x00018ee0
        /*07d8*/ 	.word	0x00000003
        /*07dc*/ 	.word	0x00000008
        /*07e0*/ 	.short	0x010a
        /*07e2*/ 	.byte	0x3f
	.zero		1


	//   ....[61]....
        /*07e4*/ 	.word	0x00018f30
        /*07e8*/ 	.word	0x00000005
        /*07ec*/ 	.word	0x00021060
        /*07f0*/ 	.short	0x010a
        /*07f2*/ 	.byte	0x3f
	.zero		1


	//   ....[62]....
        /*07f4*/ 	.word	0x00018f80
        /*07f8*/ 	.word	0x00000005
        /*07fc*/ 	.word	0x00021028
        /*0800*/ 	.short	0x010a
        /*0802*/ 	.byte	0x3f
	.zero		1


	//   ....[63]....
        /*0804*/ 	.word	0x00018fd0
        /*0808*/ 	.word	0x00000004
        /*080c*/ 	.word	0x00021060
        /*0810*/ 	.short	0x010a
        /*0812*/ 	.byte	0x3f
	.zero		1


	//   ....[64]....
        /*0814*/ 	.word	0x00019020
        /*0818*/ 	.word	0x00000002
        /*081c*/ 	.word	0x00021028
        /*0820*/ 	.short	0x010a
        /*0822*/ 	.byte	0x3f
	.zero		1


	//   ....[65]....
        /*0824*/ 	.word	0x00019070
        /*0828*/ 	.word	0x00000007
        /*082c*/ 	.word	0x00021028
        /*0830*/ 	.short	0x010a
        /*0832*/ 	.byte	0x3f
	.zero		1


	//   ....[66]....
        /*0834*/ 	.word	0x000190c0
        /*0838*/ 	.word	0x00000004
        /*083c*/ 	.word	0x00021028
        /*0840*/ 	.short	0x010a
        /*0842*/ 	.byte	0x3f
	.zero		1


	//----- nvinfo : EIATTR_NUM_MBARRIERS
	.align		4
.L_38:
        /*0844*/ 	.byte	0x03, 0x38
        /*0846*/ 	.short	0x001c


	//----- nvinfo : EIATTR_EXIT_INSTR_OFFSETS
	.align		4
        /*0848*/ 	.byte	0x04, 0x1c
        /*084a*/ 	.short	(.L_40 - .L_39)


	//   ....[0]....
.L_39:
        /*084c*/ 	.word	0x000009d0


	//   ....[1]....
        /*0850*/ 	.word	0x000176f0


	//   ....[2]....
        /*0854*/ 	.word	0x00017730


	//   ....[3]....
        /*0858*/ 	.word	0x000184c0


	//   ....[4]....
        /*085c*/ 	.word	0x00018bc0


	//----- nvinfo : EIATTR_MAX_THREADS
	.align		4
.L_40:
        /*0860*/ 	.byte	0x04, 0x05
        /*0862*/ 	.short	(.L_42 - .L_41)
.L_41:
        /*0864*/ 	.word	0x00000180
        /*0868*/ 	.word	0x00000001
        /*086c*/ 	.word	0x00000001


	//----- nvinfo : EIATTR_CRS_STACK_SIZE
	.align		4
.L_42:
        /*0870*/ 	.byte	0x04, 0x1e
        /*0872*/ 	.short	(.L_44 - .L_43)
.L_43:
        /*0874*/ 	.word	0x00000000


	//----- nvinfo : EIATTR_CBANK_PARAM_SIZE
	.align		4
.L_44:
        /*0878*/ 	.byte	0x03, 0x19
        /*087a*/ 	.short	0x0870


	//----- nvinfo : EIATTR_PARAM_CBANK
	.align		4
        /*087c*/ 	.byte	0x04, 0x0a
        /*087e*/ 	.short	(.L_46 - .L_45)
	.align		4
.L_45:
        /*0880*/ 	.word	index@(.nv.constant0._ZN7cutlass13device_kernelINS_4fmha6kernel28FmhaKernelTmaWarpSpecializedINS1_10collective30FmhaMainloopTmaWarpSpecializedINS_12float_e4m3_tEffN4cute5tupleIJNS7_1CILi128EEENS9_ILi256EEENS9_ILi96EEEEEENS8_IJiNS9_ILi1EEENS8_IJiiEEEEEESG_NS8_IJSE_iSF_EEENS4_12CausalFusionEJEEENS4_15FmhaFwdEpilogueIS6_fNS8_IJNS9_ILi64EEESC_SB_EEEEENS2_23IndividualTileSchedulerEJEEEEEvNT_6ParamsE)
        /*0884*/ 	.short	0x0210
        /*0886*/ 	.short	0x0870


	//----- nvinfo : EIATTR_SW_WAR
	.align		4
.L_46:
        /*0888*/ 	.byte	0x04, 0x36
        /*088a*/ 	.short	(.L_48 - .L_47)
.L_47:
        /*088c*/ 	.word	0x00000008
.L_48:


//--------------------- .nv.callgraph             --------------------------
	.section	.nv.callgraph,"",@"SHT_CUDA_CALLGRAPH"
	.align	4
	.sectionentsize	8
	.align		4
        /*0000*/ 	.word	0x00000000
	.align		4
        /*0004*/ 	.word	0xffffffff
	.align		4
        /*0008*/ 	.word	index@(_ZN7cutlass13device_kernelINS_4fmha6kernel28FmhaKernelTmaWarpSpecializedINS1_10collective30FmhaMainloopTmaWarpSpecializedINS_12float_e4m3_tEffN4cute5tupleIJNS7_1CILi128EEENS9_ILi256EEENS9_ILi96EEEEEENS8_IJiNS9_ILi1EEENS8_IJiiEEEEEESG_NS8_IJSE_iSF_EEENS4_12CausalFusionEJEEENS4_15FmhaFwdEpilogueIS6_fNS8_IJNS9_ILi64EEESC_SB_EEEEENS2_23IndividualTileSchedulerEJEEEEEvNT_6ParamsE)
	.align		4
        /*000c*/ 	.word	index@(__assertfail)
	.align		4
        /*0010*/ 	.word	0x00000000
	.align		4
        /*0014*/ 	.word	0xfffffffe
	.align		4
        /*0018*/ 	.word	0x00000000
	.align		4
        /*001c*/ 	.word	0xfffffffd
	.align		4
        /*0020*/ 	.word	0x00000000
	.align		4
        /*0024*/ 	.word	0xfffffffc


//--------------------- .nv.constant4             --------------------------
	.section	.nv.constant4,"a",@progbits
	.align	8
	.align		8
.nv.constant4:
        /*0000*/ 	.dword	__assertfail
	.align		8
        /*0008*/ 	.dword	__unnamed_1
	.align		8
        /*0010*/ 	.dword	__unnamed_2
	.align		8
        /*0018*/ 	.dword	_ZN39_INTERNAL_3fcc355e_4_k_cu_a71b926f_27644cuda3std3__45__cpo5beginE
	.align		8
        /*0020*/ 	.dword	_ZN39_INTERNAL_3fcc355e_4_k_cu_a71b926f_27644cuda3std3__45__cpo3endE
	.align		8
        /*0028*/ 	.dword	_ZN39_INTERNAL_3fcc355e_4_k_cu_a71b926f_27644cuda3std3__45__cpo6cbeginE
	.align		8
        /*0030*/ 	.dword	_ZN39_INTERNAL_3fcc355e_4_k_cu_a71b926f_27644cuda3std3__45__cpo4cendE
	.align		8
        /*0038*/ 	.dword	_ZN39_INTERNAL_3fcc355e_4_k_cu_a71b926f_27644cuda3std3__441_GLOBAL__N__3fcc355e_4_k_cu_a71b926f_27646ignoreE
	.align		8
        /*0040*/ 	.dword	_ZN39_INTERNAL_3fcc355e_4_k_cu_a71b926f_27644cuda3std3__419piecewise_constructE
	.align		8
        /*0048*/ 	.dword	_ZN39_INTERNAL_3fcc355e_4_k_cu_a71b926f_27644cuda3std3__48in_placeE
	.align		8
        /*0050*/ 	.dword	_ZN39_INTERNAL_3fcc355e_4_k_cu_a71b926f_27644cuda3std6ranges3__45__cpo4swapE
	.align		8
        /*0058*/ 	.dword	_ZN39_INTERNAL_3fcc355e_4_k_cu_a71b926f_27644cuda3std6ranges3__45__cpo9iter_moveE
	.align		8
        /*0060*/ 	.dword	_ZN39_INTERNAL_3fcc355e_4_k_cu_a71b926f_27644cute7productE
	.align		8
        /*0068*/ 	.dword	_ZN39_INTERNAL_3fcc355e_4_k_cu_a71b926f_27644cute1_E
	.align		8
        /*0070*/ 	.dword	$str$24
	.align		8
        /*0078*/ 	.dword	$str$25


//--------------------- .text._ZN7cutlass13device_kernelINS_4fmha6kernel28FmhaKernelTmaWarpSpecializedINS1_10collective30FmhaMainloopTmaWarpSpecializedINS_12float_e4m3_tEffN4cute5tupleIJNS7_1CILi128EEENS9_ILi256EEENS9_ILi96EEEEEENS8_IJiNS9_ILi1EEENS8_IJiiEEEEEESG_NS8_IJSE_iSF_EEENS4_12CausalFusionEJEEENS4_15FmhaFwdEpilogueIS6_fNS8_IJNS9_ILi64EEESC_SB_EEEEENS2_23IndividualTileSchedulerEJEEEEEvNT_6ParamsE --------------------------
	.section	.text._ZN7cutlass13device_kernelINS_4fmha6kernel28FmhaKernelTmaWarpSpecializedINS1_10collective30FmhaMainloopTmaWarpSpecializedINS_12float_e4m3_tEffN4cute5tupleIJNS7_1CILi128EEENS9_ILi256EEENS9_ILi96EEEEEENS8_IJiNS9_ILi1EEENS8_IJiiEEEEEESG_NS8_IJSE_iSF_EEENS4_12CausalFusionEJEEENS4_15FmhaFwdEpilogueIS6_fNS8_IJNS9_ILi64EEESC_SB_EEEEENS2_23IndividualTileSchedulerEJEEEEEvNT_6ParamsE,"ax",@progbits
	.align	128
.text._ZN7cutlass13device_kernelINS_4fmha6kernel28FmhaKernelTmaWarpSpecializedINS1_10collective30FmhaMainloopTmaWarpSpecializedINS_12float_e4m3_tEffN4cute5tupleIJNS7_1CILi128EEENS9_ILi256EEENS9_ILi96EEEEEENS8_IJiNS9_ILi1EEENS8_IJiiEEEEEESG_NS8_IJSE_iSF_EEENS4_12CausalFusionEJEEENS4_15FmhaFwdEpilogueIS6_fNS8_IJNS9_ILi64EEESC_SB_EEEEENS2_23IndividualTileSchedulerEJEEEEEvNT_6ParamsE:
        .type           _ZN7cutlass13device_kernelINS_4fmha6kernel28FmhaKernelTmaWarpSpecializedINS1_10collective30FmhaMainloopTmaWarpSpecializedINS_12float_e4m3_tEffN4cute5tupleIJNS7_1CILi128EEENS9_ILi256EEENS9_ILi96EEEEEENS8_IJiNS9_ILi1EEENS8_IJiiEEEEEESG_NS8_IJSE_iSF_EEENS4_12CausalFusionEJEEENS4_15FmhaFwdEpilogueIS6_fNS8_IJNS9_ILi64EEESC_SB_EEEEENS2_23IndividualTileSchedulerEJEEEEEvNT_6ParamsE,@function
        .size           _ZN7cutlass13device_kernelINS_4fmha6kernel28FmhaKernelTmaWarpSpecializedINS1_10collective30FmhaMainloopTmaWarpSpecializedINS_12float_e4m3_tEffN4cute5tupleIJNS7_1CILi128EEENS9_ILi256EEENS9_ILi96EEEEEENS8_IJiNS9_ILi1EEENS8_IJiiEEEEEESG_NS8_IJSE_iSF_EEENS4_12CausalFusionEJEEENS4_15FmhaFwdEpilogueIS6_fNS8_IJNS9_ILi64EEESC_SB_EEEEENS2_23IndividualTileSchedulerEJEEEEEvNT_6ParamsE,(.L_x_121 - _ZN7cutlass13device_kernelINS_4fmha6kernel28FmhaKernelTmaWarpSpecializedINS1_10collective30FmhaMainloopTmaWarpSpecializedINS_12float_e4m3_tEffN4cute5tupleIJNS7_1CILi128EEENS9_ILi256EEENS9_ILi96EEEEEENS8_IJiNS9_ILi1EEENS8_IJiiEEEEEESG_NS8_IJSE_iSF_EEENS4_12CausalFusionEJEEENS4_15FmhaFwdEpilogueIS6_fNS8_IJNS9_ILi64EEESC_SB_EEEEENS2_23IndividualTileSchedulerEJEEEEEvNT_6ParamsE)
        .other          _ZN7cutlass13device_kernelINS_4fmha6kernel28FmhaKernelTmaWarpSpecializedINS1_10collective30FmhaMainloopTmaWarpSpecializedINS_12float_e4m3_tEffN4cute5tupleIJNS7_1CILi128EEENS9_ILi256EEENS9_ILi96EEEEEENS8_IJiNS9_ILi1EEENS8_IJiiEEEEEESG_NS8_IJSE_iSF_EEENS4_12CausalFusionEJEEENS4_15FmhaFwdEpilogueIS6_fNS8_IJNS9_ILi64EEESC_SB_EEEEENS2_23IndividualTileSchedulerEJEEEEEvNT_6ParamsE,@"STO_CUDA_ENTRY STV_DEFAULT"
_ZN7cutlass13device_kernelINS_4fmha6kernel28FmhaKernelTmaWarpSpecializedINS1_10collective30FmhaMainloopTmaWarpSpecializedINS_12float_e4m3_tEffN4cute5tupleIJNS7_1CILi128EEENS9_ILi256EEENS9_ILi96EEEEEENS8_IJiNS9_ILi1EEENS8_IJiiEEEEEESG_NS8_IJSE_iSF_EEENS4_12CausalFusionEJEEENS4_15FmhaFwdEpilogueIS6_fNS8_IJNS9_ILi64EEESC_SB_EEEEENS2_23IndividualTileSchedulerEJEEEEEvNT_6ParamsE:
[----:B------:R-:W1:Y:S01]  /*0000*/  LDC R1, c[0x0][0x28] ;  /* 0x00000a00ff017b82 */ /* 0x000e620000000800 */
[----:B------:R-:W2:Y:S01]  /*0010*/  S2R R3, SR_TID.X ;  /* 0x0000000000037919 */ /* 0x000ea20000002100 */
[----:B------:R-:W-:Y:S01]  /*0020*/  ELECT P1, URZ, PT ;  /* 0x00000000003f782f */ /* 0x000fe20003820000 */
[----:B------:R-:W-:Y:S01]  /*0030*/  BSSY B0, `(.L_x_0) ;  /* 0x0000017000007945 */ /* 0x000fe20003800000 */
[----:B--2---:R-:W-:-:S05]  /*0040*/  SHF.R.U32.HI R0, RZ, 0x5, R3 ;  /* 0x00000005ff007819 */ /* 0x004fca0000011603 */
[----:B------:R-:W2:Y:S02]  /*0050*/  SHFL.IDX PT, R2, R0, RZ, 0x1f ;  /* 0x00001fff00027589 */ /* 0x000ea400000e0000 */
[----:B--2---:R-:W-:Y:S02]  /*0060*/  R2UR UR4, R2 ;  /* 0x00000000020472ca */ /* 0x004fe400000e0000 */
[----:B------:R-:W-:-:S06]  /*0070*/  SHF.R.U32.HI R2, RZ, 0x7, R3 ;  /* 0x00000007ff027819 */ /* 0x000fcc0000011603 */
[----:B------:R-:W2:Y:S05]  /*0080*/  SHFL.IDX PT, R2, R2, RZ, 0x1f ;  /* 0x00001fff02027589 */ /* 0x000eaa00000e0000 */
[----:B------:R-:W-:Y:S02]  /*0090*/  USHF.R.S32.HI UR5, URZ, 0x1f, UR4 ;  /* 0x0000001f3f057899 */ /* 0x000fe40008011404 */
[----:B------:R-:W-:Y:S02]  /*00a0*/  ISETP.NE.OR P0, PT, RZ, UR4, !P1 ;  /* 0x00000004ff007c0c */ /* 0x000fe4000cf05670 */
[----:B------:R-:W-:-:S04]  /*00b0*/  ULEA.HI UR5, UR5, UR4, URZ, 0x2 ;  /* 0x0000000405057291 */ /* 0x000fc8000f8f103f */
[----:B------:R-:W-:-:S04]  /*00c0*/  ULOP3.LUT UR5, UR5, 0xfffffffc, URZ, 0xc0, !UPT ;  /* 0xfffffffc05057892 */ /* 0x000fc8000f8ec03f */
[----:B------:R-:W-:-:S03]  /*00d0*/  UIADD3 UR4, UR4, -UR5, URZ ;  /* 0x8000000504047290 */ /* 0x000fc6000fffe03f */
[----:B-1----:R-:W-:Y:S09]  /*00e0*/  @P0 BRA `(.L_x_1) ;  /* 0x00000000002c0947 */ /* 0x002ff20003800000 */
[----:B------:R-:W-:Y:S02]  /*00f0*/  ULDC.64 UR6, c[0x0][0x198] ;  /* 0x0000660000067ab9 */ /* 0x000fe40000000a00 */
[----:B------:R-:W-:Y:S02]  /*0100*/  UIADD3 UR8, UP0, UR6, 0xf0, URZ ;  /* 0x000000f006087890 */ /* 0x000fe4000ff1e03f */
[----:B------:R-:W-:Y:S02]  /*0110*/  UIADD3 UR10, UP1, UR6, 0x1f0, URZ ;  /* 0x000001f0060a7890 */ /* 0x000fe4000ff3e03f */
[----:B------:R-:W-:Y:S02]  /*0120*/  UIADD3 UR6, UP2, UR6, 0x2f0, URZ ;  /* 0x000002f006067890 */ /* 0x000fe4000ff5e03f */
[----:B------:R-:W-:Y:S02]  /*0130*/  UIADD3.X UR9, URZ, UR7, URZ, UP0, !UPT ;  /* 0x000000073f097290 */ /* 0x000fe400087fe43f */
[----:B------:R-:W-:-:S02]  /*0140*/  UIADD3.X UR11, URZ, UR7, URZ, UP1, !UPT ;  /* 0x000000073f0b7290 */ /* 0x000fc40008ffe43f */
[----:B------:R-:W-:-:S05]  /*0150*/  UIADD3.X UR7, URZ, UR7, URZ, UP2, !UPT ;  /* 0x000000073f077290 */ /* 0x000fca00097fe43f */
[----:B------:R1:W-:Y:S02]  /*0160*/  UTMACCTL.PF [UR8] ;  /* 0x00000000080079b9 */ /* 0x0003e40008040000 */
[----:B------:R1:W-:Y:S02]  /*0170*/  UTMACCTL.PF [UR10] ;  /* 0x000000000a0079b9 */ /* 0x0003e40008040000 */
[----:B------:R1:W-:Y:S02]  /*0180*/  UTMACCTL.PF [UR6] ;  /* 0x00000000060079b9 */ /* 0x0003e40008040000 */
[----:B-1----:R-:W-:Y:S01]  /*0190*/  NOP ;  /* 0x0000000000007918 */ /* 0x002fe20000000000 */
.L_x_1:
[----:B------:R-:W-:Y:S05]  /*01a0*/  BSYNC B0 ;  /* 0x0000000000007941 */ /* 0x000fea0003800000 */
.L_x_0:
[----:B------:R-:W1:Y:S01]  /*01b0*/  SHFL.IDX PT, R4, R0, RZ, 0x1f ;  /* 0x00001fff00047589 */ /* 0x000e6200000e0000 */
[----:B--2---:R-:W-:Y:S01]  /*01c0*/  R2UR UR36, R2 ;  /* 0x00000000022472ca */ /* 0x004fe200000e0000 */
[----:B------:R-:W-:-:S12]  /*01d0*/  UISETP.NE.AND UP0, UPT, UR4, 0x1, UPT ;  /* 0x000000010400788c */ /* 0x000fd8000bf05270 */
[----:B------:R-:W-:Y:S02]  /*01e0*/  UIADD3 UR7, UR36, -0x1, URZ ;  /* 0xffffffff24077890 */ /* 0x000fe4000fffe03f */
[----:B------:R-:W-:Y:S02]  /*01f0*/  UISETP.EQ.AND UP0, UPT, UR36, URZ, !UP0 ;  /* 0x0000003f2400728c */ /* 0x000fe4000c702270 */
[----:B------:R-:W-:Y:S02]  /*0200*/  UISETP.GE.U32.AND UP1, UPT, UR7, 0x4, UPT ;  /* 0x000000040700788c */ /* 0x000fe4000bf26070 */
[----:B------:R-:W-:Y:S01]  /*0210*/  USEL UR5, URZ, 0x1, !UP0 ;  /* 0x000000013f057887 */ /* 0x000fe2000c000000 */
[----:B-1----:R-:W-:-:S03]  /*0220*/  ISETP.NE.AND P0, PT, R4, RZ, PT ;  /* 0x000000ff0400720c */ /* 0x002fc60003f05270 */
[----:B------:R-:W-:-:S10]  /*0230*/  USEL UR5, UR5, 0x2, UP1 ;  /* 0x0000000205057887 */ /* 0x000fd40008800000 */
[----:B------:R-:W-:Y:S05]  /*0240*/  @P0 BRA `(.L_x_2) ;  /* 0x0000000000480947 */ /* 0x000fea0003800000 */
[----:B------:R-:W1:Y:S01]  /*0250*/  S2UR UR8, SR_CgaCtaId ;  /* 0x00000000000879c3 */ /* 0x000e620000008800 */
[----:B------:R-:W-:Y:S01]  /*0260*/  UMOV UR6, 0x400 ;  /* 0x0000040000067882 */ /* 0x000fe20000000000 */
[----:B------:R-:W-:Y:S01]  /*0270*/  UMOV UR9, 0x1 ;  /* 0x0000000100097882 */ /* 0x000fe20000000000 */
[----:B------:R-:W-:Y:S01]  /*0280*/  UMOV UR10, 0x80 ;  /* 0x00000080000a7882 */ /* 0x000fe20000000000 */
[----:B------:R-:W-:Y:S01]  /*0290*/  ELECT P0, URZ, PT ;  /* 0x00000000003f782f */ /* 0x000fe20003800000 */
[----:B------:R-:W-:-:S04]  /*02a0*/  UIADD3 UR10, -UR10, 0x100000, URZ ;  /* 0x001000000a0a7890 */ /* 0x000fc8000fffe13f */
[----:B------:R-:W-:Y:S02]  /*02b0*/  USHF.L.U32 UR11, UR10, 0xb, URZ ;  /* 0x0000000b0a0b7899 */ /* 0x000fe4000800063f */
[----:B------:R-:W-:Y:S02]  /*02c0*/  USHF.L.U32 UR10, UR10, 0x1, URZ ;  /* 0x000000010a0a7899 */ /* 0x000fe4000800063f */
[----:B-1----:R-:W-:Y:S02]  /*02d0*/  ULEA UR6, UR8, UR6, 0x18 ;  /* 0x0000000608067291 */ /* 0x002fe4000f8ec03f */
[----:B------:R-:W-:-:S04]  /*02e0*/  UIADD3 UR8, -UR9, 0x100000, URZ ;  /* 0x0010000009087890 */ /* 0x000fc8000fffe13f */
[----:B------:R-:W-:Y:S02]  /*02f0*/  USHF.L.U32 UR9, UR8, 0xb, URZ ;  /* 0x0000000b08097899 */ /* 0x000fe4000800063f */
[----:B------:R-:W-:Y:S01]  /*0300*/  USHF.L.U32 UR8, UR8, 0x1, URZ ;  /* 0x0000000108087899 */ /* 0x000fe2000800063f */
[----:B------:R-:W1:Y:S11]  /*0310*/  FENCE.VIEW.ASYNC.S ;  /* 0x00000000000073c6 */ /* 0x000e760000000000 */
[----:B-1----:R1:W2:Y:S01]  /*0320*/  SYNCS.EXCH.64 URZ, [UR6+0x21050], UR8 ;  /* 0x02105008063f75b2 */ /* 0x0022a20008000100 */
[----:B------:R1:W3:Y:S01]  /*0330*/  SYNCS.EXCH.64 URZ, [UR6+0x21060], UR10 ;  /* 0x0210600a063f75b2 */ /* 0x0002e20008000100 */
[----:B------:R1:W4:Y:S01]  /*0340*/  SYNCS.EXCH.64 URZ, [UR6+0x21058], UR8 ;  /* 0x02105808063f75b2 */ /* 0x0003220008000100 */
[----:B------:R1:W1:Y:S01]  /*0350*/  SYNCS.EXCH.64 URZ, [UR6+0x21068], UR10 ;  /* 0x0210680a063f75b2 */ /* 0x0002620008000100 */
[----:B------:R-:W-:Y:S01]  /*0360*/  NOP ;  /* 0x0000000000007918 */ /* 0x000fe20000000000 */
.L_x_2:
[----:B------:R-:W5:Y:S01]  /*0370*/  SHFL.IDX PT, R2, R0, RZ, 0x1f ;  /* 0x00001fff00027589 */ /* 0x000f6200000e0000 */
[----:B------:R-:W-:Y:S01]  /*0380*/  NOP ;  /* 0x0000000000007918 */ /* 0x000fe20000000000 */
[----:B-----5:R-:W-:-:S13]  /*0390*/  ISETP.NE.AND P0, PT, R2, RZ, PT ;  /* 0x000000ff0200720c */ /* 0x020fda0003f05270 */
[----:B------:R-:W-:Y:S05]  /*03a0*/  @P0 BRA `(.L_x_3) ;  /* 0x0000000000600947 */ /* 0x000fea0003800000 */
[----:B-1----:R-:W1:Y:S01]  /*03b0*/  S2UR UR8, SR_CgaCtaId ;  /* 0x00000000000879c3 */ /* 0x002e620000008800 */
[----:B------:R-:W-:Y:S01]  /*03c0*/  UMOV UR6, 0x400 ;  /* 0x0000040000067882 */ /* 0x000fe20000000000 */
[----:B------:R-:W-:Y:S01]  /*03d0*/  UMOV UR10, 0x1 ;  /* 0x00000001000a7882 */ /* 0x000fe20000000000 */
[----:B------:R-:W-:Y:S01]  /*03e0*/  UMOV UR9, 0x100 ;  /* 0x0000010000097882 */ /* 0x000fe20000000000 */
[----:B------:R-:W-:-:S04]  /*03f0*/  UIADD3 UR10, -UR10, 0x100000, URZ ;  /* 0x001000000a0a7890 */ /* 0x000fc8000fffe13f */
[----:B------:R-:W-:Y:S02]  /*0400*/  USHF.L.U32 UR11, UR10, 0xb, URZ ;  /* 0x0000000b0a0b7899 */ /* 0x000fe4000800063f */
[----:B------:R-:W-:Y:S01]  /*0410*/  USHF.L.U32 UR10, UR10, 0x1, URZ ;  /* 0x000000010a0a7899 */ /* 0x000fe2000800063f */
[----:B------:R-:W-:Y:S01]  /*0420*/  ELECT P0, URZ, PT ;  /* 0x00000000003f782f */ /* 0x000fe20003800000 */
[----:B-1----:R-:W-:Y:S02]  /*0430*/  ULEA UR6, UR8, UR6, 0x18 ;  /* 0x0000000608067291 */ /* 0x002fe4000f8ec03f */
[----:B------:R-:W-:-:S04]  /*0440*/  UIADD3 UR8, -UR9, 0x100000, URZ ;  /* 0x0010000009087890 */ /* 0x000fc8000fffe13f */
[----:B------:R-:W-:Y:S02]  /*0450*/  USHF.L.U32 UR9, UR8, 0xb, URZ ;  /* 0x0000000b08097899 */ /* 0x000fe4000800063f */
[----:B------:R-:W-:Y:S01]  /*0460*/  USHF.L.U32 UR8, UR8, 0x1, URZ ;  /* 0x0000000108087899 */ /* 0x000fe2000800063f */
[----:B------:R-:W1:Y:S03]  /*0470*/  FENCE.VIEW.ASYNC.S ;  /* 0x00000000000073c6 */ /* 0x000e660000000000 */
[----:B-1----:R1:W1:Y:S08]  /*0480*/  SYNCS.EXCH.64 URZ, [UR6+0x21000], UR10 ;  /* 0x0210000a063f75b2 */ /* 0x0022700008000100 */
[----:B------:R1:W1:Y:S01]  /*0490*/  SYNCS.EXCH.64 URZ, [UR6+0x21028], UR8 ;  /* 0x02102808063f75b2 */ /* 0x0002620008000100 */
        /* <DEDUP_REMOVED lines=8> */
[----:B------:R-:W-:Y:S01]  /*0520*/  NOP ;  /* 0x0000000000007918 */ /* 0x000fe20000000000 */
.L_x_3:
        /* <DEDUP_REMOVED lines=21> */
[----:B------:R-:W-:Y:S01]  /*0680*/  NOP ;  /* 0x0000000000007918 */ /* 0x000fe20000000000 */
.L_x_4:
[----:B------:R-:W5:Y:S01]  /*0690*/  SHFL.IDX PT, R2, R0, RZ, 0x1f ;  /* 0x00001fff00027589 */ /* 0x000f6200000e0000 */
[----:B------:R-:W-:Y:S01]  /*06a0*/  ELECT P0, URZ, PT ;  /* 0x00000000003f782f */ /* 0x000fe20003800000 */
[----:B------:R-:W-:Y:S01]  /*06b0*/  NOP ;  /* 0x0000000000007918 */ /* 0x000fe20000000000 */
[----:B-1----:R-:W-:Y:S02]  /*06c0*/  UMOV UR8, 0x80 ;  /* 0x0000008000087882 */ /* 0x002fe40000000000 */
[C---:B-----5:R-:W-:Y:S02]  /*06d0*/  ISETP.NE.OR P0, PT, R2.reuse, RZ, !P0 ;  /* 0x000000ff0200720c */ /* 0x060fe40004705670 */
[----:B------:R-:W-:-:S11]  /*06e0*/  ISETP.NE.AND P2, PT, R2, RZ, PT ;  /* 0x000000ff0200720c */ /* 0x000fd60003f45270 */
[----:B------:R-:W-:Y:S01]  /*06f0*/  VOTEU.ALL UP0, P0 ;  /* 0x00000000003f7886 */ /* 0x000fe20000000000 */
[----:B------:R-:W-:Y:S01]  /*0700*/  VOTEU.ALL UP2, P0 ;  /* 0x00000000003f7886 */ /* 0x000fe20000040000 */
[----:B------:R-:W-:Y:S01]  /*0710*/  VOTEU.ALL UP3, P0 ;  /* 0x00000000003f7886 */ /* 0x000fe20000060000 */
[----:B------:R-:W-:Y:S02]  /*0720*/  VOTEU.ALL UP4, P0 ;  /* 0x00000000003f7886 */ /* 0x000fe40000080000 */
[----:B------:R-:W1:Y:S01]  /*0730*/  @!UP0 S2UR UR10, SR_CgaCtaId ;  /* 0x00000000000a89c3 */ /* 0x000e620000008800 */
[----:B------:R-:W-:Y:S01]  /*0740*/  @!UP0 UMOV UR6, 0x400 ;  /* 0x0000040000068882 */ /* 0x000fe20000000000 */
[----:B------:R-:W-:-:S04]  /*0750*/  @!UP0 UIADD3 UR8, -UR8, 0x100000, URZ ;  /* 0x0010000008088890 */ /* 0x000fc8000fffe13f */
[----:B------:R-:W-:Y:S02]  /*0760*/  @!UP0 USHF.L.U32 UR9, UR8, 0xb, URZ ;  /* 0x0000000b08098899 */ /* 0x000fe4000800063f */
[----:B------:R-:W-:Y:S02]  /*0770*/  @!UP0 USHF.L.U32 UR8, UR8, 0x1, URZ ;  /* 0x0000000108088899 */ /* 0x000fe4000800063f */
[----:B-1----:R-:W-:Y:S01]  /*0780*/  @!UP0 ULEA UR6, UR10, UR6, 0x18 ;  /* 0x000000060a068291 */ /* 0x002fe2000f8ec03f */
[----:B------:R-:W-:Y:S01]  /*0790*/  VOTEU.ALL UP0, P0 ;  /* 0x00000000003f7886 */ /* 0x000fe20000000000 */
[----:B------:R-:W1:Y:S10]  /*07a0*/  FENCE.VIEW.ASYNC.S ;  /* 0x00000000000073c6 */ /* 0x000e740000000000 */
[----:B-1----:R1:W1:Y:S01]  /*07b0*/  @!UP0 SYNCS.EXCH.64 URZ, [UR6+0x21090], UR8 ;  /* 0x02109008063f85b2 */ /* 0x0022620008000100 */
[----:B------:R1:W1:Y:S01]  /*07c0*/  @!UP2 SYNCS.EXCH.64 URZ, [UR6+0x21098], UR8 ;  /* 0x02109808063fa5b2 */ /* 0x0002620008000100 */
[----:B------:R1:W1:Y:S01]  /*07d0*/  @!UP3 SYNCS.EXCH.64 URZ, [UR6+0x210a0], UR8 ;  /* 0x0210a008063fb5b2 */ /* 0x0002620008000100 */
[----:B------:R1:W1:Y:S01]  /*07e0*/  @!UP4 SYNCS.EXCH.64 URZ, [UR6+0x210a8], UR8 ;  /* 0x0210a808063fc5b2 */ /* 0x0002620008000100 */
[----:B------:R-:W-:Y:S01]  /*07f0*/  NOP ;  /* 0x0000000000007918 */ /* 0x000fe20000000000 */
[----:B------:R-:W-:Y:S05]  /*0800*/  @P2 BRA `(.L_x_5) ;  /* 0x0000000000502947 */ /* 0x000fea0003800000 */
[----:B-1----:R-:W1:Y:S01]  /*0810*/  S2UR UR8, SR_CgaCtaId ;  /* 0x00000000000879c3 */ /* 0x002e620000008800 */
        /* <DEDUP_REMOVED lines=12> */
[----:B-1----:R1:W1:Y:S01]  /*08e0*/  SYNCS.EXCH.64 URZ, [UR6+0x210c0], UR8 ;  /* 0x0210c008063f75b2 */ /* 0x0022620008000100 */
[----:B------:R1:W1:Y:S01]  /*08f0*/  SYNCS.EXCH.64 URZ, [UR6+0x210d8], UR10 ;  /* 0x0210d80a063f75b2 */ /* 0x0002620008000100 */
[----:B------:R1:W1:Y:S01]  /*0900*/  SYNCS.EXCH.64 URZ, [UR6+0x210c8], UR8 ;  /* 0x0210c808063f75b2 */ /* 0x0002620008000100 */
[----:B------:R1:W1:Y:S01]  /*0910*/  SYNCS.EXCH.64 URZ, [UR6+0x210e0], UR10 ;  /* 0x0210e00a063f75b2 */ /* 0x0002620008000100 */
[----:B------:R1:W1:Y:S01]  /*0920*/  SYNCS.EXCH.64 URZ, [UR6+0x210d0], UR8 ;  /* 0x0210d008063f75b2 */ /* 0x0002620008000100 */
[----:B------:R1:W1:Y:S01]  /*0930*/  SYNCS.EXCH.64 URZ, [UR6+0x210e8], UR10 ;  /* 0x0210e80a063f75b2 */ /* 0x0002620008000100 */
[----:B------:R-:W-:Y:S01]  /*0940*/  NOP ;  /* 0x0000000000007918 */ /* 0x000fe20000000000 */
.L_x_5:
[----:B------:R-:W-:Y:S01]  /*0950*/  ISETP.NE.AND P0, PT, RZ, UR36, PT ;  /* 0x00000024ff007c0c */ /* 0x000fe2000bf05270 */
[----:B------:R-:W-:Y:S01]  /*0960*/  IMAD.U32 R0, RZ, RZ, UR4 ;  /* 0x00000004ff007e24 */ /* 0x000fe2000f8e00ff */
[----:B------:R-:W-:Y:S01]  /*0970*/  NOP ;  /* 0x0000000000007918 */ /* 0x000fe20000000000 */
[----:B-1234-:R-:W-:Y:S03]  /*0980*/  BAR.SYNC.DEFER_BLOCKING 0x0 ;  /* 0x0000000000007b1d */ /* 0x01efe60000010000 */
[----:B------:R-:W-:-:S07]  /*0990*/  ISETP.EQ.AND P2, PT, R0, 0x1, P1 ;  /* 0x000000010000780c */ /* 0x000fce0000f42270 */
[----:B------:R-:W-:Y:S06]  /*09a0*/  @!P0 BRA `(.L_x_6) ;  /* 0x0000016c00548947 */ /* 0x000fec0003800000 */
[----:B------:R-:W-:-:S06]  /*09b0*/  UISETP.GT.U32.AND UP0, UPT, UR7, 0x3, UPT ;  /* 0x000000030700788c */ /* 0x000fcc000bf04070 */
[----:B------:R-:W-:-:S13]  /*09c0*/  PLOP3.LUT P0, PT, PT, PT, UP0, 0x80, 0x0 ;  /* 0x000000000000781c */ /* 0x000fda0003f0f008 */
[----:B------:R-:W-:Y:S05]  /*09d0*/  @P0 EXIT ;  /* 0x000000000000094d */ /* 0x000fea0003800000 */
.L_x_7:
[----:B------:R-:W-:-:S08]  /*09e0*/  NOP ;  /* 0x0000000000007918 */ /* 0x000fd00000000000 */
[----:B------:R-:W1:Y:S02]  /*09f0*/  USETMAXREG.TRY_ALLOC.CTAPOOL UP0, 0xf0 ;  /* 0x000000f0000079c8 */ /* 0x000e640008000600 */
[----:B-1----:R-:W-:-:S13]  /*0a00*/  PLOP3.LUT P0, PT, PT, PT, UP0, 0x80, 0x0 ;  /* 0x000000000000781c */ /* 0x002fda0003f0f008 */
[----:B------:R-:W-:Y:S05]  /*0a10*/  @!P0 BRA `(.L_x_7) ;  /* 0xfffffffc00f08947 */ /* 0x000fea000383ffff */
[----:B------:R-:W-:Y:S01]  /*0a20*/  UISETP.NE.AND UP0, UPT, UR36, 0x1, UPT ;  /* 0x000000012400788c */ /* 0x000fe2000bf05270 */
[----:B------:R-:W1:Y:S01]  /*0a30*/  S2UR UR8, SR_CTAID.X ;  /* 0x00000000000879c3 */ /* 0x000e620000002500 */
[----:B------:R-:W-:Y:S01]  /*0a40*/  UMOV UR4, URZ ;  /* 0x0000003f00047c82 */ /* 0x000fe20008000000 */
[----:B------:R-:W-:-:S03]  /*0a50*/  UMOV UR6, URZ ;  /* 0x0000003f00067c82 */ /* 0x000fc60008000000 */
[----:B------:R-:W-:-:S13]  /*0a60*/  PLOP3.LUT P0, PT, PT, PT, UP0, 0x80, 0x0 ;  /* 0x000000000000781c */ /* 0x000fda0003f0f008 */
[----:B------:R-:W-:Y:S05]  /*0a70*/  @!P0 BRA `(.L_x_8) ;  /* 0x00000000003c8947 */ /* 0x000fea0003800000 */
[----:B------:R-:W-:Y:S01]  /*0a80*/  UISETP.NE.AND UP0, UPT, UR36, 0x2, UPT ;  /* 0x000000022400788c */ /* 0x000fe2000bf05270 */
[----:B------:R-:W-:-:S05]  /*0a90*/  UMOV UR6, 0x1 ;  /* 0x0000000100067882 */ /* 0x000fca0000000000 */
[----:B------:R-:W-:-:S13]  /*0aa0*/  PLOP3.LUT P1, PT, PT, PT, UP0, 0x80, 0x0 ;  /* 0x000000000000781c */ /* 0x000fda0003f2f008 */
[----:B------:R-:W-:Y:S05]  /*0ab0*/  @!P1 BRA `(.L_x_8) ;  /* 0x00000000002c9947 */ /* 0x000fea0003800000 */
[----:B------:R-:W-:-:S06]  /*0ac0*/  UISETP.NE.AND UP0, UPT, UR36, 0x3, UPT ;  /* 0x000000032400788c */ /* 0x000fcc000bf05270 */
[----:B------:R-:W-:-:S13]  /*0ad0*/  PLOP3.LUT P1, PT, PT, PT, UP0, 0x80, 0x0 ;  /* 0x000000000000781c */ /* 0x000fda0003f2f008 */
[----:B------:R-:W-:Y:S05]  /*0ae0*/  @!P1 BRA `(.L_x_9) ;  /* 0x0000000000189947 */ /* 0x000fea0003800000 */
[----:B------:R-:W-:-:S11]  /*0af0*/  UISETP.NE.AND UP0, UPT, UR36, 0x4, UPT ;  /* 0x000000042400788c */ /* 0x000fd6000bf05270 */
[----:B------:R-:W-:Y:S01]  /*0b00*/  @!UP0 UMOV UR4, 0x1 ;  /* 0x0000000100048882 */ /* 0x000fe20000000000 */
[----:B------:R-:W-:Y:S01]  /*0b10*/  @!UP0 UMOV UR6, 0x1 ;  /* 0x0000000100068882 */ /* 0x000fe20000000000 */
[----:B------:R-:W-:Y:S01]  /*0b20*/  @UP0 UMOV UR4, URZ ;  /* 0x0000003f00040c82 */ /* 0x000fe20008000000 */
[----:B------:R-:W-:Y:S01]  /*0b30*/  @UP0 UMOV UR6, URZ ;  /* 0x0000003f00060c82 */ /* 0x000fe20008000000 */
[----:B------:R-:W-:Y:S05]  /*0b40*/  BRA `(.L_x_8) ;  /* 0x0000000000087947 */ /* 0x000fea0003800000 */
.L_x_9:
[----:B------:R-:W-:Y:S01]  /*0b50*/  UMOV UR4, 0x1 ;  /* 0x0000000100047882 */ /* 0x000fe20000000000 */
[----:B------:R-:W-:-:S05]  /*0b60*/  UMOV UR6, URZ ;  /* 0x0000003f00067c82 */ /* 0x000fca0008000000 */
.L_x_8:
[----:B------:R-:W-:Y:S05]  /*0b70*/  @!P0 BRA `(.L_x_10) ;  /* 0x0000000000408947 */ /* 0x000fea0003800000 */
[----:B------:R-:W-:-:S06]  /*0b80*/  UISETP.NE.AND UP0, UPT, UR36, 0x2, UPT ;  /* 0x000000022400788c */ /* 0x000fcc000bf05270 */
[----:B------:R-:W-:-:S13]  /*0b90*/  PLOP3.LUT P0, PT, PT, PT, UP0, 0x80, 0x0 ;  /* 0x000000000000781c */ /* 0x000fda0003f0f008 */
[----:B------:R-:W-:Y:S05]  /*0ba0*/  @!P0 BRA `(.L_x_11) ;  /* 0x00000000002c8947 */ /* 0x000fea0003800000 */
[----:B------:R-:W-:-:S06]  /*0bb0*/  UISETP.NE.AND UP0, UPT, UR36, 0x3, UPT ;  /* 0x000000032400788c */ /* 0x000fcc000bf05270 */
[----:B------:R-:W-:-:S13]  /*0bc0*/  PLOP3.LUT P0, PT, PT, PT, UP0, 0x80, 0x0 ;  /* 0x000000000000781c */ /* 0x000fda0003f0f008 */
[----:B------:R-:W-:Y:S05]  /*0bd0*/  @!P0 BRA `(.L_x_12) ;  /* 0x0000000000188947 */ /* 0x000fea0003800000 */
[----:B------:R-:W-:Y:S01]  /*0be0*/  UISETP.NE.AND UP0, UPT, UR36, 0x4, UPT ;  /* 0x000000042400788c */ /* 0x000fe2000bf05270 */
[----:B-1----:R-:W-:-:S05]  /*0bf0*/  UMOV UR37, UR8 ;  /* 0x0000000800257c82 */ /* 0x002fca0008000000 */
[----:B------:R-:W-:-:S13]  /*0c00*/  PLOP3.LUT P0, PT, PT, PT, UP0, 0x80, 0x0 ;  /* 0x000000000000781c */ /* 0x000fda0003f0f008 */
[----:B------:R-:W-:Y:S05]  /*0c10*/  @P0 BRA `(.L_x_13) ;  /* 0x00000000001c0947 */ /* 0x000fea0003800000 */
[----:B------:R-:W-:Y:S01]  /*0c20*/  ULEA UR37, UR8, 0x3, 0x1 ;  /* 0x0000000308257891 */ /* 0x000fe2000f8e083f */
[----:B------:R-:W-:Y:S11]  /*0c30*/  BRA `(.L_x_13) ;  /* 0x0000000000147947 */ /* 0x000ff60003800000 */
.L_x_12:
[----:B-1----:R-:W-:Y:S01]  /*0c40*/  ULEA UR37, UR8, 0x2, 0x1 ;  /* 0x0000000208257891 */ /* 0x002fe2000f8e083f */
[----:B------:R-:W-:Y:S11]  /*0c50*/  BRA `(.L_x_13) ;  /* 0x00000000000c7947 */ /* 0x000ff60003800000 */
.L_x_11:
[----:B-1----:R-:W-:Y:S01]  /*0c60*/  ULEA UR37, UR8, 0x1, 0x1 ;  /* 0x0000000108257891 */ /* 0x002fe2000f8e083f */
[----:B------:R-:W-:Y:S11]  /*0c70*/  BRA `(.L_x_13) ;  /* 0x0000000000047947 */ /* 0x000ff60003800000 */
.L_x_10:
[----:B-1----:R-:W-:-:S12]  /*0c80*/  USHF.L.U32 UR37, UR8, 0x1, URZ ;  /* 0x0000000108257899 */ /* 0x002fd8000800063f */
.L_x_13:
[----:B------:R-:W-:-:S04]  /*0c90*/  ULOP3.LUT UR9, UR5, 0x1, URZ, 0xfc, !UPT ;  /* 0x0000000105097892 */ /* 0x000fc8000f8efc3f */
[----:B------:R-:W-:-:S06]  /*0ca0*/  UISETP.NE.AND UP0, UPT, UR9, 0x3, UPT ;  /* 0x000000030900788c */ /* 0x000fcc000bf05270 */
[----:B------:R-:W-:-:S13]  /*0cb0*/  PLOP3.LUT P0, PT, PT, PT, UP0, 0x80, 0x0 ;  /* 0x000000000000781c */ /* 0x000fda0003f0f008 */
[----:B------:R-:W-:Y:S05]  /*0cc0*/  @!P0 BRA `(.L_x_14) ;  /* 0x0000000000048947 */ /* 0x000fea0003800000 */
[----:B------:R-:W-:Y:S01]  /*0cd0*/  BPT.TRAP 0x1 ;  /* 0x000000040000795c */ /* 0x000fe20000300000 */
.L_x_14:
[----:B------:R-:W1:Y:S01]  /*0ce0*/  S2UR UR9, SR_CgaCtaId ;  /* 0x00000000000979c3 */ /* 0x000e620000008800 */
[----:B------:R-:W-:Y:S01]  /*0cf0*/  UMOV UR38, 0x400 ;  /* 0x0000040000267882 */ /* 0x000fe20000000000 */
[----:B------:R-:W-:Y:S01]  /*0d00*/  IMAD.U32 R8, RZ, RZ, UR4 ;  /* 0x00000004ff087e24 */ /* 0x000fe2000f8e00ff */
[----:B------:R-:W-:Y:S01]  /*0d10*/  SHF.R.S32.HI R0, RZ, 0x1f, R3 ;  /* 0x0000001fff007819 */ /* 0x000fe20000011403 */
[----:B------:R-:W-:-:S03]  /*0d20*/  ULEA UR4, UR8, 0x17f, 0x7 ;  /* 0x0000017f08047891 */ /* 0x000fc6000f8e383f */
[----:B------:R-:W-:Y:S01]  /*0d30*/  LEA.HI R0, R0, R3, RZ, 0x7 ;  /* 0x0000000300007211 */ /* 0x000fe200078f38ff */
[----:B------:R-:W2:Y:S01]  /*0d40*/  LDC R2, c[0x0][0x28c] ;  /* 0x0000a300ff027b82 */ /* 0x000ea20000000800 */
[----:B------:R-:W-:Y:S01]  /*0d50*/  SHF.L.U32 R8, R8, 0x1f, RZ ;  /* 0x0000001f08087819 */ /* 0x000fe200000006ff */
[----:B------:R-:W-:Y:S01]  /*0d60*/  USHF.R.U32.HI UR4, URZ, 0x8, UR4 ;  /* 0x000000083f047899 */ /* 0x000fe20008011604 */
[----:B------:R-:W-:-:S05]  /*0d70*/  LOP3.LUT R0, R0, 0xffffff80, RZ, 0xc0, !PT ;  /* 0xffffff8000007812 */ /* 0x000fca00078ec0ff */
[----:B------:R-:W-:-:S05]  /*0d80*/  IMAD.IADD R0, R3, 0x1, -R0 ;  /* 0x0000000103007824 */ /* 0x000fca00078e0a00 */
[----:B------:R-:W-:Y:S01]  /*0d90*/  SHF.R.S32.HI R7, RZ, 0x1f, R0 ;  /* 0x0000001fff077819 */ /* 0x000fe20000011400 */
[----:B-1----:R-:W-:-:S03]  /*0da0*/  ULEA UR38, UR9, UR38, 0x18 ;  /* 0x0000002609267291 */ /* 0x002fc6000f8ec03f */
[----:B------:R-:W-:Y:S01]  /*0db0*/  LEA.HI R4, R7, R0, RZ, 0x2 ;  /* 0x0000000007047211 */ /* 0x000fe200078f10ff */
[----:B------:R-:W-:-:S03]  /*0dc0*/  ULEA UR9, UR6, UR38, 0x3 ;  /* 0x0000002606097291 */ /* 0x000fc6000f8e183f */
[--C-:B------:R-:W-:Y:S02]  /*0dd0*/  SHF.R.S32.HI R6, RZ, 0x2, R4.reuse ;  /* 0x00000002ff067819 */ /* 0x100fe40000011404 */
[----:B------:R-:W-:Y:S01]  /*0de0*/  SHF.R.S32.HI R5, RZ, 0x1f, R4 ;  /* 0x0000001fff057819 */ /* 0x000fe20000011404 */
[----:B--2---:R-:W-:-:S03]  /*0df0*/  VIADD R2, R2, 0xff ;  /* 0x000000ff02027836 */ /* 0x004fc60000000000 */
[----:B------:R-:W-:Y:S01]  /*0e00*/  LEA.HI R5, R5, R6, RZ, 0x3 ;  /* 0x0000000605057211 */ /* 0x000fe200078f18ff */
[----:B------:R-:W1:Y:S03]  /*0e10*/  SYNCS.PHASECHK.TRANS64.TRYWAIT P1, [UR9+0x21050], R8 ;  /* 0x02105008ff0075a7 */ /* 0x000e660008020149 */
[----:B------:R-:W-:Y:S02]  /*0e20*/  LOP3.LUT R9, R5, 0xfffffff8, RZ, 0xc0, !PT ;  /* 0xfffffff805097812 */ /* 0x000fe400078ec0ff */
[----:B------:R-:W-:-:S03]  /*0e30*/  SHF.R.S32.HI R5, RZ, 0x1f, R2 ;  /* 0x0000001fff057819 */ /* 0x000fc60000011402 */
[----:B------:R-:W-:Y:S01]  /*0e40*/  IMAD.IADD R9, R6, 0x1, -R9 ;  /* 0x0000000106097824 */ /* 0x000fe200078e0a09 */
[----:B------:R-:W-:Y:S02]  /*0e50*/  LEA.HI R5, R5, R2, RZ, 0x8 ;  /* 0x0000000205057211 */ /* 0x000fe400078f40ff */
[----:B------:R-:W-:Y:S02]  /*0e60*/  LEA.HI R6, R7, R0, RZ, 0x5 ;  /* 0x0000000007067211 */ /* 0x000fe400078f28ff */
[----:B------:R-:W-:Y:S02]  /*0e70*/  LOP3.LUT R7, R4, 0x7ffffffc, RZ, 0xc0, !PT ;  /* 0x7ffffffc04077812 */ /* 0x000fe400078ec0ff */
[----:B------:R-:W-:Y:S02]  /*0e80*/  SHF.R.S32.HI R5, RZ, 0x8, R5 ;  /* 0x00000008ff057819 */ /* 0x000fe40000011405 */
[----:B------:R-:W-:Y:S01]  /*0e90*/  SHF.R.S32.HI R6, RZ, 0x5, R6 ;  /* 0x00000005ff067819 */ /* 0x000fe20000011406 */
[----:B------:R-:W-:Y:S01]  /*0ea0*/  IMAD.IADD R7, R0, 0x1, -R7 ;  /* 0x0000000100077824 */ /* 0x000fe200078e0a07 */
[----:B------:R-:W-:-:S03]  /*0eb0*/  VIMNMX R12, R5, UR4, PT ;  /* 0x00000004050c7c48 */ /* 0x000fc6000bfe0100 */
[----:B------:R-:W-:Y:S02]  /*0ec0*/  IMAD R0, R6, 0x10, R9 ;  /* 0x0000001006007824 */ /* 0x000fe400078e0209 */
[----:B------:R-:W-:Y:S01]  /*0ed0*/  IMAD.U32 R9, RZ, RZ, UR37 ;  /* 0x00000025ff097e24 */ /* 0x000fe2000f8e00ff */
[----:B-1----:R-:W-:Y:S06]  /*0ee0*/  @!P1 BRA `(.L_x_15) ;  /* 0x0000017c00389947 */ /* 0x002fec0003800000 */
.L_x_103:
[----:B------:R-:W-:Y:S02]  /*0ef0*/  IMAD.SHL.U32 R13, R7, 0x2, RZ ;  /* 0x00000002070d7824 */ /* 0x000fe400078e00ff */
[----:B------:R-:W-:Y:S01]  /*0f00*/  IMAD R0, R9, 0x40, R0 ;  /* 0x0000004009007824 */ /* 0x000fe200078e0200 */
[----:B------:R-:W-:Y:S06]  /*0f10*/  @!P0 BRA `(.L_x_16) ;  /* 0x0000000000048947 */ /* 0x000fec0003800000 */
[----:B------:R-:W-:Y:S01]  /*0f20*/  BPT.TRAP 0x1 ;  /* 0x000000040000795c */ /* 0x000fe20000300000 */
.L_x_16:
[----:B------:R-:W-:Y:S01]  /*0f30*/  SHF.L.U32 R6, RZ, 0x1f, RZ ;  /* 0x0000001fff067819 */ /* 0x000fe200000006ff */
[----:B------:R-:W-:Y:S01]  /*0f40*/  UIADD3 UR21, UR38, 0x21090, URZ ;  /* 0x0002109026157890 */ /* 0x000fe2000fffe03f */
[----:B------:R-:W-:Y:S02]  /*0f50*/  ISETP.NE.AND P2, PT, RZ, UR7, PT ;  /* 0x00000007ff007c0c */ /* 0x000fe4000bf45270 */
[----:B------:R-:W2:Y:S02]  /*0f60*/  SYNCS.PHASECHK.TRANS64.TRYWAIT P1, [UR38+0x21000], R6 ;  /* 0x02100006ff0075a7 */ /* 0x000ea40008020166 */
[----:B--2---:R-:W-:Y:S09]  /*0f70*/  @!P1 BRA `(.L_x_17) ;  /* 0x0000017c002c9947 */ /* 0x004ff20003800000 */
.L_x_104:
[----:B------:R-:W-:Y:S01]  /*0f80*/  ULEA UR20, UR36, UR21, 0x3 ;  /* 0x0000001524147291 */ /* 0x000fe2000f8e183f */
[----:B------:R-:W-:-:S04]  /*0f90*/  SEL R2, RZ, 0x1, P2 ;  /* 0x00000001ff027807 */ /* 0x000fc80001000000 */
[----:B------:R-:W-:-:S04]  /*0fa0*/  SHF.L.U32 R2, R2, 0x1f, RZ ;  /* 0x0000001f02027819 */ /* 0x000fc800000006ff */
[----:B------:R-:W2:Y:S02]  /*0fb0*/  SYNCS.PHASECHK.TRANS64.TRYWAIT P1, [UR20+-0x8], R2 ;  /* 0xfffff802ff0075a7 */ /* 0x000ea40008020154 */
[----:B--2---:R-:W-:Y:S05]  /*0fc0*/  @!P1 BRA `(.L_x_18) ;  /* 0x0000017c00309947 */ /* 0x004fea0003800000 */
.L_x_105:
[----:B------:R-:W-:Y:S01]  /*0fd0*/  USHF.R.U32.HI UR4, URZ, 0x4, UR38 ;  /* 0x000000043f047899 */ /* 0x000fe20008011626 */
[----:B------:R-:W-:Y:S01]  /*0fe0*/  WARPGROUP.ARRIVE ;  /* 0x00000000000079c5 */ /* 0x000fe20000000000 */
[----:B------:R-:W-:Y:S01]  /*0ff0*/  UIADD3 UR8, UR38, 0x3000, URZ ;  /* 0x0000300026087890 */ /* 0x000fe2000fffe03f */
[C---:B-1----:R-:W-:Y:S01]  /*1000*/  VIADD R5, R13.reuse, 0x8 ;  /* 0x000000080d057836 */ /* 0x042fe20000000000 */
[----:B------:R-:W-:Y:S01]  /*1010*/  ULOP3.LUT UR4, UR4, 0x3fff, URZ, 0xc0, !UPT ;  /* 0x00003fff04047892 */ /* 0x000fe2000f8ec03f */
[C---:B------:R-:W-:Y:S01]  /*1020*/  VIADD R7, R13.reuse, 0x9 ;  /* 0x000000090d077836 */ /* 0x040fe20000000000 */
[----:B------:R-:W-:Y:S01]  /*1030*/  USHF.R.U32.HI UR8, URZ, 0x4, UR8 ;  /* 0x000000043f087899 */ /* 0x000fe20008011608 */
[C---:B------:R-:W-:Y:S01]  /*1040*/  ISETP.GE.AND P3, PT, R0.reuse, R13, PT ;  /* 0x0000000d0000720c */ /* 0x040fe20003f66270 */
[----:B------:R-:W-:Y:S01]  /*1050*/  ULOP3.LUT UR9, UR4, 0x10000, URZ, 0xfc, !UPT ;  /* 0x0001000004097892 */ /* 0x000fe2000f8efc3f */
[C---:B------:R-:W-:Y:S01]  /*1060*/  ISETP.GE.AND P5, PT, R0.reuse, R5, PT ;  /* 0x000000050000720c */ /* 0x040fe20003fa6270 */
[----:B------:R-:W-:Y:S01]  /*1070*/  ULOP3.LUT UR4, UR8, 0x3fff, URZ, 0xc0, !UPT ;  /* 0x00003fff08047892 */ /* 0x000fe2000f8ec03f */
[C---:B------:R-:W-:Y:S01]  /*1080*/  VIADD R5, R13.reuse, 0x18 ;  /* 0x000000180d057836 */ /* 0x040fe20000000000 */
[----:B------:R-:W-:Y:S01]  /*1090*/  UIMAD UR6, UR6, 0x180, UR9 ;  /* 0x00000180060678a4 */ /* 0x000fe2000f8e0209 */
[C---:B------:R-:W-:Y:S01]  /*10a0*/  ISETP.GE.AND P6, PT, R0.reuse, R7, PT ;  /* 0x000000070000720c */ /* 0x040fe20003fc6270 */
[----:B------:R-:W-:Y:S01]  /*10b0*/  ULOP3.LUT UR4, UR4, 0x10000, URZ, 0xfc, !UPT ;  /* 0x0001000004047892 */ /* 0x000fe2000f8efc3f */
[C---:B------:R-:W-:Y:S01]  /*10c0*/  ISETP.GT.AND P4, PT, R0.reuse, R13, PT ;  /* 0x0000000d0000720c */ /* 0x040fe20003f84270 */
[----:B------:R-:W-:Y:S01]  /*10d0*/  UMOV UR9, 0xc0000010 ;  /* 0xc000001000097882 */ /* 0x000fe20000000000 */
[----:B------:R-:W-:Y:S01]  /*10e0*/  UMOV UR11, 0xc0000010 ;  /* 0xc0000010000b7882 */ /* 0x000fe20000000000 */
[----:B------:R-:W-:Y:S01]  /*10f0*/  UIADD3 UR12, UR6, 0x80, URZ ;  /* 0x00000080060c7890 */ /* 0x000fe2000fffe03f */
[C---:B------:R-:W-:Y:S01]  /*1100*/  VIADD R7, R13.reuse, 0x19 ;  /* 0x000000190d077836 */ /* 0x040fe20000000000 */
[----:B------:R-:W-:Y:S01]  /*1110*/  UMOV UR8, UR6 ;  /* 0x0000000600087c82 */ /* 0x000fe20008000000 */
[----:B------:R-:W-:Y:S01]  /*1120*/  UMOV UR10, UR4 ;  /* 0x00000004000a7c82 */ /* 0x000fe20008000000 */
[----:B------:R-:W-:Y:S01]  /*1130*/  UIADD3 UR14, UR4, 0x200, URZ ;  /* 0x00000200040e7890 */ /* 0x000fe2000fffe03f */
[----:B------:R-:W-:Y:S01]  /*1140*/  QGMMA.64x256x32.F32.E4M3.E4M3 R24, gdesc[UR8], RZ, !UPT, gsb0 ;  /* 0x03e00000081879f3 */ /* 0x000fe2000c0008ff */
[----:B------:R-:W-:Y:S01]  /*1150*/  UMOV UR13, 0xc0000010 ;  /* 0xc0000010000d7882 */ /* 0x000fe20000000000 */
[----:B------:R-:W-:Y:S01]  /*1160*/  UMOV UR15, 0xc0000010 ;  /* 0xc0000010000f7882 */ /* 0x000fe20000000000 */
[----:B------:R-:W-:Y:S01]  /*1170*/  UIADD3 UR16, UR6, 0x100, URZ ;  /* 0x0000010006107890 */ /* 0x000fe2000fffe03f */
[C---:B------:R-:W-:Y:S01]  /*1180*/  VIADD R9, R13.reuse, 0x10 ;  /* 0x000000100d097836 */ /* 0x040fe20000000000 */
[----:B------:R-:W-:Y:S01]  /*1190*/  UIADD3 UR18, UR4, 0x400, URZ ;  /* 0x0000040004127890 */ /* 0x000fe2000fffe03f */
[C---:B------:R-:W-:Y:S01]  /*11a0*/  VIADD R11, R13.reuse, 0x11 ;  /* 0x000000110d0b7836 */ /* 0x040fe20000000000 */
[----:B------:R-:W-:Y:S01]  /*11b0*/  UMOV UR17, 0xc0000010 ;  /* 0xc000001000117882 */ /* 0x000fe20000000000 */
[----:B------:R-:W-:Y:S01]  /*11c0*/  UMOV UR19, 0xc0000010 ;  /* 0xc000001000137882 */ /* 0x000fe20000000000 */
[C---:B------:R-:W-:Y:S01]  /*11d0*/  ISETP.GE.AND P1, PT, R0.reuse, R9, PT ;  /* 0x000000090000720c */ /* 0x040fe20003f26270 */
[C---:B------:R-:W-:Y:S01]  /*11e0*/  VIADD R15, R13.reuse, 0x49 ;  /* 0x000000490d0f7836 */ /* 0x040fe20000000000 */
[----:B------:R-:W-:Y:S01]  /*11f0*/  ISETP.GE.AND P2, PT, R0, R11, PT ;  /* 0x0000000b0000720c */ /* 0x000fe20003f46270 */
[C---:B------:R-:W-:Y:S01]  /*1200*/  VIADD R11, R13.reuse, 0x41 ;  /* 0x000000410d0b7836 */ /* 0x040fe20000000000 */
[----:B------:R-:W-:Y:S01]  /*1210*/  ULDC UR6, c[0x0][0x604] ;  /* 0x0001810000067ab9 */ /* 0x000fe20000000800 */
[----:B------:R-:W-:Y:S01]  /*1220*/  VIADD R9, R13, 0x39 ;  /* 0x000000390d097836 */ /* 0x000fe20000000000 */
[----:B------:R-:W-:Y:S01]  /*1230*/  ULDC UR10, c[0x0][0x604] ;  /* 0x00018100000a7ab9 */ /* 0x000fe20000000800 */
[----:B------:R-:W-:Y:S01]  /*1240*/  IMAD.MOV.U32 R199, RZ, RZ, RZ ;  /* 0x000000ffffc77224 */ /* 0x000fe200078e00ff */
[----:B------:R-:W-:-:S04]  /*1250*/  USHF.L.U32 UR7, UR7, 0x3, URZ ;  /* 0x0000000307077899 */ /* 0x000fc8000800063f */
[----:B------:R-:W-:Y:S01]  /*1260*/  ULOP3.LUT UR7, UR7, 0x8, URZ, 0xc, !UPT ;  /* 0x0000000807077892 */ /* 0x000fe2000f8e0c3f */
[----:B------:R-:W-:Y:S02]  /*1270*/  WARPGROUP.DEPBAR.LE gsb0, 0x0 ;  /* 0x00008000000079c5 */ /* 0x000fe40000010000 */
[----:B------:R-:W-:-:S06]  /*1280*/  WARPGROUP.ARRIVE ;  /* 0x00000000000079c5 */ /* 0x000fcc0000000000 */
[----:B------:R-:W-:Y:S03]  /*1290*/  QGMMA.64x256x32.F32.E4M3.E4M3 R24, gdesc[UR12], R24, gsb0 ;  /* 0x03e000000c1879f3 */ /* 0x000fe60008000818 */
[----:B------:R-:W-:Y:S02]  /*12a0*/  WARPGROUP.DEPBAR.LE gsb0, 0x0 ;  /* 0x00008000000079c5 */ /* 0x000fe40000010000 */
[----:B------:R-:W-:-:S15]  /*12b0*/  WARPGROUP.ARRIVE ;  /* 0x00000000000079c5 */ /* 0x000fde0000000000 */
[----:B------:R-:W-:-:S08]  /*12c0*/  NOP ;  /* 0x0000000000007918 */ /* 0x000fd00000000000 */
[----:B------:R-:W-:Y:S03]  /*12d0*/  QGMMA.64x256x32.F32.E4M3.E4M3 R24, gdesc[UR16], R24, gsb0 ;  /* 0x03e00000101879f3 */ /* 0x000fe60008000818 */
[----:B------:R-:W-:Y:S02]  /*12e0*/  WARPGROUP.DEPBAR.LE gsb0, 0x0 ;  /* 0x00008000000079c5 */ /* 0x000fe40000010000 */
[----:B------:R-:W-:Y:S02]  /*12f0*/  FSEL R24, R24, -INF , P3 ;  /* 0xff80000018187808 */ /* 0x000fe40001800000 */
[----:B------:R-:W-:Y:S02]  /*1300*/  FSEL R152, R30, -INF , P3 ;  /* 0xff8000001e987808 */ /* 0x000fe40001800000 */
[----:B------:R-:W-:Y:S01]  /*1310*/  ISETP.GE.AND P3, PT, R0, R5, PT ;  /* 0x000000050000720c */ /* 0x000fe20003f66270 */
[----:B------:R-:W-:Y:S01]  /*1320*/  VIADD R5, R13, 0x20 ;  /* 0x000000200d057836 */ /* 0x000fe20000000000 */
[----:B------:R-:W-:-:S02]  /*1330*/  FSEL R25, R25, -INF , P4 ;  /* 0xff80000019197808 */ /* 0x000fc40002000000 */
[----:B------:R-:W-:Y:S02]  /*1340*/  FSEL R31, R31, -INF , P4 ;  /* 0xff8000001f1f7808 */ /* 0x000fe40002000000 */
[----:B------:R-:W-:Y:S01]  /*1350*/  ISETP.GE.AND P4, PT, R0, R7, PT ;  /* 0x000000070000720c */ /* 0x000fe20003f86270 */
[C---:B------:R-:W-:Y:S01]  /*1360*/  VIADD R7, R13.reuse, 0x21 ;  /* 0x000000210d077836 */ /* 0x040fe20000000000 */
        /* <DEDUP_REMOVED lines=15> */
[----:B------:R-:W-:Y:S01]  /*1460*/  VIADD R7, R13, 0x31 ;  /* 0x000000310d077836 */ /* 0x000fe20000000000 */
[----:B------:R-:W-:Y:S02]  /*1470*/  FSEL R36, R36, -INF , P3 ;  /* 0xff80000024247808 */ /* 0x000fe40001800000 */
[----:B------:R-:W-:Y:S02]  /*1480*/  FSEL R33, R42, -INF , P3 ;  /* 0xff8000002a217808 */ /* 0x000fe40001800000 */
[----:B------:R-:W-:Y:S02]  /*1490*/  ISETP.GE.AND P3, PT, R0, R5, PT ;  /* 0x000000050000720c */ /* 0x000fe40003f66270 */
[----:B------:R-:W-:-:S02]  /*14a0*/  FSEL R5, R37, -INF , P4 ;  /* 0xff80000025057808 */ /* 0x000fc40002000000 */
[----:B------:R-:W-:Y:S02]  /*14b0*/  FSEL R43, R43, -INF , P4 ;  /* 0xff8000002b2b7808 */ /* 0x000fe40002000000 */
[----:B------:R-:W-:Y:S01]  /*14c0*/  ISETP.GE.AND P4, PT, R0, R7, PT ;  /* 0x000000070000720c */ /* 0x000fe20003f86270 */
[----:B------:R-:W-:Y:S01]  /*14d0*/  VIADD R7, R13, 0x38 ;  /* 0x000000380d077836 */ /* 0x000fe20000000000 */
[----:B------:R-:W-:Y:S02]  /*14e0*/  FSEL R10, R45, -INF , P2 ;  /* 0xff8000002d0a7808 */ /* 0x000fe40001000000 */
[----:B------:R-:W-:Y:S02]  /*14f0*/  FSEL R51, R51, -INF , P2 ;  /* 0xff80000033337808 */ /* 0x000fe40001000000 */
[----:B------:R-:W-:Y:S02]  /*1500*/  FSEL R40, R40, -INF , P5 ;  /* 0xff80000028287808 */ /* 0x000fe40002800000 */
[----:B------:R-:W-:-:S02]  /*1510*/  FSEL R37, R46, -INF , P5 ;  /* 0xff8000002e257808 */ /* 0x000fc40002800000 */
[C---:B------:R-:W-:Y:S02]  /*1520*/  ISETP.GE.AND P2, PT, R0.reuse, R11, PT ;  /* 0x0000000b0000720c */ /* 0x040fe40003f46270 */
[----:B------:R-:W-:Y:S02]  /*1530*/  ISETP.GE.AND P5, PT, R0, R7, PT ;  /* 0x000000070000720c */ /* 0x000fe40003fa6270 */
[----:B------:R-:W-:Y:S02]  /*1540*/  FSEL R11, R49, -INF , P4 ;  /* 0xff800000310b7808 */ /* 0x000fe40002000000 */
[----:B------:R-:W-:Y:S02]  /*1550*/  FSEL R55, R55, -INF , P4 ;  /* 0xff80000037377808 */ /* 0x000fe40002000000 */
[----:B------:R-:W-:Y:S02]  /*1560*/  FSEL R7, R41, -INF , P6 ;  /* 0xff80000029077808 */ /* 0x000fe40003000000 */
[----:B------:R-:W-:-:S02]  /*1570*/  FSEL R47, R47, -INF , P6 ;  /* 0xff8000002f2f7808 */ /* 0x000fc40003000000 */
[C---:B------:R-:W-:Y:S01]  /*1580*/  ISETP.GE.AND P4, PT, R0.reuse, R15, PT ;  /* 0x0000000f0000720c */ /* 0x040fe20003f86270 */
[C---:B------:R-:W-:Y:S01]  /*1590*/  VIADD R15, R13.reuse, 0x51 ;  /* 0x000000510d0f7836 */ /* 0x040fe20000000000 */
[C---:B------:R-:W-:Y:S01]  /*15a0*/  ISETP.GE.AND P6, PT, R0.reuse, R9, PT ;  /* 0x000000090000720c */ /* 0x040fe20003fc6270 */
[----:B------:R-:W-:Y:S01]  /*15b0*/  VIADD R9, R13, 0x40 ;  /* 0x000000400d097836 */ /* 0x000fe20000000000 */
[----:B------:R-:W-:Y:S02]  /*15c0*/  FSEL R16, R57, -INF , P2 ;  /* 0xff80000039107808 */ /* 0x000fe40001000000 */
[----:B------:R-:W-:Y:S02]  /*15d0*/  FSEL R14, R53, -INF , P6 ;  /* 0xff800000350e7808 */ /* 0x000fe40003000000 */
[----:B------:R-:W-:Y:S02]  /*15e0*/  FSEL R59, R59, -INF , P6 ;  /* 0xff8000003b3b7808 */ /* 0x000fe40003000000 */
[----:B------:R-:W-:Y:S01]  /*15f0*/  ISETP.GE.AND P6, PT, R0, R15, PT ;  /* 0x0000000f0000720c */ /* 0x000fe20003fc6270 */
[----:B------:R-:W-:Y:S01]  /*1600*/  VIADD R15, R13, 0x59 ;  /* 0x000000590d0f7836 */ /* 0x000fe20000000000 */
[----:B------:R-:W-:-:S02]  /*1610*/  FSEL R63, R63, -INF , P2 ;  /* 0xff8000003f3f7808 */ /* 0x000fc40001000000 */
[----:B------:R-:W-:Y:S02]  /*1620*/  FSEL R17, R61, -INF , P4 ;  /* 0xff8000003d117808 */ /* 0x000fe40002000000 */
[C---:B------:R-:W-:Y:S01]  /*1630*/  ISETP.GE.AND P2, PT, R0.reuse, R15, PT ;  /* 0x0000000f0000720c */ /* 0x040fe20003f46270 */
[----:B------:R-:W-:Y:S01]  /*1640*/  VIADD R15, R13, 0x61 ;  /* 0x000000610d0f7836 */ /* 0x000fe20000000000 */
        /* <DEDUP_REMOVED lines=17> */
[----:B------:R-:W-:Y:S01]  /*1760*/  ISETP.GE.AND P1, PT, R0, R9, PT ;  /* 0x000000090000720c */ /* 0x000fe20003f26270 */
[----:B------:R-:W-:Y:S01]  /*1770*/  VIADD R9, R13, 0x48 ;  /* 0x000000480d097836 */ /* 0x000fe20000000000 */
[----:B------:R-:W-:Y:S02]  /*1780*/  FSEL R21, R77, -INF , P6 ;  /* 0xff8000004d157808 */ /* 0x000fe40003000000 */
[----:B------:R-:W-:-:S02]  /*1790*/  FSEL R83, R83, -INF , P6 ;  /* 0xff80000053537808 */ /* 0x000fc40003000000 */
[----:B------:R-:W-:Y:S02]  /*17a0*/  ISETP.GE.AND P6, PT, R0, R15, PT ;  /* 0x0000000f0000720c */ /* 0x000fe40003fc6270 */
[----:B------:R-:W-:Y:S02]  /*17b0*/  FMNMX R15, R24, R25, !PT ;  /* 0x00000019180f7209 */ /* 0x000fe40007800000 */
[----:B------:R-:W-:Y:S02]  /*17c0*/  FSEL R48, R48, -INF , P3 ;  /* 0xff80000030307808 */ /* 0x000fe40001800000 */
[----:B------:R-:W-:Y:S02]  /*17d0*/  FSEL R45, R54, -INF , P3 ;  /* 0xff800000362d7808 */ /* 0x000fe40001800000 */
[----:B------:R-:W-:Y:S01]  /*17e0*/  ISETP.GE.AND P3, PT, R0, R9, PT ;  /* 0x000000090000720c */ /* 0x000fe20003f66270 */
[----:B------:R-:W-:Y:S01]  /*17f0*/  VIADD R9, R13, 0x50 ;  /* 0x000000500d097836 */ /* 0x000fe20000000000 */
[----:B------:R-:W-:-:S02]  /*1800*/  FMNMX R2, R28, R15, !PT ;  /* 0x0000000f1c027209 */ /* 0x000fc40007800000 */
[----:B------:R-:W-:Y:S02]  /*1810*/  FSEL R52, R52, -INF , P5 ;  /* 0xff80000034347808 */ /* 0x000fe40002800000 */
[----:B------:R-:W-:Y:S02]  /*1820*/  FSEL R49, R58, -INF , P5 ;  /* 0xff8000003a317808 */ /* 0x000fe40002800000 */
[----:B------:R-:W-:Y:S02]  /*1830*/  FMNMX R15, R29, R2, !PT ;  /* 0x000000021d0f7209 */ /* 0x000fe40007800000 */
[----:B------:R-:W-:Y:S01]  /*1840*/  ISETP.GE.AND P5, PT, R0, R9, PT ;  /* 0x000000090000720c */ /* 0x000fe20003fa6270 */
[----:B------:R-:W-:Y:S01]  /*1850*/  VIADD R9, R13, 0x58 ;  /* 0x000000580d097836 */ /* 0x000fe20000000000 */
[----:B------:R-:W-:Y:S02]  /*1860*/  FMNMX R15, R32, R15, !PT ;  /* 0x0000000f200f7209 */ /* 0x000fe40007800000 */
[----:B------:R-:W-:-:S02]  /*1870*/  FSEL R56, R56, -INF , P1 ;  /* 0xff80000038387808 */ /* 0x000fc40000800000 */
[----:B------:R-:W-:Y:S02]  /*1880*/  FSEL R53, R62, -INF , P1 ;  /* 0xff8000003e357808 */ /* 0x000fe40000800000 */
[----:B------:R-:W-:Y:S01]  /*1890*/  ISETP.GE.AND P1, PT, R0, R9, PT ;  /* 0x000000090000720c */ /* 0x000fe20003f26270 */
[----:B------:R-:W-:Y:S01]  /*18a0*/  VIADD R9, R13, 0x60 ;  /* 0x000000600d097836 */ /* 0x000fe20000000000 */
[----:B------:R-:W-:Y:S02]  /*18b0*/  FMNMX R15, R4, R15, !PT ;  /* 0x0000000f040f7209 */ /* 0x000fe40007800000 */
[----:B------:R-:W-:Y:S02]  /*18c0*/  FSEL R60, R60, -INF , P3 ;  /* 0xff8000003c3c7808 */ /* 0x000fe40001800000 */
[----:B------:R-:W-:Y:S02]  /*18d0*/  FSEL R57, R66, -INF , P3 ;  /* 0xff80000042397808 */ /* 0x000fe40001800000 */
[----:B------:R-:W-:-:S02]  /*18e0*/  FMNMX R2, R36, R15, !PT ;  /* 0x0000000f24027209 */ /* 0x000fc40007800000 */
[C---:B------:R-:W-:Y:S01]  /*18f0*/  ISETP.GE.AND P3, PT, R0.reuse, R9, PT ;  /* 0x000000090000720c */ /* 0x040fe20003f66270 */
[----:B------:R-:W-:Y:S01]  /*1900*/  VIADD R9, R13, 0x68 ;  /* 0x000000680d097836 */ /* 0x000fe20000000000 */
[----:B------:R-:W-:Y:S01]  /*1910*/  FMNMX R15, R5, R2, !PT ;  /* 0x00000002050f7209 */ /* 0x000fe20007800000 */
[----:B------:R-:W-:Y:S01]  /*1920*/  VIADD R2, R0, 0x8 ;  /* 0x0000000800027836 */ /* 0x000fe20000000000 */
        /* <DEDUP_REMOVED lines=16> */
[----:B------:R-:W-:Y:S02]  /*1a30*/  FSEL R8, R26, -INF , P6 ;  /* 0xff8000001a087808 */ /* 0x000fe40003000000 */
[----:B------:R-:W-:Y:S01]  /*1a40*/  ISETP.GE.AND P3, PT, R0, R9, PT ;  /* 0x000000090000720c */ /* 0x000fe20003f66270 */
[----:B------:R-:W-:Y:S01]  /*1a50*/  VIADD R9, R13, 0x80 ;  /* 0x000000800d097836 */ /* 0x000fe20000000000 */
[----:B------:R-:W-:-:S02]  /*1a60*/  ISETP.GT.AND P6, PT, R2, R13, PT ;  /* 0x0000000d0200720c */ /* 0x000fc40003fc4270 */
[----:B------:R-:W-:Y:S01]  /*1a70*/  FMNMX R23, R10, R15, !PT ;  /* 0x0000000f0a177209 */ /* 0x000fe20007800000 */
[----:B------:R-:W-:Y:S01]  /*1a80*/  VIADD R15, R13, 0xa1 ;  /* 0x000000a10d0f7836 */ /* 0x000fe20000000000 */
[----:B------:R-:W-:Y:S02]  /*1a90*/  FSEL R157, R27, -INF , P6 ;  /* 0xff8000001b9d7808 */ /* 0x000fe40003000000 */
[----:B------:R-:W-:Y:S02]  /*1aa0*/  FSEL R76, R76, -INF , P5 ;  /* 0xff8000004c4c7808 */ /* 0x000fe40002800000 */
[----:B------:R-:W-:Y:S02]  /*1ab0*/  FSEL R82, R82, -INF , P5 ;  /* 0xff80000052527808 */ /* 0x000fe40002800000 */
[----:B------:R-:W-:Y:S02]  /*1ac0*/  FMNMX R46, R48, R23, !PT ;  /* 0x00000017302e7209 */ /* 0x000fe40007800000 */
[----:B------:R-:W-:Y:S01]  /*1ad0*/  ISETP.GE.AND P5, PT, R0, R9, PT ;  /* 0x000000090000720c */ /* 0x000fe20003fa6270 */
[----:B------:R-:W-:Y:S01]  /*1ae0*/  VIADD R9, R13, 0x88 ;  /* 0x000000880d097836 */ /* 0x000fe20000000000 */
[----:B------:R-:W-:-:S02]  /*1af0*/  FMNMX R23, R8, R157, !PT ;  /* 0x0000009d08177209 */ /* 0x000fc40007800000 */
[----:B------:R-:W-:Y:S02]  /*1b00*/  FMNMX R27, R11, R46, !PT ;  /* 0x0000002e0b1b7209 */ /* 0x000fe40007800000 */
[----:B------:R-:W-:Y:S02]  /*1b10*/  FSEL R80, R80, -INF , P1 ;  /* 0xff80000050507808 */ /* 0x000fe40000800000 */
[----:B------:R-:W-:Y:S02]  /*1b20*/  FSEL R86, R86, -INF , P1 ;  /* 0xff80000056567808 */ /* 0x000fe40000800000 */
[----:B------:R-:W-:Y:S01]  /*1b30*/  ISETP.GE.AND P1, PT, R0, R9, PT ;  /* 0x000000090000720c */ /* 0x000fe20003f26270 */
[----:B------:R-:W-:Y:S01]  /*1b40*/  VIADD R9, R13, 0x89 ;  /* 0x000000890d097836 */ /* 0x000fe20000000000 */
[----:B------:R-:W-:Y:S02]  /*1b50*/  FMNMX R46, R152, R23, !PT ;  /* 0x00000017982e7209 */ /* 0x000fe40007800000 */
[----:B------:R-:W-:-:S02]  /*1b60*/  FMNMX R27, R52, R27, !PT ;  /* 0x0000001b341b7209 */ /* 0x000fc40007800000 */
[----:B------:R-:W-:Y:S02]  /*1b70*/  FMNMX R46, R31, R46, !PT ;  /* 0x0000002e1f2e7209 */ /* 0x000fe40007800000 */
        /* <DEDUP_REMOVED lines=9> */
[----:B------:R-:W-:Y:S02]  /*1c10*/  ISETP.GE.AND P2, PT, R0, R15, PT ;  /* 0x0000000f0000720c */ /* 0x000fe40003f46270 */
[----:B------:R-:W-:Y:S02]  /*1c20*/  FMNMX R15, R35, R50, !PT ;  /* 0x00000032230f7209 */ /* 0x000fe40007800000 */
[----:B------:R-:W-:-:S02]  /*1c30*/  FMNMX R27, R16, R27, !PT ;  /* 0x0000001b101b7209 */ /* 0x000fc40007800000 */
[----:B------:R-:W-:Y:S02]  /*1c40*/  FMNMX R50, R154, R15, !PT ;  /* 0x0000000f9a327209 */ /* 0x000fe40007800000 */
[----:B------:R-:W-:Y:S02]  /*1c50*/  FMNMX R54, R60, R27, !PT ;  /* 0x0000001b3c367209 */ /* 0x000fe40007800000 */
[----:B------:R-:W-:Y:S02]  /*1c60*/  FMNMX R50, R39, R50, !PT ;  /* 0x0000003227327209 */ /* 0x000fe40007800000 */
[----:B------:R-:W-:Y:S02]  /*1c70*/  FMNMX R15, R17, R54, !PT ;  /* 0x00000036110f7209 */ /* 0x000fe40007800000 */
[----:B------:R-:W-:Y:S02]  /*1c80*/  FSEL R84, R84, -INF , P3 ;  /* 0xff80000054547808 */ /* 0x000fe40001800000 */
[----:B------:R-:W-:-:S02]  /*1c90*/  FSEL R90, R90, -INF , P3 ;  /* 0xff8000005a5a7808 */ /* 0x000fc40001800000 */
[----:B------:R-:W-:Y:S01]  /*1ca0*/  ISETP.GE.AND P3, PT, R0, R9, PT ;  /* 0x000000090000720c */ /* 0x000fe20003f66270 */
[----:B------:R-:W-:Y:S01]  /*1cb0*/  VIADD R9, R13, 0x91 ;  /* 0x000000910d097836 */ /* 0x000fe20000000000 */
[----:B------:R-:W-:Y:S02]  /*1cc0*/  FMNMX R54, R33, R50, !PT ;  /* 0x0000003221367209 */ /* 0x000fe40007800000 */
[----:B------:R-:W-:Y:S02]  /*1cd0*/  FMNMX R15, R64, R15, !PT ;  /* 0x0000000f400f7209 */ /* 0x000fe40007800000 */
[----:B------:R-:W-:Y:S02]  /*1ce0*/  FMNMX R54, R43, R54, !PT ;  /* 0x000000362b367209 */ /* 0x000fe40007800000 */
[----:B------:R-:W-:Y:S02]  /*1cf0*/  FSEL R30, R85, -INF , P4 ;  /* 0xff800000551e7808 */ /* 0x000fe40002000000 */
[----:B------:R-:W-:-:S02]  /*1d00*/  FSEL R91, R91, -INF , P4 ;  /* 0xff8000005b5b7808 */ /* 0x000fc40002000000 */
[----:B------:R-:W-:Y:S02]  /*1d10*/  FMNMX R15, R18, R15, !PT ;  /* 0x0000000f120f7209 */ /* 0x000fe40007800000 */
[----:B------:R-:W-:Y:S01]  /*1d20*/  ISETP.GE.AND P4, PT, R0, R9, PT ;  /* 0x000000090000720c */ /* 0x000fe20003f86270 */
[----:B------:R-:W-:Y:S01]  /*1d30*/  VIADD R9, R13, 0x98 ;  /* 0x000000980d097836 */ /* 0x000fe20000000000 */
        /* <DEDUP_REMOVED lines=16> */
[----:B------:R-:W-:Y:S01]  /*1e40*/  ISETP.GE.AND P6, PT, R0, R9, PT ;  /* 0x000000090000720c */ /* 0x000fe20003fc6270 */
[----:B------:R-:W-:Y:S01]  /*1e50*/  VIADD R9, R13, 0xa8 ;  /* 0x000000a80d097836 */ /* 0x000fe20000000000 */
[----:B------:R-:W-:-:S02]  /*1e60*/  FMNMX R58, R45, R58, !PT ;  /* 0x0000003a2d3a7209 */ /* 0x000fc40007800000 */
[----:B------:R-:W-:Y:S02]  /*1e70*/  FMNMX R62, R76, R15, !PT ;  /* 0x0000000f4c3e7209 */ /* 0x000fe40007800000 */
        /* <DEDUP_REMOVED lines=119> */
[----:B------:R-:W-:Y:S02]  /*25f0*/  FSEL R134, R129, -INF , P2 ;  /* 0xff80000081867808 */ /* 0x000fe40001000000 */
[----:B------:R-:W-:Y:S02]  /*2600*/  FMNMX R23, R128, R23, !PT ;  /* 0x0000001780177209 */ /* 0x000fe40007800000 */
[----:B------:R-:W-:Y:S02]  /*2610*/  FSEL R93, R135, -INF , P2 ;  /* 0xff800000875d7808 */ /* 0x000fe40001000000 */
[----:B------:R-:W-:Y:S01]  /*2620*/  ISETP.GE.AND P2, PT, R0, R9, PT ;  /* 0x000000090000720c */ /* 0x000fe20003f46270 */
[----:B------:R-:W-:Y:S01]  /*2630*/  VIADD R9, R13, 0xf0 ;  /* 0x000000f00d097836 */ /* 0x000fe20000000000 */
[----:B------:R-:W-:Y:S02]  /*2640*/  FMNMX R15, R65, R66, !PT ;  /* 0x00000042410f7209 */ /* 0x000fe40007800000 */
[----:B------:R-:W-:-:S02]  /*2650*/  FSEL R132, R132, -INF , P3 ;  /* 0xff80000084847808 */ /* 0x000fc40001800000 */
        /* <DEDUP_REMOVED lines=26> */
[----:B------:R-:W-:Y:S02]  /*2800*/  ISETP.GE.AND P4, PT, R0, R9, PT ;  /* 0x000000090000720c */ /* 0x000fe40003f86270 */
[----:B------:R-:W-:Y:S02]  /*2810*/  FMNMX R66, R77, R66, !PT ;  /* 0x000000424d427209 */ /* 0x000fe40007800000 */
[----:B------:R-:W-:-:S02]  /*2820*/  FSEL R144, R144, -INF , P3 ;  /* 0xff80000090907808 */ /* 0x000fc40001800000 */
[----:B------:R-:W-:Y:S02]  /*2830*/  FMNMX R9, R141, R70, !PT ;  /* 0x000000468d097209 */ /* 0x000fe40007800000 */
[----:B------:R-:W-:Y:S02]  /*2840*/  FMNMX R66, R81, R66, !PT ;  /* 0x0000004251427209 */ /* 0x000fe40007800000 */
[----:B------:R-:W-:Y:S02]  /*2850*/  FSEL R145, R145, -INF , P4 ;  /* 0xff80000091917808 */ /* 0x000fe40002000000 */
[----:B------:R-:W-:Y:S02]  /*2860*/  FMNMX R70, R144, R9, !PT ;  /* 0x0000000990467209 */ /* 0x000fe40007800000 */
[----:B------:R-:W-:Y:S02]  /*2870*/  FMNMX R66, R123, R66, !PT ;  /* 0x000000427b427209 */ /* 0x000fe40007800000 */
[----:B------:R-:W-:-:S02]  /*2880*/  FMNMX R15, R145, R70, !PT ;  /* 0x00000046910f7209 */ /* 0x000fc40007800000 */
[----:B------:R-:W-:Y:S02]  /*2890*/  FMNMX R9, R85, R66, !PT ;  /* 0x0000004255097209 */ /* 0x000fe40007800000 */
[----:B------:R-:W-:Y:S02]  /*28a0*/  FMNMX R66, R136, R15, !PT ;  /* 0x0000000f88427209 */ /* 0x000fe40007800000 */
[----:B------:R-:W-:Y:S02]  /*28b0*/  FMNMX R9, R88, R9, !PT ;  /* 0x0000000958097209 */ /* 0x000fe40007800000 */
[----:B------:R-:W-:Y:S02]  /*28c0*/  FMNMX R15, R149, R66, !PT ;  /* 0x00000042950f7209 */ /* 0x000fe40007800000 */
[----:B------:R-:W-:Y:S02]  /*28d0*/  FMNMX R66, R130, R9, !PT ;  /* 0x0000000982427209 */ /* 0x000fe40007800000 */
[----:B------:R-:W-:Y:S01]  /*28e0*/  FSEL R142, R142, -INF , P5 ;  /* 0xff8000008e8e7808 */ /* 0x000fe20002800000 */
[----:B------:R-:W1:Y:S01]  /*28f0*/  SHFL.BFLY PT, R70, R15, 0x1, 0x1f ;  /* 0x0c201f000f467f89 */ /* 0x000e6200000e0000 */
[----:B------:R-:W-:-:S02]  /*2900*/  FMNMX R9, R131, R66, !PT ;  /* 0x0000004283097209 */ /* 0x000fc40007800000 */
[----:B------:R-:W-:Y:S02]  /*2910*/  FSEL R105, R143, -INF , P1 ;  /* 0xff8000008f697808 */ /* 0x000fe40000800000 */
[----:B------:R-:W-:Y:S02]  /*2920*/  FMNMX R66, R92, R9, !PT ;  /* 0x000000095c427209 */ /* 0x000fe40007800000 */
[----:B------:R-:W-:Y:S02]  /*2930*/  FSEL R146, R146, -INF , P6 ;  /* 0xff80000092927808 */ /* 0x000fe40003000000 */
[----:B------:R-:W-:Y:S02]  /*2940*/  FMNMX R9, R93, R66, !PT ;  /* 0x000000425d097209 */ /* 0x000fe40007800000 */
[----:B------:R-:W-:Y:S02]  /*2950*/  FSEL R147, R147, -INF , P2 ;  /* 0xff80000093937808 */ /* 0x000fe40001000000 */
[----:B------:R-:W-:-:S02]  /*2960*/  FMNMX R66, R138, R9, !PT ;  /* 0x000000098a427209 */ /* 0x000fc40007800000 */
[----:B------:R-:W-:Y:S02]  /*2970*/  FSEL R150, R150, -INF , P3 ;  /* 0xff80000096967808 */ /* 0x000fe40001800000 */
[----:B------:R-:W-:Y:S02]  /*2980*/  FMNMX R9, R97, R66, !PT ;  /* 0x0000004261097209 */ /* 0x000fe40007800000 */
[----:B------:R-:W-:Y:S02]  /*2990*/  FSEL R129, R151, -INF , P4 ;  /* 0xff80000097817808 */ /* 0x000fe40002000000 */
[----:B------:R-:W-:Y:S02]  /*29a0*/  FMNMX R66, R142, R9, !PT ;  /* 0x000000098e427209 */ /* 0x000fe40007800000 */
[----:B-1----:R-:W-:Y:S02]  /*29b0*/  FMNMX R70, R15, R70, !PT ;  /* 0x000000460f467209 */ /* 0x002fe40007800000 */
[----:B------:R-:W-:-:S03]  /*29c0*/  FMNMX R9, R105, R66, !PT ;  /* 0x0000004269097209 */ /* 0x000fc60007800000 */
[----:B------:R-:W1:Y:S01]  /*29d0*/  SHFL.BFLY PT, R23, R70, 0x2, 0x1f ;  /* 0x0c401f0046177f89 */ /* 0x000e6200000e0000 */
[----:B------:R-:W-:-:S04]  /*29e0*/  FMNMX R66, R146, R9, !PT ;  /* 0x0000000992427209 */ /* 0x000fc80007800000 */
[----:B------:R-:W-:-:S04]  /*29f0*/  FMNMX R9, R147, R66, !PT ;  /* 0x0000004293097209 */ /* 0x000fc80007800000 */
[----:B------:R-:W-:-:S04]  /*2a00*/  FMNMX R66, R150, R9, !PT ;  /* 0x0000000996427209 */ /* 0x000fc80007800000 */
[----:B------:R-:W-:-:S05]  /*2a10*/  FMNMX R66, R129, R66, !PT ;  /* 0x0000004281427209 */ /* 0x000fca0007800000 */
[----:B------:R-:W2:Y:S01]  /*2a20*/  SHFL.BFLY PT, R15, R66, 0x1, 0x1f ;  /* 0x0c201f00420f7f89 */ /* 0x000ea200000e0000 */
[----:B-1----:R-:W-:-:S04]  /*2a30*/  FMNMX R9, R70, R23, !PT ;  /* 0x0000001746097209 */ /* 0x002fc80007800000 */
[----:B------:R-:W-:-:S04]  /*2a40*/  FSETP.NEU.AND P1, PT, R9, -INF , PT ;  /* 0xff8000000900780b */ /* 0x000fc80003f2d000 */
[----:B------:R-:W-:-:S05]  /*2a50*/  FSEL R163, R9, RZ, P1 ;  /* 0x000000ff09a37208 */ /* 0x000fca0000800000 */
[----:B------:R-:W-:Y:S01]  /*2a60*/  FMUL R163, R163, UR6 ;  /* 0x00000006a3a37c20 */ /* 0x000fe20008400000 */
[----:B------:R-:W-:-:S03]  /*2a70*/  ULDC UR6, c[0x0][0x604] ;  /* 0x0001810000067ab9 */ /* 0x000fc60000000800 */
[--C-:B------:R-:W-:Y:S01]  /*2a80*/  FFMA R101, R24, UR6, -R163.reuse ;  /* 0x0000000618657c23 */ /* 0x100fe200080008a3 */
[----:B------:R-:W-:Y:S01]  /*2a90*/  ULDC UR6, c[0x0][0x604] ;  /* 0x0001810000067ab9 */ /* 0x000fe20000000800 */
[----:B--2---:R-:W-:Y:S01]  /*2aa0*/  FMNMX R15, R66, R15, !PT ;  /* 0x0000000f420f7209 */ /* 0x004fe20007800000 */
[--C-:B------:R-:W-:Y:S01]  /*2ab0*/  FFMA R25, R25, UR6, -R163.reuse ;  /* 0x0000000619197c23 */ /* 0x100fe200080008a3 */
[----:B------:R-:W-:Y:S01]  /*2ac0*/  ULDC UR6, c[0x0][0x604] ;  /* 0x0001810000067ab9 */ /* 0x000fe20000000800 */
[----:B------:R-:W-:Y:S01]  /*2ad0*/  FSETP.GEU.AND P2, PT, R101, -126, PT ;  /* 0xc2fc00006500780b */ /* 0x000fe20003f4e000 */
[--C-:B------:R-:W-:Y:S01]  /*2ae0*/  FFMA R28, R28, UR6, -R163.reuse ;  /* 0x000000061c1c7c23 */ /* 0x100fe200080008a3 */
[----:B------:R-:W1:Y:S01]  /*2af0*/  SHFL.BFLY PT, R24, R15, 0x2, 0x1f ;  /* 0x0c401f000f187f89 */ /* 0x000e6200000e0000 */
[----:B------:R-:W-:Y:S01]  /*2b00*/  FSETP.GEU.AND P6, PT, R25, -126, PT ;  /* 0xc2fc00001900780b */ /* 0x000fe20003fce000 */
[----:B------:R-:W-:Y:S02]  /*2b10*/  ULDC UR6, c[0x0][0x604] ;  /* 0x0001810000067ab9 */ /* 0x000fe40000000800 */
[--C-:B------:R-:W-:Y:S01]  /*2b20*/  FFMA R29, R29, UR6, -R163.reuse ;  /* 0x000000061d1d7c23 */ /* 0x100fe200080008a3 */
[----:B------:R-:W-:Y:S01]  /*2b30*/  ULDC UR6, c[0x0][0x604] ;  /* 0x0001810000067ab9 */ /* 0x000fe20000000800 */
[----:B------:R-:W-:Y:S01]  /*2b40*/  FSETP.GEU.AND P5, PT, R28, -126, PT ;  /* 0xc2fc00001c00780b */ /* 0x000fe20003fae000 */
[--C-:B------:R-:W-:Y:S01]  /*2b50*/  FFMA R32, R32, UR6, -R163.reuse ;  /* 0x0000000620207c23 */ /* 0x100fe200080008a3 */
[----:B------:R-:W-:Y:S01]  /*2b60*/  ULDC UR6, c[0x0][0x604] ;  /* 0x0001810000067ab9 */ /* 0x000fe20000000800 */
[----:B------:R-:W-:Y:S01]  /*2b70*/  FSETP.GEU.AND P1, PT, R29, -126, PT ;  /* 0xc2fc00001d00780b */ /* 0x000fe20003f2e000 */
[--C-:B------:R-:W-:Y:S01]  /*2b80*/  FFMA R4, R4, UR6, -R163.reuse ;  /* 0x0000000604047c23 */ /* 0x100fe200080008a3 */
[----:B------:R-:W-:Y:S01]  /*2b90*/  @!P2 FMUL R101, R101, 0.5 ;  /* 0x3f0000006565a820 */ /* 0x000fe20000400000 */
[----:B------:R-:W-:Y:S01]  /*2ba0*/  ULDC UR6, c[0x0][0x604] ;  /* 0x0001810000067ab9 */ /* 0x000fe20000000800 */
[----:B------:R-:W-:Y:S01]  /*2bb0*/  FSETP.GEU.AND P4, PT, R32, -126, PT ;  /* 0xc2fc00002000780b */ /* 0x000fe20003f8e000 */
[----:B------:R-:W-:Y:S01]  /*2bc0*/  @!P6 FMUL R25, R25, 0.5 ;  /* 0x3f0000001919e820 */ /* 0x000fe20000400000 */
[--C-:B------:R-:W-:Y:S01]  /*2bd0*/  FFMA R36, R36, UR6, -R163.reuse ;  /* 0x0000000624247c23 */ /* 0x100fe200080008a3 */
[----:B------:R-:W-:Y:S01]  /*2be0*/  ULDC UR6, c[0x0][0x604] ;  /* 0x0001810000067ab9 */ /* 0x000fe20000000800 */
[----:B------:R-:W2:Y:S01]  /*2bf0*/  MUFU.EX2 R101, R101 ;  /* 0x0000006500657308 */ /* 0x000ea20000000800 */
[----:B------:R-:W-:Y:S01]  /*2c00*/  FFMA R5, R5, UR6, -R163 ;  /* 0x0000000605057c23 */ /* 0x000fe200080008a3 */
[----:B------:R-:W-:Y:S01]  /*2c10*/  @!P5 FMUL R28, R28, 0.5 ;  /* 0x3f0000001c1cd820 */ /* 0x000fe20000400000 */
[----:B------:R-:W-:-:S02]  /*2c20*/  ULDC UR6, c[0x0][0x604] ;  /* 0x0001810000067ab9 */ /* 0x000fc40000000800 */
[--C-:B------:R-:W-:Y:S01]  /*2c30*/  FFMA R40, R40, UR6, -R163.reuse ;  /* 0x0000000628287c23 */ /* 0x100fe200080008a3 */
[----:B------:R-:W-:Y:S01]  /*2c40*/  ULDC UR6, c[0x0][0x604] ;  /* 0x0001810000067ab9 */ /* 0x000fe20000000800 */
[----:B-1----:R-:W-:Y:S01]  /*2c50*/  FMNMX R15, R15, R24, !PT ;  /* 0x000000180f0f7209 */ /* 0x002fe20007800000 */
[----:B------:R-:W1:Y:S01]  /*2c60*/  MUFU.EX2 R125, R25 ;  /* 0x00000019007d7308 */ /* 0x000e620000000800 */
[----:B------:R-:W-:Y:S01]  /*2c70*/  @!P4 FMUL R32, R32, 0.5 ;  /* 0x3f0000002020c820 */ /* 0x000fe20000400000 */
[--C-:B------:R-:W-:Y:S01]  /*2c80*/  FFMA R7, R7, UR6, -R163.reuse ;  /* 0x0000000607077c23 */ /* 0x100fe200080008a3 */
[----:B------:R-:W-:Y:S01]  /*2c90*/  FSETP.NEU.AND P3, PT, R15, -INF , PT ;  /* 0xff8000000f00780b */ /* 0x000fe20003f6d000 */
[----:B------:R-:W-:Y:S01]  /*2ca0*/  ULDC UR6, c[0x0][0x604] ;  /* 0x0001810000067ab9 */ /* 0x000fe20000000800 */
[----:B------:R-:W-:Y:S01]  /*2cb0*/  @!P1 FMUL R29, R29, 0.5 ;  /* 0x3f0000001d1d9820 */ /* 0x000fe20000400000 */
[--C-:B------:R-:W-:Y:S01]  /*2cc0*/  FFMA R44, R44, UR6, -R163.reuse ;  /* 0x000000062c2c7c23 */ /* 0x100fe200080008a3 */
[----:B------:R-:W-:Y:S01]  /*2cd0*/  FSEL R160, R15, RZ, P3 ;  /* 0x000000ff0fa07208 */ /* 0x000fe20001800000 */
[----:B------:R-:W3:Y:S01]  /*2ce0*/  MUFU.EX2 R121, R28 ;  /* 0x0000001c00797308 */ /* 0x000ee20000000800 */
[----:B--2---:R-:W-:Y:S01]  /*2cf0*/  @!P2 FMUL R101, R101, R101 ;  /* 0x000000656565a220 */ /* 0x004fe20000400000 */
[----:B------:R-:W-:Y:S01]  /*2d00*/  FSETP.GEU.AND P2, PT, R36, -126, PT ;  /* 0xc2fc00002400780b */ /* 0x000fe20003f4e000 */
[----:B------:R-:W-:Y:S01]  /*2d10*/  ULDC UR6, c[0x0][0x604] ;  /* 0x0001810000067ab9 */ /* 0x000fe20000000800 */
[----:B------:R-:W-:Y:S01]  /*2d20*/  FSETP.GEU.AND P3, PT, R4, -126, PT ;  /* 0xc2fc00000400780b */ /* 0x000fe20003f6e000 */
[----:B------:R-:W-:Y:S01]  /*2d30*/  FFMA R10, R10, UR6, -R163 ;  /* 0x000000060a0a7c23 */ /* 0x000fe200080008a3 */
[----:B------:R-:W-:-:S02]  /*2d40*/  ULDC UR6, c[0x0][0x604] ;  /* 0x0001810000067ab9 */ /* 0x000fc40000000800 */
[----:B------:R-:W2:Y:S01]  /*2d50*/  MUFU.EX2 R113, R32 ;  /* 0x0000002000717308 */ /* 0x000ea20000000800 */
[----:B-1----:R-:W-:Y:S01]  /*2d60*/  @!P6 FMUL R125, R125, R125 ;  /* 0x0000007d7d7de220 */ /* 0x002fe20000400000 */
[----:B------:R-:W-:Y:S01]  /*2d70*/  FSETP.GEU.AND P6, PT, R5, -126, PT ;  /* 0xc2fc00000500780b */ /* 0x000fe20003fce000 */
[--C-:B------:R-:W-:Y:S01]  /*2d80*/  FFMA R48, R48, UR6, -R163.reuse ;  /* 0x0000000630307c23 */ /* 0x100fe200080008a3 */
[----:B------:R-:W-:Y:S02]  /*2d90*/  ULDC UR6, c[0x0][0x604] ;  /* 0x0001810000067ab9 */ /* 0x000fe40000000800 */
[----:B------:R-:W-:Y:S01]  /*2da0*/  FFMA R11, R11, UR6, -R163 ;  /* 0x000000060b0b7c23 */ /* 0x000fe200080008a3 */
[----:B------:R-:W-:Y:S01]  /*2db0*/  @!P2 FMUL R36, R36, 0.5 ;  /* 0x3f0000002424a820 */ /* 0x000fe20000400000 */
[----:B------:R-:W1:Y:S01]  /*2dc0*/  MUFU.EX2 R117, R29 ;  /* 0x0000001d00757308 */ /* 0x000e620000000800 */
[----:B------:R-:W-:Y:S01]  /*2dd0*/  @!P3 FMUL R4, R4, 0.5 ;  /* 0x3f0000000404b820 */ /* 0x000fe20000400000 */
[----:B---3--:R-:W-:Y:S01]  /*2de0*/  @!P5 FMUL R121, R121, R121 ;  /* 0x000000797979d220 */ /* 0x008fe20000400000 */
[----:B------:R-:W-:Y:S01]  /*2df0*/  FSETP.GEU.AND P5, PT, R40, -126, PT ;  /* 0xc2fc00002800780b */ /* 0x000fe20003fae000 */
[----:B------:R-:W-:-:S02]  /*2e00*/  ULDC UR6, c[0x0][0x604] ;  /* 0x0001810000067ab9 */ /* 0x000fc40000000800 */
[--C-:B------:R-:W-:Y:S01]  /*2e10*/  FFMA R52, R52, UR6, -R163.reuse ;  /* 0x0000000634347c23 */ /* 0x100fe200080008a3 */
[----:B------:R-:W-:Y:S01]  /*2e20*/  @!P6 FMUL R5, R5, 0.5 ;  /* 0x3f0000000505e820 */ /* 0x000fe20000400000 */
[----:B------:R-:W3:Y:S01]  /*2e30*/  MUFU.EX2 R109, R36 ;  /* 0x00000024006d7308 */ /* 0x000ee20000000800 */
[----:B--2---:R-:W-:Y:S01]  /*2e40*/  @!P4 FMUL R113, R113, R113 ;  /* 0x000000717171c220 */ /* 0x004fe20000400000 */
[----:B------:R-:W-:Y:S01]  /*2e50*/  FSETP.GEU.AND P4, PT, R44, -126, PT ;  /* 0xc2fc00002c00780b */ /* 0x000fe20003f8e000 */
[----:B------:R-:W-:Y:S02]  /*2e60*/  ULDC UR6, c[0x0][0x604] ;  /* 0x0001810000067ab9 */ /* 0x000fe40000000800 */
[--C-:B------:R-:W-:Y:S01]  /*2e70*/  FFMA R14, R14, UR6, -R163.reuse ;  /* 0x000000060e0e7c23 */ /* 0x100fe200080008a3 */
[----:B------:R-:W-:Y:S02]  /*2e80*/  ULDC UR6, c[0x0][0x604] ;  /* 0x0001810000067ab9 */ /* 0x000fe40000000800 */
[----:B------:R-:W2:Y:S01]  /*2e90*/  MUFU.EX2 R73, R5 ;  /* 0x0000000500497308 */ /* 0x000ea20000000800 */
[----:B------:R-:W-:Y:S01]  /*2ea0*/  @!P5 FMUL R40, R40, 0.5 ;  /* 0x3f0000002828d820 */ /* 0x000fe20000400000 */
[----:B-1----:R-:W-:Y:S01]  /*2eb0*/  @!P1 FMUL R117, R117, R117 ;  /* 0x0000007575759220 */ /* 0x002fe20000400000 */
[----:B------:R-:W-:Y:S01]  /*2ec0*/  FSETP.GEU.AND P1, PT, R7, -126, PT ;  /* 0xc2fc00000700780b */ /* 0x000fe20003f2e000 */
[----:B------:R-:W-:Y:S01]  /*2ed0*/  FFMA R56, R56, UR6, -R163 ;  /* 0x0000000638387c23 */ /* 0x000fe200080008a3 */
[----:B------:R-:W-:-:S02]  /*2ee0*/  ULDC UR6, c[0x0][0x604] ;  /* 0x0001810000067ab9 */ /* 0x000fc40000000800 */
[----:B------:R-:W-:Y:S01]  /*2ef0*/  @!P4 FMUL R44, R44, 0.5 ;  /* 0x3f0000002c2cc820 */ /* 0x000fe20000400000 */
[----:B------:R-:W1:Y:S01]  /*2f00*/  MUFU.EX2 R89, R4 ;  /* 0x0000000400597308 */ /* 0x000e620000000800 */
[----:B---3--:R-:W-:Y:S01]  /*2f10*/  @!P2 FMUL R109, R109, R109 ;  /* 0x0000006d6d6da220 */ /* 0x008fe20000400000 */
[----:B------:R-:W-:Y:S01]  /*2f20*/  FSETP.GEU.AND P2, PT, R48, -126, PT ;  /* 0xc2fc00003000780b */ /* 0x000fe20003f4e000 */
[--C-:B------:R-:W-:Y:S01]  /*2f30*/  FFMA R16, R16, UR6, -R163.reuse ;  /* 0x0000000610107c23 */ /* 0x100fe200080008a3 */
[----:B------:R-:W-:Y:S02]  /*2f40*/  ULDC UR6, c[0x0][0x604] ;  /* 0x0001810000067ab9 */ /* 0x000fe40000000800 */
[--C-:B------:R-:W-:Y:S01]  /*2f50*/  FFMA R60, R60, UR6, -R163.reuse ;  /* 0x000000063c3c7c23 */ /* 0x100fe200080008a3 */
[----:B------:R-:W-:Y:S01]  /*2f60*/  ULDC UR6, c[0x0][0x604] ;  /* 0x0001810000067ab9 */ /* 0x000fe20000000800 */
[----:B------:R-:W3:Y:S01]  /*2f70*/  MUFU.EX2 R107, R40 ;  /* 0x00000028006b7308 */ /* 0x000ee20000000800 */
[----:B--2---:R-:W-:Y:S01]  /*2f80*/  @!P6 FMUL R73, R73, R73 ;  /* 0x000000494949e220 */ /* 0x004fe20000400000 */
[----:B------:R-:W-:Y:S01]  /*2f90*/  FSETP.GEU.AND P6, PT, R11, -126, PT ;  /* 0xc2fc00000b00780b */ /* 0x000fe20003fce000 */
[----:B------:R-:W-:Y:S01]  /*2fa0*/  @!P1 FMUL R7, R7, 0.5 ;  /* 0x3f00000007079820 */ /* 0x000fe20000400000 */
[----:B------:R-:W-:Y:S01]  /*2fb0*/  FFMA R17, R17, UR6, -R163 ;  /* 0x0000000611117c23 */ /* 0x000fe200080008a3 */
[----:B------:R-:W-:-:S02]  /*2fc0*/  ULDC UR6, c[0x0][0x604] ;  /* 0x0001810000067ab9 */ /* 0x000fc40000000800 */
[----:B------:R-:W-:Y:S01]  /*2fd0*/  @!P2 FMUL R48, R48, 0.5 ;  /* 0x3f0000003030a820 */ /* 0x000fe20000400000 */
        /* <DEDUP_REMOVED lines=8> */
[----:B---3--:R-:W-:Y:S01]  /*3060*/  @!P5 FMUL R107, R107, R107 ;  /* 0x0000006b6b6bd220 */ /* 0x008fe20000400000 */
[----:B------:R-:W-:Y:S01]  /*3070*/  FSETP.GEU.AND P5, PT, R52, -126, PT ;  /* 0xc2fc00003400780b */ /* 0x000fe20003fae000 */
[----:B------:R-:W-:-:S02]  /*3080*/  ULDC UR6, c[0x0][0x604] ;  /* 0x0001810000067ab9 */ /* 0x000fc40000000800 */
[--C-:B------:R-:W-:Y:S01]  /*3090*/  FFMA R29, R68, UR6, -R163.reuse ;  /* 0x00000006441d7c23 */ /* 0x100fe200080008a3 */
[----:B------:R-:W-:Y:S01]  /*30a0*/  ULDC UR6, c[0x0][0x604] ;  /* 0x0001810000067ab9 */ /* 0x000fe20000000800 */
[----:B------:R-:W-:Y:S01]  /*30b0*/  @!P3 FMUL R10, R10, 0.5 ;  /* 0x3f0000000a0ab820 */ /* 0x000fe20000400000 */
[----:B------:R-:W3:Y:S01]  /*30c0*/  MUFU.EX2 R139, R11 ;  /* 0x0000000b008b7308 */ /* 0x000ee20000000800 */
[----:B--2---:R-:W-:Y:S01]  /*30d0*/  @!P4 FMUL R119, R119, R119 ;  /* 0x000000777777c220 */ /* 0x004fe20000400000 */
[----:B------:R-:W-:Y:S01]  /*30e0*/  FSETP.GEU.AND P4, PT, R56, -126, PT ;  /* 0xc2fc00003800780b */ /* 0x000fe20003f8e000 */
[--C-:B------:R-:W-:Y:S01]  /*30f0*/  FFMA R19, R19, UR6, -R163.reuse ;  /* 0x0000000613137c23 */ /* 0x100fe200080008a3 */
[----:B------:R-:W-:Y:S02]  /*3100*/  ULDC UR6, c[0x0][0x604] ;  /* 0x0001810000067ab9 */ /* 0x000fe40000000800 */
[----:B------:R-:W-:Y:S01]  /*3110*/  FFMA R27, R72, UR6, -R163 ;  /* 0x00000006481b7c23 */ /* 0x000fe200080008a3 */
[----:B------:R-:W-:Y:S01]  /*3120*/  @!P5 FMUL R52, R52, 0.5 ;  /* 0x3f0000003434d820 */ /* 0x000fe20000400000 */
[----:B------:R-:W2:Y:S01]  /*3130*/  MUFU.EX2 R127, R10 ;  /* 0x0000000a007f7308 */ /* 0x000ea20000000800 */
[----:B-1----:R-:W-:Y:S01]  /*3140*/  @!P2 FMUL R135, R135, R135 ;  /* 0x000000878787a220 */ /* 0x002fe20000400000 */
[----:B------:R-:W-:Y:S01]  /*3150*/  FSETP.GEU.AND P2, PT, R60, -126, PT ;  /* 0xc2fc00003c00780b */ /* 0x000fe20003f4e000 */
[----:B------:R-:W-:-:S02]  /*3160*/  ULDC UR6, c[0x0][0x604] ;  /* 0x0001810000067ab9 */ /* 0x000fc40000000800 */
[--C-:B------:R-:W-:Y:S01]  /*3170*/  FFMA R20, R20, UR6, -R163.reuse ;  /* 0x0000000614147c23 */ /* 0x100fe200080008a3 */
[----:B------:R-:W-:Y:S01]  /*3180*/  ULDC UR6, c[0x0][0x604] ;  /* 0x0001810000067ab9 */ /* 0x000fe20000000800 */
[----:B------:R-:W-:Y:S01]  /*3190*/  @!P4 FMUL R56, R56, 0.5 ;  /* 0x3f0000003838c820 */ /* 0x000fe20000400000 */
[----:B------:R-:W1:Y:S01]  /*31a0*/  MUFU.EX2 R111, R7 ;  /* 0x00000007006f7308 */ /* 0x000e620000000800 */
[----:B---3--:R-:W-:Y:S01]  /*31b0*/  @!P6 FMUL R139, R139, R139 ;  /* 0x0000008b8b8be220 */ /* 0x008fe20000400000 */
[----:B------:R-:W-:Y:S01]  /*31c0*/  FSETP.GEU.AND P6, PT, R17, -126, PT ;  /* 0xc2fc00001100780b */ /* 0x000fe20003fce000 */
[--C-:B------:R-:W-:Y:S01]  /*31d0*/  FFMA R23, R76, UR6, -R163.reuse ;  /* 0x000000064c177c23 */ /* 0x100fe200080008a3 */
[----:B------:R-:W-:Y:S02]  /*31e0*/  ULDC UR6, c[0x0][0x604] ;  /* 0x0001810000067ab9 */ /* 0x000fe40000000800 */
[----:B------:R-:W-:Y:S01]  /*31f0*/  FFMA R21, R21, UR6, -R163 ;  /* 0x0000000615157c23 */ /* 0x000fe200080008a3 */
[----:B------:R-:W-:Y:S01]  /*3200*/  @!P2 FMUL R60, R60, 0.5 ;  /* 0x3f0000003c3ca820 */ /* 0x000fe20000400000 */
[----:B------:R-:W3:Y:S01]  /*3210*/  MUFU.EX2 R143, R52 ;  /* 0x00000034008f7308 */ /* 0x000ee20000000800 */
[----:B--2---:R-:W-:Y:S01]  /*3220*/  @!P3 FMUL R127, R127, R127 ;  /* 0x0000007f7f7fb220 */ /* 0x004fe20000400000 */
[----:B------:R-:W-:Y:S01]  /*3230*/  FSETP.GEU.AND P3, PT, R16, -126, PT ;  /* 0xc2fc00001000780b */ /* 0x000fe20003f6e000 */
[----:B------:R-:W-:-:S04]  /*3240*/  ULDC UR6, c[0x0][0x604] ;  /* 0x0001810000067ab9 */ /* 0x000fc80000000800 */
[----:B------:R-:W-:Y:S01]  /*3250*/  @!P6 FMUL R17, R17, 0.5 ;  /* 0x3f0000001111e820 */ /* 0x000fe20000400000 */
[----:B------:R-:W2:Y:S01]  /*3260*/  MUFU.EX2 R159, R60 ;  /* 0x0000003c009f7308 */ /* 0x000ea20000000800 */
[----:B-1----:R-:W-:Y:S01]  /*3270*/  @!P1 FMUL R111, R111, R111 ;  /* 0x0000006f6f6f9220 */ /* 0x002fe20000400000 */
[----:B------:R-:W-:-:S05]  /*3280*/  FSETP.GEU.AND P1, PT, R14, -126, PT ;  /* 0xc2fc00000e00780b */ /* 0x000fca0003f2e000 */
[----:B------:R-:W-:Y:S01]  /*3290*/  @!P3 FMUL R16, R16, 0.5 ;  /* 0x3f0000001010b820 */ /* 0x000fe20000400000 */
[----:B------:R-:W1:Y:S01]  /*32a0*/  MUFU.EX2 R151, R56 ;  /* 0x0000003800977308 */ /* 0x000e620000000800 */
[----:B---3--:R-:W-:Y:S01]  /*32b0*/  @!P5 FMUL R143, R143, R143 ;  /* 0x0000008f8f8fd220 */ /* 0x008fe20000400000 */
[----:B------:R-:W-:-:S05]  /*32c0*/  FSETP.GEU.AND P5, PT, R64, -126, PT ;  /* 0xc2fc00004000780b */ /* 0x000fca0003fae000 */
[----:B------:R-:W-:Y:S01]  /*32d0*/  @!P1 FMUL R14, R14, 0.5 ;  /* 0x3f0000000e0e9820 */ /* 0x000fe20000400000 */
[----:B------:R-:W3:Y:S01]  /*32e0*/  MUFU.EX2 R161, R17 ;  /* 0x0000001100a17308 */ /* 0x000ee20000000800 */
[----:B--2---:R-:W-:Y:S01]  /*32f0*/  @!P2 FMUL R159, R159, R159 ;  /* 0x0000009f9f9fa220 */ /* 0x004fe20000400000 */
[----:B------:R-:W-:-:S05]  /*3300*/  FSETP.GEU.AND P2, PT, R27, -126, PT ;  /* 0xc2fc00001b00780b */ /* 0x000fca0003f4e000 */
        /* <DEDUP_REMOVED lines=22> */
[----:B--2---:R-:W-:-:S06]  /*3470*/  @!P2 FMUL R27, R27, R27 ;  /* 0x0000001b1b1ba220 */ /* 0x004fcc0000400000 */
[----:B------:R-:W-:Y:S01]  /*3480*/  @!P5 FMUL R23, R23, 0.5 ;  /* 0x3f0000001717d820 */ /* 0x000fe20000400000 */
[----:B------:R2:W4:Y:S01]  /*3490*/  MUFU.EX2 R40, R19 ;  /* 0x0000001300287308 */ /* 0x0005220000000800 */
[----:B-1----:R-:W-:-:S07]  /*34a0*/  @!P4 FMUL R29, R29, R29 ;  /* 0x0000001d1d1dc220 */ /* 0x002fce0000400000 */
[----:B------:R-:W1:Y:S01]  /*34b0*/  MUFU.EX2 R170, R18 ;  /* 0x0000001200aa7308 */ /* 0x000e620000000800 */
[--C-:B--2---:R-:W-:Y:S01]  /*34c0*/  FFMA R19, R80, UR6, -R163.reuse ;  /* 0x0000000650137c23 */ /* 0x104fe200080008a3 */
[----:B------:R-:W-:Y:S01]  /*34d0*/  ULDC UR6, c[0x0][0x604] ;  /* 0x0001810000067ab9 */ /* 0x000fe20000000800 */
[----:B---3--:R-:W-:Y:S01]  /*34e0*/  @!P6 FMUL R25, R25, R25 ;  /* 0x000000191919e220 */ /* 0x008fe20000400000 */
[--C-:B------:R-:W-:Y:S01]  /*34f0*/  FFMA R17, R22, UR6, -R163.reuse ;  /* 0x0000000616117c23 */ /* 0x100fe200080008a3 */
[----:B------:R-:W-:Y:S01]  /*3500*/  ULDC UR6, c[0x0][0x604] ;  /* 0x0001810000067ab9 */ /* 0x000fe20000000800 */
[----:B------:R-:W-:Y:S01]  /*3510*/  FSETP.GEU.AND P4, PT, R19, -126, PT ;  /* 0xc2fc00001300780b */ /* 0x000fe20003f8e000 */
[--C-:B------:R-:W-:Y:S01]  /*3520*/  FFMA R11, R84, UR6, -R163.reuse ;  /* 0x00000006540b7c23 */ /* 0x100fe200080008a3 */
[----:B------:R-:W-:Y:S01]  /*3530*/  ULDC UR6, c[0x0][0x604] ;  /* 0x0001810000067ab9 */ /* 0x000fe20000000800 */
[----:B----4-:R-:W-:Y:S01]  /*3540*/  @!P3 FMUL R40, R40, R40 ;  /* 0x000000282828b220 */ /* 0x010fe20000400000 */
[--C-:B------:R-:W-:Y:S01]  /*3550*/  FFMA R7, R30, UR6, -R163.reuse ;  /* 0x000000061e077c23 */ /* 0x100fe200080008a3 */
[----:B------:R-:W-:Y:S01]  /*3560*/  FSETP.GEU.AND P3, PT, R17, -126, PT ;  /* 0xc2fc00001100780b */ /* 0x000fe20003f6e000 */
[----:B------:R-:W2:Y:S01]  /*3570*/  MUFU.EX2 R23, R23 ;  /* 0x0000001700177308 */ /* 0x000ea20000000800 */
[----:B------:R-:W-:Y:S01]  /*3580*/  FSETP.GEU.AND P2, PT, R11, -126, PT ;  /* 0xc2fc00000b00780b */ /* 0x000fe20003f4e000 */
[----:B------:R-:W-:Y:S01]  /*3590*/  ULDC UR6, c[0x0][0x604] ;  /* 0x0001810000067ab9 */ /* 0x000fe20000000800 */
[----:B------:R-:W-:Y:S01]  /*35a0*/  FSETP.GEU.AND P6, PT, R7, -126, PT ;  /* 0xc2fc00000700780b */ /* 0x000fe20003fce000 */
[--C-:B------:R-:W-:Y:S01]  /*35b0*/  FFMA R4, R34, UR6, -R163.reuse ;  /* 0x0000000622047c23 */ /* 0x100fe200080008a3 */
[----:B-1----:R-:W-:Y:S01]  /*35c0*/  @!P1 FMUL R170, R170, R170 ;  /* 0x000000aaaaaa9220 */ /* 0x002fe20000400000 */
[----:B------:R-:W-:Y:S01]  /*35d0*/  FSETP.GEU.AND P1, PT, R21, -126, PT ;  /* 0xc2fc00001500780b */ /* 0x000fe20003f2e000 */
[----:B------:R-:W-:Y:S01]  /*35e0*/  @!P4 FMUL R19, R19, 0.5 ;  /* 0x3f0000001313c820 */ /* 0x000fe20000400000 */
[----:B------:R-:W-:Y:S01]  /*35f0*/  ULDC UR6, c[0x0][0x604] ;  /* 0x0001810000067ab9 */ /* 0x000fe20000000800 */
[----:B------:R-:W-:Y:S01]  /*3600*/  F2FP.SATFINITE.E4M3.F32.PACK_AB_MERGE_C R179, R199, R40, RZ ;  /* 0x00000028c7b3723e */ /* 0x000fe200048070ff */
[--C-:B------:R-:W-:Y:S01]  /*3610*/  FFMA R38, R38, UR6, -R163.reuse ;  /* 0x0000000626267c23 */ /* 0x100fe200080008a3 */
[----:B------:R-:W-:Y:S01]  /*3620*/  ULDC UR6, c[0x0][0x604] ;  /* 0x0001810000067ab9 */ /* 0x000fe20000000800 */
[----:B------:R-:W-:Y:S01]  /*3630*/  @!P3 FMUL R17, R17, 0.5 ;  /* 0x3f0000001111b820 */ /* 0x000fe20000400000 */
[----:B------:R-:W1:Y:S01]  /*3640*/  MUFU.EX2 R19, R19 ;  /* 0x0000001300137308 */ /* 0x000e620000000800 */
[----:B------:R-:W-:Y:S01]  /*3650*/  @!P2 FMUL R11, R11, 0.5 ;  /* 0x3f0000000b0ba820 */ /* 0x000fe20000400000 */
[--C-:B------:R-:W-:Y:S01]  /*3660*/  FFMA R14, R42, UR6, -R163.reuse ;  /* 0x000000062a0e7c23 */ /* 0x100fe200080008a3 */
[----:B------:R-:W-:Y:S01]  /*3670*/  @!P6 FMUL R7, R7, 0.5 ;  /* 0x3f0000000707e820 */ /* 0x000fe20000400000 */
[----:B--2---:R-:W-:Y:S01]  /*3680*/  @!P5 FMUL R23, R23, R23 ;  /* 0x000000171717d220 */ /* 0x004fe20000400000 */
[----:B------:R-:W-:Y:S01]  /*3690*/  FSETP.GEU.AND P5, PT, R4, -126, PT ;  /* 0xc2fc00000400780b */ /* 0x000fe20003fae000 */
[----:B------:R-:W-:Y:S01]  /*36a0*/  ULDC UR6, c[0x0][0x604] ;  /* 0x0001810000067ab9 */ /* 0x000fe20000000800 */
[----:B------:R-:W-:Y:S01]  /*36b0*/  @!P1 FMUL R21, R21, 0.5 ;  /* 0x3f00000015159820 */ /* 0x000fe20000400000 */
[----:B------:R-:W2:Y:S01]  /*36c0*/  MUFU.EX2 R11, R11 ;  /* 0x0000000b000b7308 */ /* 0x000ea20000000800 */
[----:B------:R-:W-:Y:S01]  /*36d0*/  FFMA R26, R26, UR6, -R163 ;  /* 0x000000061a1a7c23 */ /* 0x000fe200080008a3 */
[----:B------:R-:W-:-:S02]  /*36e0*/  ULDC UR6, c[0x0][0x604] ;  /* 0x0001810000067ab9 */ /* 0x000fc40000000800 */
[--C-:B------:R-:W-:Y:S01]  /*36f0*/  FFMA R10, R96, UR6, -R163.reuse ;  /* 0x00000006600a7c23 */ /* 0x100fe200080008a3 */
[----:B------:R-:W-:Y:S02]  /*3700*/  ULDC UR6, c[0x0][0x604] ;  /* 0x0001810000067ab9 */ /* 0x000fe40000000800 */
[--C-:B------:R-:W-:Y:S01]  /*3710*/  FFMA R46, R46, UR6, -R163.reuse ;  /* 0x000000062e2e7c23 */ /* 0x100fe200080008a3 */
[----:B------:R-:W3:Y:S01]  /*3720*/  MUFU.EX2 R7, R7 ;  /* 0x0000000700077308 */ /* 0x000ee20000000800 */
[----:B-1----:R-:W-:Y:S01]  /*3730*/  @!P4 FMUL R19, R19, R19 ;  /* 0x000000131313c220 */ /* 0x002fe20000400000 */
[----:B------:R-:W-:Y:S01]  /*3740*/  FSETP.GEU.AND P4, PT, R14, -126, PT ;  /* 0xc2fc00000e00780b */ /* 0x000fe20003f8e000 */
[----:B------:R-:W-:Y:S01]  /*3750*/  @!P5 FMUL R4, R4, 0.5 ;  /* 0x3f0000000404d820 */ /* 0x000fe20000400000 */
[----:B------:R-:W-:Y:S02]  /*3760*/  ULDC UR6, c[0x0][0x604] ;  /* 0x0001810000067ab9 */ /* 0x000fe40000000800 */
[--C-:B------:R-:W-:Y:S01]  /*3770*/  FFMA R18, R100, UR6, -R163.reuse ;  /* 0x0000000664127c23 */ /* 0x100fe200080008a3 */
[----:B------:R-:W-:Y:S01]  /*3780*/  ULDC UR6, c[0x0][0x604] ;  /* 0x0001810000067ab9 */ /* 0x000fe20000000800 */
[----:B------:R-:W1:Y:S01]  /*3790*/  MUFU.EX2 R17, R17 ;  /* 0x0000001100117308 */ /* 0x000e620000000800 */
[----:B--2---:R-:W-:Y:S01]  /*37a0*/  @!P2 FMUL R11, R11, R11 ;  /* 0x0000000b0b0ba220 */ /* 0x004fe20000400000 */
[----:B------:R-:W-:Y:S01]  /*37b0*/  FSETP.GEU.AND P2, PT, R10, -126, PT ;  /* 0xc2fc00000a00780b */ /* 0x000fe20003f4e000 */
[----:B------:R-:W-:Y:S01]  /*37c0*/  FFMA R50, R50, UR6, -R163 ;  /* 0x0000000632327c23 */ /* 0x000fe200080008a3 */
[----:B------:R-:W-:-:S02]  /*37d0*/  ULDC UR6, c[0x0][0x604] ;  /* 0x0001810000067ab9 */ /* 0x000fc40000000800 */
[--C-:B------:R-:W-:Y:S01]  /*37e0*/  FFMA R16, R104, UR6, -R163.reuse ;  /* 0x0000000668107c23 */ /* 0x100fe200080008a3 */
[----:B------:R-:W-:Y:S01]  /*37f0*/  @!P4 FMUL R14, R14, 0.5 ;  /* 0x3f0000000e0ec820 */ /* 0x000fe20000400000 */
[----:B------:R-:W2:Y:S01]  /*3800*/  MUFU.EX2 R21, R21 ;  /* 0x0000001500157308 */ /* 0x000ea20000000800 */
[----:B---3--:R-:W-:Y:S01]  /*3810*/  @!P6 FMUL R7, R7, R7 ;  /* 0x000000070707e220 */ /* 0x008fe20000400000 */
[----:B------:R-:W-:Y:S01]  /*3820*/  FSETP.GEU.AND P6, PT, R46, -126, PT ;  /* 0xc2fc00002e00780b */ /* 0x000fe20003fce000 */
[----:B------:R-:W-:Y:S02]  /*3830*/  ULDC UR6, c[0x0][0x604] ;  /* 0x0001810000067ab9 */ /* 0x000fe40000000800 */
[--C-:B------:R-:W-:Y:S01]  /*3840*/  FFMA R54, R54, UR6, -R163.reuse ;  /* 0x0000000636367c23 */ /* 0x100fe200080008a3 */
[----:B------:R-:W-:Y:S01]  /*3850*/  ULDC UR6, c[0x0][0x604] ;  /* 0x0001810000067ab9 */ /* 0x000fe20000000800 */
[----:B------:R-:W-:Y:S01]  /*3860*/  @!P2 FMUL R10, R10, 0.5 ;  /* 0x3f0000000a0aa820 */ /* 0x000fe20000400000 */
[----:B------:R-:W3:Y:S01]  /*3870*/  MUFU.EX2 R4, R4 ;  /* 0x0000000400047308 */ /* 0x000ee20000000800 */
[----:B-1----:R-:W-:Y:S01]  /*3880*/  @!P3 FMUL R17, R17, R17 ;  /* 0x000000111111b220 */ /* 0x002fe20000400000 */
[----:B------:R-:W-:Y:S01]  /*3890*/  FSETP.GEU.AND P3, PT, R26, -126, PT ;  /* 0xc2fc00001a00780b */ /* 0x000fe20003f6e000 */
[----:B------:R-:W-:Y:S01]  /*38a0*/  FFMA R20, R108, UR6, -R163 ;  /* 0x000000066c147c23 */ /* 0x000fe200080008a3 */
[----:B------:R-:W-:-:S02]  /*38b0*/  ULDC UR6, c[0x0][0x604] ;  /* 0x0001810000067ab9 */ /* 0x000fc40000000800 */
[--C-:B------:R-:W-:Y:S01]  /*38c0*/  FFMA R58, R58, UR6, -R163.reuse ;  /* 0x000000063a3a7c23 */ /* 0x100fe200080008a3 */
[----:B------:R-:W-:Y:S01]  /*38d0*/  @!P6 FMUL R46, R46, 0.5 ;  /* 0x3f0000002e2ee820 */ /* 0x000fe20000400000 */
[----:B------:R-:W1:Y:S01]  /*38e0*/  MUFU.EX2 R10, R10 ;  /* 0x0000000a000a7308 */ /* 0x000e620000000800 */
[----:B--2---:R-:W-:Y:S01]  /*38f0*/  @!P1 FMUL R21, R21, R21 ;  /* 0x0000001515159220 */ /* 0x004fe20000400000 */
[----:B------:R-:W-:Y:S01]  /*3900*/  FSETP.GEU.AND P1, PT, R38, -126, PT ;  /* 0xc2fc00002600780b */ /* 0x000fe20003f2e000 */
[----:B------:R-:W-:Y:S02]  /*3910*/  ULDC UR6, c[0x0][0x604] ;  /* 0x0001810000067ab9 */ /* 0x000fe40000000800 */
[--C-:B------:R-:W-:Y:S01]  /*3920*/  FFMA R24, R112, UR6, -R163.reuse ;  /* 0x0000000670187c23 */ /* 0x100fe200080008a3 */
[----:B------:R-:W-:Y:S01]  /*3930*/  ULDC UR6, c[0x0][0x604] ;  /* 0x0001810000067ab9 */ /* 0x000fe20000000800 */
[----:B------:R-:W-:Y:S01]  /*3940*/  @!P3 FMUL R26, R26, 0.5 ;  /* 0x3f0000001a1ab820 */ /* 0x000fe20000400000 */
[----:B------:R-:W2:Y:S01]  /*3950*/  MUFU.EX2 R68, R46 ;  /* 0x0000002e00447308 */ /* 0x000ea20000000800 */
[----:B---3--:R-:W-:Y:S01]  /*3960*/  @!P5 FMUL R4, R4, R4 ;  /* 0x000000040404d220 */ /* 0x008fe20000400000 */
[----:B------:R-:W-:Y:S01]  /*3970*/  FSETP.GEU.AND P5, PT, R18, -126, PT ;  /* 0xc2fc00001200780b */ /* 0x000fe20003fae000 */
[----:B------:R-:W-:Y:S01]  /*3980*/  FFMA R62, R62, UR6, -R163 ;  /* 0x000000063e3e7c23 */ /* 0x000fe200080008a3 */
[----:B------:R-:W-:-:S03]  /*3990*/  ULDC UR6, c[0x0][0x604] ;  /* 0x0001810000067ab9 */ /* 0x000fc60000000800 */
[----:B------:R-:W-:Y:S01]  /*39a0*/  @!P1 FMUL R38, R38, 0.5 ;  /* 0x3f00000026269820 */ /* 0x000fe20000400000 */
[----:B------:R-:W3:Y:S01]  /*39b0*/  MUFU.EX2 R14, R14 ;  /* 0x0000000e000e7308 */ /* 0x000ee20000000800 */
[----:B-1----:R-:W-:Y:S01]  /*39c0*/  @!P2 FMUL R10, R10, R10 ;  /* 0x0000000a0a0aa220 */ /* 0x002fe20000400000 */
[----:B------:R-:W-:-:S05]  /*39d0*/  FSETP.GEU.AND P2, PT, R20, -126, PT ;  /* 0xc2fc00001400780b */ /* 0x000fca0003f4e000 */
[----:B------:R-:W-:Y:S01]  /*39e0*/  @!P5 FMUL R18, R18, 0.5 ;  /* 0x3f0000001212d820 */ /* 0x000fe20000400000 */
[----:B------:R1:W4:Y:S01]  /*39f0*/  MUFU.EX2 R70, R26 ;  /* 0x0000001a00467308 */ /* 0x0003220000000800 */
[----:B--2---:R-:W-:Y:S01]  /*3a00*/  @!P6 FMUL R68, R68, R68 ;  /* 0x000000444444e220 */ /* 0x004fe20000400000 */
[----:B------:R-:W-:-:S05]  /*3a10*/  FSETP.GEU.AND P6, PT, R58, -126, PT ;  /* 0xc2fc00003a00780b */ /* 0x000fca0003fce000 */
[----:B------:R-:W-:Y:S01]  /*3a20*/  @!P2 FMUL R20, R20, 0.5 ;  /* 0x3f0000001414a820 */ /* 0x000fe20000400000 */
[----:B------:R-:W2:Y:S01]  /*3a30*/  MUFU.EX2 R48, R38 ;  /* 0x0000002600307308 */ /* 0x000ea20000000800 */
[----:B---3--:R-:W-:Y:S01]  /*3a40*/  @!P4 FMUL R14, R14, R14 ;  /* 0x0000000e0e0ec220 */ /* 0x008fe20000400000 */
[----:B------:R-:W-:Y:S01]  /*3a50*/  FSETP.GEU.AND P4, PT, R16, -126, PT ;  /* 0xc2fc00001000780b */ /* 0x000fe20003f8e000 */
[--C-:B-1----:R-:W-:Y:S01]  /*3a60*/  FFMA R26, R116, UR6, -R163.reuse ;  /* 0x00000006741a7c23 */ /* 0x102fe200080008a3 */
[----:B------:R-:W-:Y:S02]  /*3a70*/  ULDC UR6, c[0x0][0x604] ;  /* 0x0001810000067ab9 */ /* 0x000fe40000000800 */
[----:B------:R-:W-:Y:S01]  /*3a80*/  FFMA R60, R122, UR6, -R163 ;  /* 0x000000067a3c7c23 */ /* 0x000fe200080008a3 */
[----:B------:R-:W-:Y:S01]  /*3a90*/  @!P6 FMUL R58, R58, 0.5 ;  /* 0x3f0000003a3ae820 */ /* 0x000fe20000400000 */
[----:B------:R-:W1:Y:S01]  /*3aa0*/  MUFU.EX2 R18, R18 ;  /* 0x0000001200127308 */ /* 0x000e620000000800 */
[----:B----4-:R-:W-:Y:S01]  /*3ab0*/  @!P3 FMUL R70, R70, R70 ;  /* 0x000000464646b220 */ /* 0x010fe20000400000 */
[----:B------:R-:W-:Y:S01]  /*3ac0*/  FSETP.GEU.AND P3, PT, R54, -126, PT ;  /* 0xc2fc00003600780b */ /* 0x000fe20003f6e000 */
[----:B------:R-:W-:-:S02]  /*3ad0*/  ULDC UR6, c[0x0][0x604] ;  /* 0x0001810000067ab9 */ /* 0x000fc40000000800 */
[--C-:B------:R-:W-:Y:S01]  /*3ae0*/  FFMA R22, R120, UR6, -R163.reuse ;  /* 0x0000000678167c23 */ /* 0x100fe200080008a3 */
[----:B------:R-:W-:Y:S01]  /*3af0*/  ULDC UR6, c[0x0][0x604] ;  /* 0x0001810000067ab9 */ /* 0x000fe20000000800 */
[----:B------:R-:W-:Y:S01]  /*3b00*/  @!P4 FMUL R16, R16, 0.5 ;  /* 0x3f0000001010c820 */ /* 0x000fe20000400000 */
[----:B------:R3:W4:Y:S01]  /*3b10*/  MUFU.EX2 R64, R58 ;  /* 0x0000003a00407308 */ /* 0x0007220000000800 */
        /* <DEDUP_REMOVED lines=10> */
[--C-:B---3--:R-:W-:Y:S01]  /*3bc0*/  FFMA R58, R156, UR6, -R163.reuse ;  /* 0x000000069c3a7c23 */ /* 0x108fe200080008a3 */
[----:B------:R-:W-:Y:S01]  /*3bd0*/  ULDC UR6, c[0x0][0x604] ;  /* 0x0001810000067ab9 */ /* 0x000fe20000000800 */
[----:B------:R-:W-:Y:S01]  /*3be0*/  @!P1 FMUL R50, R50, 0.5 ;  /* 0x3f00000032329820 */ /* 0x000fe20000400000 */
[----:B------:R-:W1:Y:S01]  /*3bf0*/  MUFU.EX2 R16, R16 ;  /* 0x0000001000107308 */ /* 0x000e620000000800 */
[----:B----4-:R-:W-:Y:S01]  /*3c00*/  @!P6 FMUL R64, R64, R64 ;  /* 0x000000404040e220 */ /* 0x010fe20000400000 */
        /* <DEDUP_REMOVED lines=8> */
[----:B------:R-:W-:-:S02]  /*3c90*/  ULDC UR6, c[0x0][0x604] ;  /* 0x0001810000067ab9 */ /* 0x000fc40000000800 */
[--C-:B------:R-:W-:Y:S01]  /*3ca0*/  FFMA R34, R132, UR6, -R163.reuse ;  /* 0x0000000684227c23 */ /* 0x100fe200080008a3 */
[----:B------:R-:W-:Y:S01]  /*3cb0*/  ULDC UR6, c[0x0][0x604] ;  /* 0x0001810000067ab9 */ /* 0x000fe20000000800 */
        /* <DEDUP_REMOVED lines=40> */
[----:B------:R-:W-:Y:S01]  /*3f40*/  FFMA R50, R149, UR6, -R163 ;  /* 0x0000000695327c23 */ /* 0x000fe200080008a3 */
[----:B------:R-:W-:Y:S01]  /*3f50*/  ULDC UR6, c[0x0][0x604] ;  /* 0x0001810000067ab9 */ /* 0x000fe20000000800 */
[----:B------:R-:W-:Y:S01]  /*3f60*/  @!P6 FMUL R5, R5, 0.5 ;  /* 0x3f0000000505e820 */ /* 0x000fe20000400000 */
[----:B------:R-:W2:Y:S01]  /*3f70*/  MUFU.EX2 R62, R62 ;  /* 0x0000003e003e7308 */ /* 0x000ea20000000800 */
[----:B-1----:R-:W-:Y:S01]  /*3f80*/  @!P4 FMUL R26, R26, R26 ;  /* 0x0000001a1a1ac220 */ /* 0x002fe20000400000 */
[----:B------:R-:W-:Y:S01]  /*3f90*/  FSETP.GEU.AND P4, PT, R32, -126, PT ;  /* 0xc2fc00002000780b */ /* 0x000fe20003f8e000 */
[----:B------:R-:W-:Y:S01]  /*3fa0*/  FMUL R164, R160, UR6 ;  /* 0x00000006a0a47c20 */ /* 0x000fe20008400000 */
[----:B------:R-:W-:-:S03]  /*3fb0*/  ULDC UR6, c[0x0][0x604] ;  /* 0x0001810000067ab9 */ /* 0x000fc60000000800 */
        /* <DEDUP_REMOVED lines=32> */
[----:B------:R-:W-:Y:S01]  /*41c0*/  FFMA R154, R154, UR6, -R164 ;  /* 0x000000069a9a7c23 */ /* 0x000fe200080008a4 */
[----:B------:R-:W-:Y:S01]  /*41d0*/  ULDC UR6, c[0x0][0x604] ;  /* 0x0001810000067ab9 */ /* 0x000fe20000000800 */
[----:B------:R-:W-:Y:S01]  /*41e0*/  FADD R184, R29, R34 ;  /* 0x000000221db87221 */ /* 0x000fe20000000000 */
[--C-:B------:R-:W-:Y:S01]  /*41f0*/  FFMA R72, R39, UR6, -R164.reuse ;  /* 0x0000000627487c23 */ /* 0x100fe200080008a4 */
[----:B------:R-:W-:Y:S01]  /*4200*/  @!P6 FMUL R52, R52, 0.5 ;  /* 0x3f0000003434e820 */ /* 0x000fe20000400000 */
[----:B------:R-:W2:Y:S01]  /*4210*/  MUFU.EX2 R58, R58 ;  /* 0x0000003a003a7308 */ /* 0x000ea20000000800 */
[----:B-1----:R-:W-:Y:S01]  /*4220*/  @!P4 FMUL R32, R32, R32 ;  /* 0x000000202020c220 */ /* 0x002fe20000400000 */
[----:B------:R-:W-:Y:S01]  /*4230*/  FSETP.GEU.AND P4, PT, R36, -126, PT ;  /* 0xc2fc00002400780b */ /* 0x000fe20003f8e000 */
[----:B------:R-:W-:Y:S01]  /*4240*/  ULDC UR6, c[0x0][0x604] ;  /* 0x0001810000067ab9 */ /* 0x000fe20000000800 */
[----:B------:R-:W-:Y:S01]  /*4250*/  F2FP.SATFINITE.E4M3.F32.PACK_AB_MERGE_C R29, R199, R29, RZ ;  /* 0x0000001dc71d723e */ /* 0x000fe200048070ff */
[--C-:B------:R-:W-:Y:S01]  /*4260*/  FFMA R141, R33, UR6, -R164.reuse ;  /* 0x00000006218d7c23 */ /* 0x100fe200080008a4 */
[----:B------:R-:W-:Y:S01]  /*4270*/  ULDC UR6, c[0x0][0x604] ;  /* 0x0001810000067ab9 */ /* 0x000fe20000000800 */
[----:B------:R-:W-:Y:S01]  /*4280*/  @!P2 FMUL R38, R38, 0.5 ;  /* 0x3f0000002626a820 */ /* 0x000fe20000400000 */
[----:B------:R-:W1:Y:S01]  /*4290*/  MUFU.EX2 R30, R30 ;  /* 0x0000001e001e7308 */ /* 0x000e620000000800 */
[----:B---3--:R-:W-:Y:S01]  /*42a0*/  @!P3 FMUL R56, R56, R56 ;  /* 0x000000383838b220 */ /* 0x008fe20000400000 */
[----:B------:R-:W-:Y:S01]  /*42b0*/  FSETP.GEU.AND P3, PT, R54, -126, PT ;  /* 0xc2fc00003600780b */ /* 0x000fe20003f6e000 */
[----:B------:R-:W-:Y:S01]  /*42c0*/  FFMA R43, R43, UR6, -R164 ;  /* 0x000000062b2b7c23 */ /* 0x000fe200080008a4 */
[----:B------:R-:W-:Y:S01]  /*42d0*/  ULDC UR6, c[0x0][0x604] ;  /* 0x0001810000067ab9 */ /* 0x000fe20000000800 */
[----:B------:R-:W-:Y:S01]  /*42e0*/  FADD R168, R170, R56 ;  /* 0x00000038aaa87221 */ /* 0x000fe20000000000 */
[--C-:B------:R-:W-:Y:S01]  /*42f0*/  FFMA R37, R37, UR6, -R164.reuse ;  /* 0x0000000625257c23 */ /* 0x100fe200080008a4 */
[----:B------:R-:W-:Y:S01]  /*4300*/  @!P4 FMUL R36, R36, 0.5 ;  /* 0x3f0000002424c820 */ /* 0x000fe20000400000 */
[----:B------:R-:W3:Y:S01]  /*4310*/  MUFU.EX2 R52, R52 ;  /* 0x0000003400347308 */ /* 0x000ee20000000800 */
[----:B--2---:R-:W-:Y:S01]  /*4320*/  @!P1 FMUL R58, R58, R58 ;  /* 0x0000003a3a3a9220 */ /* 0x004fe20000400000 */
[----:B------:R-:W-:Y:S01]  /*4330*/  FSETP.GEU.AND P1, PT, R42, -126, PT ;  /* 0xc2fc00002a00780b */ /* 0x000fe20003f2e000 */
[----:B------:R-:W-:Y:S01]  /*4340*/  ULDC UR6, c[0x0][0x604] ;  /* 0x0001810000067ab9 */ /* 0x000fe20000000800 */
[----:B------:R-:W-:Y:S01]  /*4350*/  LOP3.LUT R29, R29, 0xff, RZ, 0xc0, !PT ;  /* 0x000000ff1d1d7812 */ /* 0x000fe200078ec0ff */
[--C-:B------:R-:W-:Y:S01]  /*4360*/  FFMA R47, R47, UR6, -R164.reuse ;  /* 0x000000062f2f7c23 */ /* 0x100fe200080008a4 */
[----:B------:R-:W-:Y:S01]  /*4370*/  ULDC UR6, c[0x0][0x604] ;  /* 0x0001810000067ab9 */ /* 0x000fe20000000800 */
[----:B------:R-:W-:Y:S01]  /*4380*/  @!P3 FMUL R54, R54, 0.5 ;  /* 0x3f0000003636b820 */ /* 0x000fe20000400000 */
[----:B------:R-:W2:Y:S01]  /*4390*/  MUFU.EX2 R38, R38 ;  /* 0x0000002600267308 */ /* 0x000ea20000000800 */
[----:B-1----:R-:W-:Y:S01]  /*43a0*/  @!P5 FMUL R30, R30, R30 ;  /* 0x0000001e1e1ed220 */ /* 0x002fe20000400000 */
[----:B------:R-:W-:Y:S01]  /*43b0*/  FSETP.GEU.AND P5, PT, R136, -126, PT ;  /* 0xc2fc00008800780b */ /* 0x000fe20003fae000 */
[----:B------:R-:W-:Y:S01]  /*43c0*/  FFMA R41, R41, UR6, -R164 ;  /* 0x0000000629297c23 */ /* 0x000fe200080008a4 */
[----:B------:R-:W-:Y:S01]  /*43d0*/  ULDC UR6, c[0x0][0x604] ;  /* 0x0001810000067ab9 */ /* 0x000fe20000000800 */
[----:B------:R-:W-:Y:S01]  /*43e0*/  FADD R166, R167, R32 ;  /* 0x00000020a7a67221 */ /* 0x000fe20000000000 */
[--C-:B------:R-:W-:Y:S01]  /*43f0*/  FFMA R51, R51, UR6, -R164.reuse ;  /* 0x0000000633337c23 */ /* 0x100fe200080008a4 */
[----:B------:R-:W-:Y:S01]  /*4400*/  @!P1 FMUL R42, R42, 0.5 ;  /* 0x3f0000002a2a9820 */ /* 0x000fe20000400000 */
[----:B------:R-:W1:Y:S01]  /*4410*/  MUFU.EX2 R36, R36 ;  /* 0x0000002400247308 */ /* 0x000e620000000800 */
[----:B---3--:R-:W-:Y:S01]  /*4420*/  @!P6 FMUL R52, R52, R52 ;  /* 0x000000343434e220 */ /* 0x008fe20000400000 */
[----:B------:R-:W-:Y:S01]  /*4430*/  FSETP.GEU.AND P6, PT, R158, -126, PT ;  /* 0xc2fc00009e00780b */ /* 0x000fe20003fce000 */
[----:B------:R-:W-:Y:S01]  /*4440*/  ULDC UR6, c[0x0][0x604] ;  /* 0x0001810000067ab9 */ /* 0x000fe20000000800 */
[----:B------:R-:W-:Y:S01]  /*4450*/  FADD R186, R40, R5 ;  /* 0x0000000528ba7221 */ /* 0x000fe20000000000 */
        /* <DEDUP_REMOVED lines=25> */
[----:B------:R-:W-:Y:S01]  /*45f0*/  FFMA R63, R63, UR6, -R164 ;  /* 0x000000063f3f7c23 */ /* 0x000fe200080008a4 */
[----:B------:R-:W-:Y:S01]  /*4600*/  @!P4 FMUL R162, R162, 0.5 ;  /* 0x3f000000a2a2c820 */ /* 0x000fe20000400000 */
[----:B------:R-:W3:Y:S01]  /*4610*/  MUFU.EX2 R160, R152 ;  /* 0x0000009800a07308 */ /* 0x000ee20000000800 */
[----:B--2---:R-:W-:Y:S01]  /*4620*/  @!P1 FMUL R42, R42, R42 ;  /* 0x0000002a2a2a9220 */ /* 0x004fe20000400000 */
[----:B------:R-:W-:Y:S01]  /*4630*/  FSETP.GEU.AND P1, PT, R50, -126, PT ;  /* 0xc2fc00003200780b */ /* 0x000fe20003f2e000 */
[----:B------:R-:W-:Y:S01]  /*4640*/  ULDC UR6, c[0x0][0x604] ;  /* 0x0001810000067ab9 */ /* 0x000fe20000000800 */
[----:B------:R-:W-:Y:S01]  /*4650*/  FADD R200, R21, R54 ;  /* 0x0000003615c87221 */ /* 0x000fe20000000000 */
        /* <DEDUP_REMOVED lines=15> */
[----:B------:R-:W-:Y:S01]  /*4750*/  F2FP.SATFINITE.E4M3.F32.PACK_AB_MERGE_C R11, R199, R11, RZ ;  /* 0x0000000bc70b723e */ /* 0x000fe200048070ff */
        /* <DEDUP_REMOVED lines=22> */
[--C-:B------:R-:W-:Y:S01]  /*48c0*/  FFMA R79, R79, UR6, -R164.reuse ;  /* 0x000000064f4f7c23 */ /* 0x100fe200080008a4 */
[----:B------:R-:W-:Y:S01]  /*48d0*/  ULDC UR6, c[0x0][0x604] ;  /* 0x0001810000067ab9 */ /* 0x000fe20000000800 */
[----:B------:R-:W-:Y:S01]  /*48e0*/  LOP3.LUT R11, R11, 0xff, RZ, 0xc0, !PT ;  /* 0x000000ff0b0b7812 */ /* 0x000fe200078ec0ff */
[----:B------:R-:W-:Y:S01]  /*48f0*/  FFMA R82, R82, UR6, -R164 ;  /* 0x0000000652527c23 */ /* 0x000fe200080008a4 */
[----:B------:R-:W-:Y:S01]  /*4900*/  @!P3 FMUL R72, R72, 0.5 ;  /* 0x3f0000004848b820 */ /* 0x000fe20000400000 */
[----:B------:R-:W3:Y:S01]  /*4910*/  MUFU.EX2 R144, R43 ;  /* 0x0000002b00907308 */ /* 0x000ee20000000800 */
[----:B--2---:R-:W-:Y:S01]  /*4920*/  @!P1 FMUL R50, R50, R50 ;  /* 0x0000003232329220 */ /* 0x004fe20000400000 */
[----:B------:R-:W-:Y:S01]  /*4930*/  FSETP.GEU.AND P1, PT, R35, -126, PT ;  /* 0xc2fc00002300780b */ /* 0x000fe20003f2e000 */
[----:B------:R-:W-:Y:S01]  /*4940*/  ULDC UR6, c[0x0][0x604] ;  /* 0x0001810000067ab9 */ /* 0x000fe20000000800 */
[----:B------:R-:W-:Y:S01]  /*4950*/  F2FP.SATFINITE.E4M3.F32.PACK_AB_MERGE_C R19, R199, R19, RZ ;  /* 0x00000013c713723e */ /* 0x000fe200048070ff */
[----:B------:R-:W-:Y:S01]  /*4960*/  FADD R187, R7, R50 ;  /* 0x0000003207bb7221 */ /* 0x000fe20000000000 */
[----:B------:R-:W-:Y:S01]  /*4970*/  F2FP.SATFINITE.E4M3.F32.PACK_AB_MERGE_C R7, R199, R7, RZ ;  /* 0x00000007c707723e */ /* 0x000fe200048070ff */
[----:B------:R-:W-:Y:S01]  /*4980*/  @!P4 FMUL R154, R154, 0.5 ;  /* 0x3f0000009a9ac820 */ /* 0x000fe20000400000 */
[----:B------:R2:W4:Y:S01]  /*4990*/  MUFU.EX2 R33, R72 ;  /* 0x0000004800217308 */ /* 0x0005220000000800 */
[----:B-1----:R-:W-:Y:S01]  /*49a0*/  @!P5 FMUL R153, R153, R153 ;  /* 0x000000999999d220 */ /* 0x002fe20000400000 */
[----:B------:R-:W-:Y:S01]  /*49b0*/  FSETP.GEU.AND P5, PT, R37, -126, PT ;  /* 0xc2fc00002500780b */ /* 0x000fe20003fae000 */
[----:B------:R-:W-:Y:S01]  /*49c0*/  FADD R198, R23, R36 ;  /* 0x0000002417c67221 */ /* 0x000fe20000000000 */
[----:B------:R-:W-:Y:S01]  /*49d0*/  F2FP.SATFINITE.E4M3.F32.PACK_AB_MERGE_C R32, R199, R32, RZ ;  /* 0x00000020c720723e */ /* 0x000fe200048070ff */
[----:B------:R-:W-:Y:S01]  /*49e0*/  FADD R190, R27, R30 ;  /* 0x0000001e1bbe7221 */ /* 0x000fe20000000000 */
[----:B------:R-:W-:Y:S01]  /*49f0*/  F2FP.SATFINITE.E4M3.F32.PACK_AB_MERGE_C R56, R199, R56, RZ ;  /* 0x00000038c738723e */ /* 0x000fe200048070ff */
[----:B------:R-:W-:Y:S01]  /*4a00*/  @!P1 FMUL R35, R35, 0.5 ;  /* 0x3f00000023239820 */ /* 0x000fe20000400000 */
[----:B------:R-:W1:Y:S01]  /*4a10*/  MUFU.EX2 R141, R141 ;  /* 0x0000008d008d7308 */ /* 0x000e620000000800 */
[----:B---3--:R-:W-:Y:S01]  /*4a20*/  @!P6 FMUL R144, R144, R144 ;  /* 0x000000909090e220 */ /* 0x008fe20000400000 */
[----:B------:R-:W-:Y:S01]  /*4a30*/  FSETP.GEU.AND P6, PT, R55, -126, PT ;  /* 0xc2fc00003700780b */ /* 0x000fe20003fce000 */
[----:B--2---:R-:W-:Y:S01]  /*4a40*/  FFMA R72, R83, UR6, -R164 ;  /* 0x0000000653487c23 */ /* 0x004fe200080008a4 */
[----:B------:R-:W-:Y:S01]  /*4a50*/  ULDC UR6, c[0x0][0x604] ;  /* 0x0001810000067ab9 */ /* 0x000fe20000000800 */
[----:B------:R-:W-:-:S02]  /*4a60*/  F2FP.SATFINITE.E4M3.F32.PACK_AB_MERGE_C R23, R199, R23, RZ ;  /* 0x00000017c717723e */ /* 0x000fc400048070ff */
[----:B------:R-:W-:Y:S01]  /*4a70*/  @!P5 FMUL R37, R37, 0.5 ;  /* 0x3f0000002525d820 */ /* 0x000fe20000400000 */
[----:B------:R-:W2:Y:S01]  /*4a80*/  MUFU.EX2 R152, R154 ;  /* 0x0000009a00987308 */ /* 0x000ea20000000800 */
[----:B----4-:R-:W-:Y:S01]  /*4a90*/  @!P3 FMUL R33, R33, R33 ;  /* 0x000000212121b220 */ /* 0x010fe20000400000 */
[----:B------:R-:W-:Y:S02]  /*4aa0*/  FSETP.GEU.AND P3, PT, R51, -126, PT ;  /* 0xc2fc00003300780b */ /* 0x000fe40003f6e000 */
[C---:B------:R-:W-:Y:S02]  /*4ab0*/  F2FP.SATFINITE.E4M3.F32.PACK_AB_MERGE_C R21, R199.reuse, R21, RZ ;  /* 0x00000015c715723e */ /* 0x040fe400048070ff */
[----:B------:R-:W-:Y:S01]  /*4ac0*/  F2FP.SATFINITE.E4M3.F32.PACK_AB_MERGE_C R8, R199, R8, RZ ;  /* 0x00000008c708723e */ /* 0x000fe200048070ff */
[----:B------:R-:W-:Y:S01]  /*4ad0*/  @!P6 FMUL R55, R55, 0.5 ;  /* 0x3f0000003737e820 */ /* 0x000fe20000400000 */
[----:B------:R3:W4:Y:S01]  /*4ae0*/  MUFU.EX2 R39, R35 ;  /* 0x0000002300277308 */ /* 0x0007220000000800 */
[----:B-1----:R-:W-:Y:S01]  /*4af0*/  @!P2 FMUL R141, R141, R141 ;  /* 0x0000008d8d8da220 */ /* 0x002fe20000400000 */
[----:B------:R-:W-:-:S02]  /*4b00*/  FSETP.GEU.AND P2, PT, R45, -126, PT ;  /* 0xc2fc00002d00780b */ /* 0x000fc40003f4e000 */
[----:B------:R-:W-:Y:S02]  /*4b10*/  F2FP.SATFINITE.E4M3.F32.PACK_AB_MERGE_C R50, R199, R50, RZ ;  /* 0x00000032c732723e */ /* 0x000fe400048070ff */
[----:B------:R-:W-:Y:S01]  /*4b20*/  LOP3.LUT R19, R19, 0xff, RZ, 0xc0, !PT ;  /* 0x000000ff13137812 */ /* 0x000fe200078ec0ff */
[----:B------:R-:W-:Y:S01]  /*4b30*/  @!P3 FMUL R51, R51, 0.5 ;  /* 0x3f0000003333b820 */ /* 0x000fe20000400000 */
[----:B------:R1:W5:Y:S01]  /*4b40*/  MUFU.EX2 R133, R37 ;  /* 0x0000002500857308 */ /* 0x0003620000000800 */
[----:B--2---:R-:W-:Y:S01]  /*4b50*/  @!P4 FMUL R152, R152, R152 ;  /* 0x000000989898c220 */ /* 0x004fe20000400000 */
[----:B------:R-:W-:Y:S02]  /*4b60*/  FSETP.GEU.AND P4, PT, R41, -126, PT ;  /* 0xc2fc00002900780b */ /* 0x000fe40003f8e000 */
[----:B---3--:R-:W-:Y:S02]  /*4b70*/  LOP3.LUT R35, R3, 0x3, RZ, 0xc0, !PT ;  /* 0x0000000303237812 */ /* 0x008fe400078ec0ff */
[----:B------:R-:W-:Y:S01]  /*4b80*/  LOP3.LUT R32, R32, 0xff, RZ, 0xc0, !PT ;  /* 0x000000ff20207812 */ /* 0x000fe200078ec0ff */
[----:B------:R-:W-:Y:S01]  /*4b90*/  @!P2 FMUL R45, R45, 0.5 ;  /* 0x3f0000002d2da820 */ /* 0x000fe20000400000 */
[----:B------:R2:W3:Y:S01]  /*4ba0*/  MUFU.EX2 R145, R55 ;  /* 0x0000003700917308 */ /* 0x0004e20000000800 */
[----:B----4-:R-:W-:Y:S01]  /*4bb0*/  @!P1 FMUL R39, R39, R39 ;  /* 0x0000002727279220 */ /* 0x010fe20000400000 */
[----:B------:R-:W-:Y:S01]  /*4bc0*/  FSETP.GEU.AND P1, PT, R47, -126, PT ;  /* 0xc2fc00002f00780b */ /* 0x000fe20003f2e000 */
[----:B------:R-:W-:Y:S01]  /*4bd0*/  VIADD R35, R35, 0xffffffff ;  /* 0xffffffff23237836 */ /* 0x000fe20000000000 */
[C---:B------:R-:W-:Y:S01]  /*4be0*/  F2FP.SATFINITE.E4M3.F32.PACK_AB_MERGE_C R36, R199.reuse, R36, RZ ;  /* 0x00000024c724723e */ /* 0x040fe200048070ff */
[----:B-1----:R-:W-:Y:S01]  /*4bf0*/  IMAD.U32 R37, RZ, RZ, UR7 ;  /* 0x00000007ff257e24 */ /* 0x002fe2000f8e00ff */
[----:B------:R-:W-:Y:S01]  /*4c00*/  F2FP.SATFINITE.E4M3.F32.PACK_AB_MERGE_C R54, R199, R54, RZ ;  /* 0x00000036c736723e */ /* 0x000fe200048070ff */
[----:B------:R-:W-:Y:S01]  /*4c10*/  @!P4 FMUL R41, R41, 0.5 ;  /* 0x3f0000002929c820 */ /* 0x000fe20000400000 */
[----:B------:R1:W4:Y:S01]  /*4c20*/  MUFU.EX2 R137, R51 ;  /* 0x0000003300897308 */ /* 0x0003220000000800 */
[----:B-----5:R-:W-:Y:S01]  /*4c30*/  @!P5 FMUL R133, R133, R133 ;  /* 0x000000858585d220 */ /* 0x020fe20000400000 */
[----:B------:R-:W-:Y:S01]  /*4c40*/  FSETP.GEU.AND P5, PT, R49, -126, PT ;  /* 0xc2fc00003100780b */ /* 0x000fe20003fae000 */
[----:B------:R5:W-:Y:S01]  /*4c50*/  SYNCS.ARRIVE.TRANS64.A1T0 RZ, [R37+UR21], RZ ;  /* 0x000000ff25ff79a7 */ /* 0x000be20008100015 */
[----:B--2---:R-:W-:-:S02]  /*4c60*/  F2FP.SATFINITE.E4M3.F32.PACK_AB_MERGE_C R55, R199, R107, RZ ;  /* 0x0000006bc737723e */ /* 0x004fc400048070ff */
[----:B------:R-:W-:Y:S01]  /*4c70*/  LOP3.LUT R23, R23, 0xff, RZ, 0xc0, !PT ;  /* 0x000000ff17177812 */ /* 0x000fe200078ec0ff */
[----:B------:R-:W-:Y:S01]  /*4c80*/  @!P1 FMUL R47, R47, 0.5 ;  /* 0x3f0000002f2f9820 */ /* 0x000fe20000400000 */
[----:B------:R-:W2:Y:S01]  /*4c90*/  MUFU.EX2 R149, R45 ;  /* 0x0000002d00957308 */ /* 0x000ea20000000800 */
[----:B---3--:R-:W-:Y:S01]  /*4ca0*/  @!P6 FMUL R145, R145, R145 ;  /* 0x000000919191e220 */ /* 0x008fe20000400000 */
[----:B------:R-:W-:Y:S02]  /*4cb0*/  FSETP.GEU.AND P6, PT, R67, -126, PT ;  /* 0xc2fc00004300780b */ /* 0x000fe40003fce000 */
[C---:B-1----:R-:W-:Y:S02]  /*4cc0*/  F2FP.SATFINITE.E4M3.F32.PACK_AB_MERGE_C R51, R199.reuse, R153, RZ ;  /* 0x00000099c733723e */ /* 0x042fe400048070ff */
[----:B-----5:R-:W-:Y:S01]  /*4cd0*/  F2FP.SATFINITE.E4M3.F32.PACK_AB_MERGE_C R37, R199, R158, RZ ;  /* 0x0000009ec725723e */ /* 0x020fe200048070ff */
[----:B------:R-:W-:Y:S01]  /*4ce0*/  @!P5 FMUL R49, R49, 0.5 ;  /* 0x3f0000003131d820 */ /* 0x000fe20000400000 */
[----:B------:R1:W3:Y:S01]  /*4cf0*/  MUFU.EX2 R140, R41 ;  /* 0x00000029008c7308 */ /* 0x0002e20000000800 */
[----:B----4-:R-:W-:Y:S01]  /*4d00*/  @!P3 FMUL R137, R137, R137 ;  /* 0x000000898989b220 */ /* 0x010fe20000400000 */
[----:B------:R-:W-:-:S02]  /*4d10*/  FSETP.GEU.AND P3, PT, R63, -126, PT ;  /* 0xc2fc00003f00780b */ /* 0x000fc40003f6e000 */
[C---:B------:R-:W-:Y:S02]  /*4d20*/  F2FP.SATFINITE.E4M3.F32.PACK_AB_MERGE_C R34, R199.reuse, R34, RZ ;  /* 0x00000022c722723e */ /* 0x040fe400048070ff */
[----:B------:R-:W-:Y:S01]  /*4d30*/  F2FP.SATFINITE.E4M3.F32.PACK_AB_MERGE_C R5, R199, R5, RZ ;  /* 0x00000005c705723e */ /* 0x000fe200048070ff */
[----:B------:R-:W-:Y:S01]  /*4d40*/  @!P6 FMUL R67, R67, 0.5 ;  /* 0x3f0000004343e820 */ /* 0x000fe20000400000 */
[----:B------:R4:W5:Y:S01]  /*4d50*/  MUFU.EX2 R136, R47 ;  /* 0x0000002f00887308 */ /* 0x0009620000000800 */
[----:B--2---:R-:W-:Y:S01]  /*4d60*/  @!P2 FMUL R149, R149, R149 ;  /* 0x000000959595a220 */ /* 0x004fe20000400000 */
[----:B------:R-:W-:Y:S02]  /*4d70*/  FSETP.GEU.AND P2, PT, R57, -126, PT ;  /* 0xc2fc00003900780b */ /* 0x000fe40003f4e000 */
[----:B-1----:R-:W-:Y:S02]  /*4d80*/  F2FP.SATFINITE.E4M3.F32.PACK_AB_MERGE_C R41, R199, R162, RZ ;  /* 0x000000a2c729723e */ /* 0x002fe400048070ff */
[----:B------:R-:W-:Y:S01]  /*4d90*/  LOP3.LUT R8, R8, 0xff, RZ, 0xc0, !PT ;  /* 0x000000ff08087812 */ /* 0x000fe200078ec0ff */
[----:B------:R-:W-:Y:S01]  /*4da0*/  @!P3 FMUL R63, R63, 0.5 ;  /* 0x3f0000003f3fb820 */ /* 0x000fe20000400000 */
[----:B------:R1:W2:Y:S01]  /*4db0*/  MUFU.EX2 R156, R49 ;  /* 0x00000031009c7308 */ /* 0x0002a20000000800 */
[----:B---3--:R-:W-:Y:S01]  /*4dc0*/  @!P4 FMUL R140, R140, R140 ;  /* 0x0000008c8c8cc220 */ /* 0x008fe20000400000 */
[----:B------:R-:W-:-:S02]  /*4dd0*/  FSETP.GEU.AND P4, PT, R53, -126, PT ;  /* 0xc2fc00003500780b */ /* 0x000fc40003f8e000 */
[----:B----4-:R-:W-:Y:S02]  /*4de0*/  F2FP.SATFINITE.E4M3.F32.PACK_AB_MERGE_C R47, R199, R160, RZ ;  /* 0x000000a0c72f723e */ /* 0x010fe400048070ff */
[----:B------:R-:W-:Y:S01]  /*4df0*/  LOP3.LUT R36, R36, 0xff, RZ, 0xc0, !PT ;  /* 0x000000ff24247812 */ /* 0x000fe200078ec0ff */
[----:B------:R-:W-:Y:S01]  /*4e00*/  @!P2 FMUL R57, R57, 0.5 ;  /* 0x3f0000003939a820 */ /* 0x000fe20000400000 */
[----:B------:R3:W4:Y:S01]  /*4e10*/  MUFU.EX2 R177, R67 ;  /* 0x0000004300b17308 */ /* 0x0007220000000800 */
[----:B-----5:R-:W-:Y:S01]  /*4e20*/  @!P1 FMUL R136, R136, R136 ;  /* 0x0000008888889220 */ /* 0x020fe20000400000 */
[----:B------:R-:W-:Y:S02]  /*4e30*/  FSETP.GEU.AND P1, PT, R59, -126, PT ;  /* 0xc2fc00003b00780b */ /* 0x000fe40003f2e000 */
[----:B-1----:R-:W-:Y:S02]  /*4e40*/  F2FP.SATFINITE.E4M3.F32.PACK_AB_MERGE_C R49, R199, R152, RZ ;  /* 0x00000098c731723e */ /* 0x002fe400048070ff */
[----:B------:R-:W-:Y:S01]  /*4e50*/  LOP3.LUT R34, R34, 0xff, RZ, 0xc0, !PT ;  /* 0x000000ff22227812 */ /* 0x000fe200078ec0ff */
[----:B------:R-:W-:Y:S01]  /*4e60*/  @!P4 FMUL R53, R53, 0.5 ;  /* 0x3f0000003535c820 */ /* 0x000fe20000400000 */
[----:B------:R1:W5:Y:S01]  /*4e70*/  MUFU.EX2 R165, R63 ;  /* 0x0000003f00a57308 */ /* 0x0003620000000800 */
[----:B--2---:R-:W-:Y:S01]  /*4e80*/  @!P5 FMUL R156, R156, R156 ;  /* 0x0000009c9c9cd220 */ /* 0x004fe20000400000 */
[----:B------:R-:W-:-:S02]  /*4e90*/  FSETP.GEU.AND P5, PT, R61, -126, PT ;  /* 0xc2fc00003d00780b */ /* 0x000fc40003fae000 */
[----:B---3--:R-:W-:Y:S02]  /*4ea0*/  F2FP.SATFINITE.E4M3.F32.PACK_AB_MERGE_C R67, R199, R113, RZ ;  /* 0x00000071c743723e */ /* 0x008fe400048070ff */
[----:B------:R-:W-:Y:S01]  /*4eb0*/  LOP3.LUT R5, R5, 0xffff, RZ, 0xc0, !PT ;  /* 0x0000ffff05057812 */ /* 0x000fe200078ec0ff */
[----:B------:R-:W-:Y:S01]  /*4ec0*/  @!P1 FMUL R59, R59, 0.5 ;  /* 0x3f0000003b3b9820 */ /* 0x000fe20000400000 */
[----:B------:R2:W3:Y:S01]  /*4ed0*/  MUFU.EX2 R178, R57 ;  /* 0x0000003900b27308 */ /* 0x0004e20000000800 */
[----:B----4-:R-:W-:Y:S01]  /*4ee0*/  @!P6 FMUL R177, R177, R177 ;  /* 0x000000b1b1b1e220 */ /* 0x010fe20000400000 */
[----:B------:R-:W-:Y:S02]  /*4ef0*/  FSETP.GEU.AND P6, PT, R79, -126, PT ;  /* 0xc2fc00004f00780b */ /* 0x000fe40003fce000 */
[----:B-1----:R-:W-:Y:S02]  /*4f00*/  F2FP.SATFINITE.E4M3.F32.PACK_AB_MERGE_C R63, R199, R125, RZ ;  /* 0x0000007dc73f723e */ /* 0x002fe400048070ff */
[----:B------:R-:W-:Y:S01]  /*4f10*/  LOP3.LUT R67, R67, 0xff, RZ, 0xc0, !PT ;  /* 0x000000ff43437812 */ /* 0x000fe200078ec0ff */
[----:B------:R-:W-:Y:S01]  /*4f20*/  @!P5 FMUL R61, R61, 0.5 ;  /* 0x3f0000003d3dd820 */ /* 0x000fe20000400000 */
[----:B------:R-:W1:Y:S01]  /*4f30*/  MUFU.EX2 R163, R53 ;  /* 0x0000003500a37308 */ /* 0x000e620000000800 */
[----:B-----5:R-:W-:Y:S01]  /*4f40*/  @!P3 FMUL R165, R165, R165 ;  /* 0x000000a5a5a5b220 */ /* 0x020fe20000400000 */
[----:B------:R-:W-:-:S02]  /*4f50*/  FSETP.GEU.AND P3, PT, R75, -126, PT ;  /* 0xc2fc00004b00780b */ /* 0x000fc40003f6e000 */
[----:B--2---:R-:W-:Y:S02]  /*4f60*/  F2FP.SATFINITE.E4M3.F32.PACK_AB_MERGE_C R57, R199, R73, RZ ;  /* 0x00000049c739723e */ /* 0x004fe400048070ff */
[----:B------:R-:W-:Y:S01]  /*4f70*/  LOP3.LUT R37, R37, 0xffff, RZ, 0xc0, !PT ;  /* 0x0000ffff25257812 */ /* 0x000fe200078ec0ff */
[----:B------:R-:W-:Y:S01]  /*4f80*/  @!P6 FMUL R79, R79, 0.5 ;  /* 0x3f0000004f4fe820 */ /* 0x000fe20000400000 */
[----:B------:R2:W4:Y:S01]  /*4f90*/  MUFU.EX2 R157, R59 ;  /* 0x0000003b009d7308 */ /* 0x0005220000000800 */
[----:B---3--:R-:W-:Y:S01]  /*4fa0*/  @!P2 FMUL R178, R178, R178 ;  /* 0x000000b2b2b2a220 */ /* 0x008fe20000400000 */
[----:B------:R-:W-:Y:S01]  /*4fb0*/  FSETP.GEU.AND P2, PT, R78, -126, PT ;  /* 0xc2fc00004e00780b */ /* 0x000fe20003f4e000 */
[----:B------:R-:W-:Y:S01]  /*4fc0*/  IMAD.SHL.U32 R37, R37, 0x1000000, RZ ;  /* 0x0100000025257824 */ /* 0x000fe200078e00ff */
[C---:B------:R-:W-:Y:S02]  /*4fd0*/  F2FP.SATFINITE.E4M3.F32.PACK_AB_MERGE_C R30, R199.reuse, R30, RZ ;  /* 0x0000001ec71e723e */ /* 0x040fe400048070ff */
[----:B------:R-:W-:Y:S01]  /*4fe0*/  F2FP.SATFINITE.E4M3.F32.PACK_AB_MERGE_C R42, R199, R42, RZ ;  /* 0x0000002ac72a723e */ /* 0x000fe200048070ff */
[----:B------:R-:W-:Y:S01]  /*4ff0*/  @!P3 FMUL R75, R75, 0.5 ;  /* 0x3f0000004b4bb820 */ /* 0x000fe20000400000 */
[----:B------:R3:W5:Y:S01]  /*5000*/  MUFU.EX2 R176, R61 ;  /* 0x0000003d00b07308 */ /* 0x0007620000000800 */
[----:B-1----:R-:W-:Y:S01]  /*5010*/  @!P4 FMUL R163, R163, R163 ;  /* 0x000000a3a3a3c220 */ /* 0x002fe20000400000 */
[----:B------:R-:W-:-:S02]  /*5020*/  FSETP.GEU.AND P4, PT, R74, -126, PT ;  /* 0xc2fc00004a00780b */ /* 0x000fc40003f8e000 */
[----:B--2---:R-:W-:Y:S02]  /*5030*/  F2FP.SATFINITE.E4M3.F32.PACK_AB_MERGE_C R59, R199, R89, RZ ;  /* 0x00000059c73b723e */ /* 0x004fe400048070ff */
[----:B------:R-:W-:Y:S01]  /*5040*/  PRMT R34, R5, 0x7604, R34 ;  /* 0x0000760405227816 */ /* 0x000fe20000000022 */
[----:B------:R-:W-:Y:S01]  /*5050*/  @!P2 FMUL R78, R78, 0.5 ;  /* 0x3f0000004e4ea820 */ /* 0x000fe20000400000 */
[----:B------:R-:W1:Y:S01]  /*5060*/  MUFU.EX2 R171, R79 ;  /* 0x0000004f00ab7308 */ /* 0x000e620000000800 */
[----:B----4-:R-:W-:Y:S01]  /*5070*/  @!P1 FMUL R157, R157, R157 ;  /* 0x0000009d9d9d9220 */ /* 0x010fe20000400000 */
[----:B------:R-:W-:Y:S02]  /*5080*/  FSETP.GEU.AND P1, PT, R71, -126, PT ;  /* 0xc2fc00004700780b */ /* 0x000fe40003f2e000 */
[----:B---3--:R-:W-:Y:S02]  /*5090*/  F2FP.SATFINITE.E4M3.F32.PACK_AB_MERGE_C R61, R199, R117, RZ ;  /* 0x00000075c73d723e */ /* 0x008fe400048070ff */
[----:B------:R-:W-:Y:S01]  /*50a0*/  LOP3.LUT R30, R30, 0xff, RZ, 0xc0, !PT ;  /* 0x000000ff1e1e7812 */ /* 0x000fe200078ec0ff */
[----:B------:R-:W-:Y:S01]  /*50b0*/  @!P4 FMUL R74, R74, 0.5 ;  /* 0x3f0000004a4ac820 */ /* 0x000fe20000400000 */
[----:B------:R-:W2:Y:S01]  /*50c0*/  MUFU.EX2 R173, R75 ;  /* 0x0000004b00ad7308 */ /* 0x000ea20000000800 */
[----:B-----5:R-:W-:Y:S01]  /*50d0*/  @!P5 FMUL R176, R176, R176 ;  /* 0x000000b0b0b0d220 */ /* 0x020fe20000400000 */
[----:B------:R-:W-:-:S02]  /*50e0*/  FSETP.GEU.AND P5, PT, R82, -126, PT ;  /* 0xc2fc00005200780b */ /* 0x000fc40003fae000 */
[----:B------:R-:W-:Y:S02]  /*50f0*/  LOP3.LUT R5, R42, 0xffff, RZ, 0xc0, !PT ;  /* 0x0000ffff2a057812 */ /* 0x000fe400078ec0ff */
[----:B------:R-:W-:Y:S01]  /*5100*/  F2FP.SATFINITE.E4M3.F32.PACK_AB_MERGE_C R167, R199, R167, RZ ;  /* 0x000000a7c7a7723e */ /* 0x000fe200048070ff */
[----:B------:R-:W-:Y:S01]  /*5110*/  @!P1 FMUL R71, R71, 0.5 ;  /* 0x3f00000047479820 */ /* 0x000fe20000400000 */
[----:B------:R-:W3:Y:S01]  /*5120*/  MUFU.EX2 R172, R78 ;  /* 0x0000004e00ac7308 */ /* 0x000ee20000000800 */
[----:B-1----:R-:W-:Y:S01]  /*5130*/  @!P6 FMUL R171, R171, R171 ;  /* 0x000000abababe220 */ /* 0x002fe20000400000 */
[----:B------:R-:W-:Y:S02]  /*5140*/  F2FP.SATFINITE.E4M3.F32.PACK_AB_MERGE_C R170, R199, R170, RZ ;  /* 0x000000aac7aa723e */ /* 0x000fe400048070ff */
[----:B------:R-:W-:Y:S02]  /*5150*/  LOP3.LUT R55, R55, 0xff, RZ, 0xc0, !PT ;  /* 0x000000ff37377812 */ /* 0x000fe400078ec0ff */
[----:B------:R-:W-:Y:S01]  /*5160*/  PRMT R30, R5, 0x7604, R30 ;  /* 0x00007604051e7816 */ /* 0x000fe2000000001e */
[----:B------:R-:W-:Y:S01]  /*5170*/  @!P5 FMUL R82, R82, 0.5 ;  /* 0x3f0000005252d820 */ /* 0x000fe20000400000 */
[----:B------:R1:W4:Y:S01]  /*5180*/  MUFU.EX2 R174, R74 ;  /* 0x0000004a00ae7308 */ /* 0x0003220000000800 */
[----:B--2---:R-:W-:Y:S01]  /*5190*/  @!P3 FMUL R173, R173, R173 ;  /* 0x000000adadadb220 */ /* 0x004fe20000400000 */
[----:B------:R-:W-:-:S02]  /*51a0*/  LOP3.LUT R167, R167, 0xff, RZ, 0xc0, !PT ;  /* 0x000000ffa7a77812 */ /* 0x000fc400078ec0ff */
[----:B------:R-:W-:Y:S02]  /*51b0*/  LOP3.LUT R170, R170, 0xffff, RZ, 0xc0, !PT ;  /* 0x0000ffffaaaa7812 */ /* 0x000fe400078ec0ff */
[----:B------:R-:W-:Y:S02]  /*51c0*/  F2FP.SATFINITE.E4M3.F32.PACK_AB_MERGE_C R27, R199, R27, RZ ;  /* 0x0000001bc71b723e */ /* 0x000fe400048070ff */
[----:B------:R-:W2:Y:S01]  /*51d0*/  MUFU.EX2 R175, R71 ;  /* 0x0000004700af7308 */ /* 0x000ea20000000800 */
[--C-:B-1----:R-:W-:Y:S01]  /*51e0*/  FFMA R74, R86, UR6, -R164.reuse ;  /* 0x00000006564a7c23 */ /* 0x102fe200080008a4 */
[----:B------:R-:W-:Y:S01]  /*51f0*/  ULDC UR6, c[0x0][0x604] ;  /* 0x0001810000067ab9 */ /* 0x000fe20000000800 */
[----:B---3--:R-:W-:Y:S01]  /*5200*/  @!P2 FMUL R172, R172, R172 ;  /* 0x000000acacaca220 */ /* 0x008fe20000400000 */
[----:B------:R-:W-:Y:S01]  /*5210*/  FFMA R76, R87, UR6, -R164 ;  /* 0x00000006574c7c23 */ /* 0x000fe200080008a4 */
[----:B------:R-:W-:Y:S01]  /*5220*/  ULDC UR6, c[0x0][0x604] ;  /* 0x0001810000067ab9 */ /* 0x000fe20000000800 */
[----:B------:R-:W-:Y:S01]  /*5230*/  FADD R87, R73, R66 ;  /* 0x0000004249577221 */ /* 0x000fe20000000000 */
[--C-:B------:R-:W-:Y:S01]  /*5240*/  FFMA R78, R90, UR6, -R164.reuse ;  /* 0x000000065a4e7c23 */ /* 0x100fe200080008a4 */
[----:B------:R-:W-:Y:S01]  /*5250*/  ULDC UR6, c[0x0][0x604] ;  /* 0x0001810000067ab9 */ /* 0x000fe20000000800 */
[----:B------:R-:W-:Y:S01]  /*5260*/  FSETP.GEU.AND P3, PT, R76, -126, PT ;  /* 0xc2fc00004c00780b */ /* 0x000fe20003f6e000 */
[----:B------:R-:W-:Y:S01]  /*5270*/  FFMA R80, R91, UR6, -R164 ;  /* 0x000000065b507c23 */ /* 0x000fe200080008a4 */
[----:B------:R1:W3:Y:S01]  /*5280*/  MUFU.EX2 R169, R82 ;  /* 0x0000005200a97308 */ /* 0x0002e20000000800 */
[----:B------:R-:W-:Y:S01]  /*5290*/  FSETP.GEU.AND P2, PT, R78, -126, PT ;  /* 0xc2fc00004e00780b */ /* 0x000fe20003f4e000 */
[----:B----4-:R-:W-:Y:S01]  /*52a0*/  @!P4 FMUL R174, R174, R174 ;  /* 0x000000aeaeaec220 */ /* 0x010fe20000400000 */
[----:B------:R-:W-:Y:S01]  /*52b0*/  FSETP.GEU.AND P4, PT, R74, -126, PT ;  /* 0xc2fc00004a00780b */ /* 0x000fe20003f8e000 */
[----:B------:R-:W-:Y:S01]  /*52c0*/  ULDC UR6, c[0x0][0x604] ;  /* 0x0001810000067ab9 */ /* 0x000fe20000000800 */
[----:B------:R-:W-:Y:S01]  /*52d0*/  FSETP.GEU.AND P6, PT, R80, -126, PT ;  /* 0xc2fc00005000780b */ /* 0x000fe20003fce000 */
[----:B--2---:R-:W-:Y:S01]  /*52e0*/  @!P1 FMUL R175, R175, R175 ;  /* 0x000000afafaf9220 */ /* 0x004fe20000400000 */
[----:B------:R-:W-:Y:S01]  /*52f0*/  FSETP.GEU.AND P1, PT, R72, -126, PT ;  /* 0xc2fc00004800780b */ /* 0x000fe20003f2e000 */
[----:B------:R-:W-:Y:S01]  /*5300*/  FADD R91, R89, R68 ;  /* 0x00000044595b7221 */ /* 0x000fe20000000000 */
[--C-:B-1----:R-:W-:Y:S01]  /*5310*/  FFMA R82, R94, UR6, -R164.reuse ;  /* 0x000000065e527c23 */ /* 0x102fe200080008a4 */
[----:B------:R-:W-:Y:S01]  /*5320*/  ULDC UR6, c[0x0][0x604] ;  /* 0x0001810000067ab9 */ /* 0x000fe20000000800 */
[----:B------:R-:W-:Y:S01]  /*5330*/  @!P3 FMUL R76, R76, 0.5 ;  /* 0x3f0000004c4cb820 */ /* 0x000fe20000400000 */
[--C-:B------:R-:W-:Y:S01]  /*5340*/  FFMA R84, R95, UR6, -R164.reuse ;  /* 0x000000065f547c23 */ /* 0x100fe200080008a4 */
[----:B------:R-:W-:Y:S01]  /*5350*/  ULDC UR6, c[0x0][0x604] ;  /* 0x0001810000067ab9 */ /* 0x000fe20000000800 */
[----:B------:R-:W-:Y:S01]  /*5360*/  @!P2 FMUL R78, R78, 0.5 ;  /* 0x3f0000004e4ea820 */ /* 0x000fe20000400000 */
[--C-:B------:R-:W-:Y:S01]  /*5370*/  FFMA R98, R98, UR6, -R164.reuse ;  /* 0x0000000662627c23 */ /* 0x100fe200080008a4 */
[----:B------:R-:W-:Y:S01]  /*5380*/  ULDC UR6, c[0x0][0x604] ;  /* 0x0001810000067ab9 */ /* 0x000fe20000000800 */
[----:B------:R-:W1:Y:S01]  /*5390*/  MUFU.EX2 R76, R76 ;  /* 0x0000004c004c7308 */ /* 0x000e620000000800 */
[----:B------:R-:W-:Y:S01]  /*53a0*/  @!P6 FMUL R80, R80, 0.5 ;  /* 0x3f0000005050e820 */ /* 0x000fe20000400000 */
[----:B---3--:R-:W-:Y:S01]  /*53b0*/  @!P5 FMUL R169, R169, R169 ;  /* 0x000000a9a9a9d220 */ /* 0x008fe20000400000 */
[----:B------:R-:W-:Y:S01]  /*53c0*/  @!P4 FMUL R74, R74, 0.5 ;  /* 0x3f0000004a4ac820 */ /* 0x000fe20000400000 */
[----:B------:R-:W-:Y:S01]  /*53d0*/  FSETP.GEU.AND P5, PT, R82, -126, PT ;  /* 0xc2fc00005200780b */ /* 0x000fe20003fae000 */
[--C-:B------:R-:W-:Y:S01]  /*53e0*/  FFMA R99, R99, UR6, -R164.reuse ;  /* 0x0000000663637c23 */ /* 0x100fe200080008a4 */
[----:B------:R-:W-:Y:S01]  /*53f0*/  @!P1 FMUL R72, R72, 0.5 ;  /* 0x3f00000048489820 */ /* 0x000fe20000400000 */
[----:B------:R-:W-:Y:S01]  /*5400*/  ULDC UR6, c[0x0][0x604] ;  /* 0x0001810000067ab9 */ /* 0x000fe20000000800 */
[----:B------:R-:W2:Y:S01]  /*5410*/  MUFU.EX2 R80, R80 ;  /* 0x0000005000507308 */ /* 0x000ea20000000800 */
[----:B------:R-:W-:Y:S01]  /*5420*/  FFMA R102, R102, UR6, -R164 ;  /* 0x0000000666667c23 */ /* 0x000fe200080008a4 */
[----:B------:R-:W-:Y:S01]  /*5430*/  ULDC UR6, c[0x0][0x604] ;  /* 0x0001810000067ab9 */ /* 0x000fe20000000800 */
[----:B------:R-:W-:Y:S01]  /*5440*/  FADD R95, R117, R70 ;  /* 0x00000046755f7221 */ /* 0x000fe20000000000 */
[----:B------:R-:W-:Y:S01]  /*5450*/  FFMA R103, R103, UR6, -R164 ;  /* 0x0000000667677c23 */ /* 0x000fe200080008a4 */
[----:B------:R-:W-:Y:S01]  /*5460*/  ULDC UR6, c[0x0][0x604] ;  /* 0x0001810000067ab9 */ /* 0x000fe20000000800 */
[----:B------:R-:W-:Y:S01]  /*5470*/  FADD R117, R119, R20 ;  /* 0x0000001477757221 */ /* 0x000fe20000000000 */
[--C-:B------:R-:W-:Y:S01]  /*5480*/  FFMA R134, R106, UR6, -R164.reuse ;  /* 0x000000066a867c23 */ /* 0x100fe200080008a4 */
[----:B------:R-:W3:Y:S01]  /*5490*/  MUFU.EX2 R78, R78 ;  /* 0x0000004e004e7308 */ /* 0x000ee20000000800 */
[----:B-1----:R-:W-:Y:S01]  /*54a0*/  @!P3 FMUL R76, R76, R76 ;  /* 0x0000004c4c4cb220 */ /* 0x002fe20000400000 */
[----:B------:R-:W-:Y:S01]  /*54b0*/  FSETP.GEU.AND P3, PT, R99, -126, PT ;  /* 0xc2fc00006300780b */ /* 0x000fe20003f6e000 */
[----:B------:R-:W-:Y:S01]  /*54c0*/  @!P5 FMUL R82, R82, 0.5 ;  /* 0x3f0000005252d820 */ /* 0x000fe20000400000 */
[----:B------:R-:W-:Y:S01]  /*54d0*/  ULDC UR6, c[0x0][0x604] ;  /* 0x0001810000067ab9 */ /* 0x000fe20000000800 */
[----:B------:R-:W-:Y:S01]  /*54e0*/  F2FP.SATFINITE.E4M3.F32.PACK_AB_MERGE_C R119, R199, R119, RZ ;  /* 0x00000077c777723e */ /* 0x000fe200048070ff */
[--C-:B------:R-:W-:Y:S01]  /*54f0*/  FFMA R65, R65, UR6, -R164.reuse ;  /* 0x0000000641417c23 */ /* 0x100fe200080008a4 */
[----:B------:R-:W-:Y:S01]  /*5500*/  ULDC UR6, c[0x0][0x604] ;  /* 0x0001810000067ab9 */ /* 0x000fe20000000800 */
[----:B------:R-:W1:Y:S01]  /*5510*/  MUFU.EX2 R74, R74 ;  /* 0x0000004a004a7308 */ /* 0x000e620000000800 */
[----:B--2---:R-:W-:Y:S01]  /*5520*/  @!P6 FMUL R80, R80, R80 ;  /* 0x000000505050e220 */ /* 0x004fe20000400000 */
[----:B------:R-:W-:Y:S01]  /*5530*/  FSETP.GEU.AND P6, PT, R103, -126, PT ;  /* 0xc2fc00006700780b */ /* 0x000fe20003fce000 */
[----:B------:R-:W-:Y:S01]  /*5540*/  FFMA R110, R110, UR6, -R164 ;  /* 0x000000066e6e7c23 */ /* 0x000fe200080008a4 */
[----:B------:R-:W-:Y:S01]  /*5550*/  ULDC UR6, c[0x0][0x604] ;  /* 0x0001810000067ab9 */ /* 0x000fe20000000800 */
[----:B------:R-:W-:Y:S01]  /*5560*/  FADD R83, R31, R80 ;  /* 0x000000501f537221 */ /* 0x000fe20000000000 */
[----:B------:R-:W-:Y:S01]  /*5570*/  FFMA R69, R69, UR6, -R164 ;  /* 0x0000000645457c23 */ /* 0x000fe200080008a4 */
[----:B------:R-:W-:Y:S01]  /*5580*/  @!P3 FMUL R99, R99, 0.5 ;  /* 0x3f0000006363b820 */ /* 0x000fe20000400000 */
[----:B------:R-:W2:Y:S01]  /*5590*/  MUFU.EX2 R72, R72 ;  /* 0x0000004800487308 */ /* 0x000ea20000000800 */
[----:B---3--:R-:W-:Y:S01]  /*55a0*/  @!P2 FMUL R78, R78, R78 ;  /* 0x0000004e4e4ea220 */ /* 0x008fe20000400000 */
[----:B------:R-:W-:Y:S01]  /*55b0*/  FSETP.GEU.AND P2, PT, R102, -126, PT ;  /* 0xc2fc00006600780b */ /* 0x000fe20003f4e000 */
[----:B------:R-:W-:Y:S01]  /*55c0*/  ULDC UR6, c[0x0][0x604] ;  /* 0x0001810000067ab9 */ /* 0x000fe20000000800 */
[----:B------:R-:W-:Y:S01]  /*55d0*/  FADD R89, R109, R18 ;  /* 0x000000126d597221 */ /* 0x000fe20000000000 */
[----:B------:R-:W-:Y:S01]  /*55e0*/  FFMA R114, R114, UR6, -R164 ;  /* 0x0000000672727c23 */ /* 0x000fe200080008a4 */
[----:B------:R-:W-:Y:S01]  /*55f0*/  ULDC UR6, c[0x0][0x604] ;  /* 0x0001810000067ab9 */ /* 0x000fe20000000800 */
[----:B------:R-:W-:Y:S01]  /*5600*/  @!P6 FMUL R103, R103, 0.5 ;  /* 0x3f0000006767e820 */ /* 0x000fe20000400000 */
[----:B------:R-:W3:Y:S01]  /*5610*/  MUFU.EX2 R82, R82 ;  /* 0x0000005200527308 */ /* 0x000ee20000000800 */
[----:B-1----:R-:W-:Y:S01]  /*5620*/  @!P4 FMUL R74, R74, R74 ;  /* 0x0000004a4a4ac220 */ /* 0x002fe20000400000 */
[----:B------:R-:W-:Y:S01]  /*5630*/  FSETP.GEU.AND P4, PT, R98, -126, PT ;  /* 0xc2fc00006200780b */ /* 0x000fe20003f8e000 */
[----:B------:R-:W-:Y:S01]  /*5640*/  FADD R89, R89, R184 ;  /* 0x000000b859597221 */ /* 0x000fe20000000000 */
[----:B------:R-:W-:Y:S01]  /*5650*/  F2FP.SATFINITE.E4M3.F32.PACK_AB_MERGE_C R70, R199, R70, RZ ;  /* 0x00000046c746723e */ /* 0x000fe200048070ff */
[----:B------:R-:W-:Y:S01]  /*5660*/  FADD R91, R91, R168 ;  /* 0x000000a85b5b7221 */ /* 0x000fe20000000000 */
[----:B------:R-:W-:Y:S01]  /*5670*/  F2FP.SATFINITE.E4M3.F32.PACK_AB_MERGE_C R18, R199, R18, RZ ;  /* 0x00000012c712723e */ /* 0x000fe200048070ff */
[----:B------:R-:W-:Y:S01]  /*5680*/  @!P2 FMUL R102, R102, 0.5 ;  /* 0x3f0000006666a820 */ /* 0x000fe20000400000 */
[----:B------:R1:W4:Y:S01]  /*5690*/  MUFU.EX2 R106, R103 ;  /* 0x00000067006a7308 */ /* 0x0003220000000800 */
[----:B--2---:R-:W-:Y:S01]  /*56a0*/  @!P1 FMUL R72, R72, R72 ;  /* 0x0000004848489220 */ /* 0x004fe20000400000 */
[----:B------:R-:W-:Y:S01]  /*56b0*/  FSETP.GEU.AND P1, PT, R84, -126, PT ;  /* 0xc2fc00005400780b */ /* 0x000fe20003f2e000 */
[----:B------:R-:W-:Y:S01]  /*56c0*/  FADD R87, R87, R186 ;  /* 0x000000ba57577221 */ /* 0x000fe20000000000 */
[----:B------:R-:W-:Y:S01]  /*56d0*/  F2FP.SATFINITE.E4M3.F32.PACK_AB_MERGE_C R66, R199, R66, RZ ;  /* 0x00000042c742723e */ /* 0x000fe200048070ff */
[----:B------:R-:W-:Y:S01]  /*56e0*/  FADD R198, R117, R198 ;  /* 0x000000c675c67221 */ /* 0x000fe20000000000 */
[----:B------:R-:W-:Y:S01]  /*56f0*/  LOP3.LUT R18, R18, 0xff, RZ, 0xc0, !PT ;  /* 0x000000ff12127812 */ /* 0x000fe200078ec0ff */
[----:B------:R-:W-:Y:S01]  /*5700*/  @!P4 FMUL R98, R98, 0.5 ;  /* 0x3f0000006262c820 */ /* 0x000fe20000400000 */
[----:B------:R2:W5:Y:S01]  /*5710*/  MUFU.EX2 R108, R99 ;  /* 0x00000063006c7308 */ /* 0x0005620000000800 */
[----:B---3--:R-:W-:Y:S01]  /*5720*/  @!P5 FMUL R82, R82, R82 ;  /* 0x000000525252d220 */ /* 0x008fe20000400000 */
[----:B------:R-:W-:Y:S01]  /*5730*/  FSETP.GEU.AND P5, PT, R134, -126, PT ;  /* 0xc2fc00008600780b */ /* 0x000fe20003fae000 */
[----:B-1----:R-:W-:Y:S01]  /*5740*/  FADD R103, R107, R16 ;  /* 0x000000106b677221 */ /* 0x002fe20000000000 */
[----:B------:R-:W-:-:S02]  /*5750*/  F2FP.SATFINITE.E4M3.F32.PACK_AB_MERGE_C R107, R199, R144, RZ ;  /* 0x00000090c76b723e */ /* 0x000fc400048070ff */
[C---:B------:R-:W-:Y:S01]  /*5760*/  F2FP.SATFINITE.E4M3.F32.PACK_AB_MERGE_C R68, R199.reuse, R68, RZ ;  /* 0x00000044c744723e */ /* 0x040fe200048070ff */
[----:B------:R-:W-:Y:S01]  /*5770*/  @!P1 FMUL R84, R84, 0.5 ;  /* 0x3f00000054549820 */ /* 0x000fe20000400000 */
[----:B------:R1:W3:Y:S01]  /*5780*/  MUFU.EX2 R126, R102 ;  /* 0x00000066007e7308 */ /* 0x0002e20000000800 */
[----:B----4-:R-:W-:Y:S01]  /*5790*/  @!P6 FMUL R106, R106, R106 ;  /* 0x0000006a6a6ae220 */ /* 0x010fe20000400000 */
[----:B------:R-:W-:Y:S01]  /*57a0*/  F2FP.SATFINITE.E4M3.F32.PACK_AB_MERGE_C R31, R199, R31, RZ ;  /* 0x0000001fc71f723e */ /* 0x000fe200048070ff */
[----:B--2---:R-:W-:Y:S01]  /*57b0*/  FADD R99, R111, R46 ;  /* 0x0000002e6f637221 */ /* 0x004fe20000000000 */
[----:B------:R-:W-:Y:S01]  /*57c0*/  F2FP.SATFINITE.E4M3.F32.PACK_AB_MERGE_C R16, R199, R16, RZ ;  /* 0x00000010c710723e */ /* 0x000fe200048070ff */
[----:B------:R-:W-:Y:S01]  /*57d0*/  FADD R71, R33, R106 ;  /* 0x0000006a21477221 */ /* 0x000fe20000000000 */
[----:B------:R-:W-:Y:S01]  /*57e0*/  F2FP.SATFINITE.E4M3.F32.PACK_AB_MERGE_C R33, R199, R33, RZ ;  /* 0x00000021c721723e */ /* 0x000fe200048070ff */
[----:B------:R-:W-:Y:S01]  /*57f0*/  @!P5 FMUL R134, R134, 0.5 ;  /* 0x3f0000008686d820 */ /* 0x000fe20000400000 */
[----:B------:R-:W2:Y:S01]  /*5800*/  MUFU.EX2 R128, R98 ;  /* 0x0000006200807308 */ /* 0x000ea20000000800 */
[--C-:B-1----:R-:W-:Y:S01]  /*5810*/  FFMA R102, R115, UR6, -R164.reuse ;  /* 0x0000000673667c23 */ /* 0x102fe200080008a4 */
[----:B-----5:R-:W-:Y:S01]  /*5820*/  @!P3 FMUL R108, R108, R108 ;  /* 0x0000006c6c6cb220 */ /* 0x020fe20000400000 */
[----:B------:R-:W-:Y:S01]  /*5830*/  FSETP.GEU.AND P3, PT, R69, -126, PT ;  /* 0xc2fc00004500780b */ /* 0x000fe20003f6e000 */
[----:B------:R-:W-:Y:S01]  /*5840*/  ULDC UR6, c[0x0][0x604] ;  /* 0x0001810000067ab9 */ /* 0x000fe20000000800 */
[----:B------:R-:W-:Y:S01]  /*5850*/  LOP3.LUT R33, R33, 0xffff, RZ, 0xc0, !PT ;  /* 0x0000ffff21217812 */ /* 0x000fe200078ec0ff */
[----:B------:R-:W-:Y:S01]  /*5860*/  FFMA R118, R118, UR6, -R164 ;  /* 0x0000000676767c23 */ /* 0x000fe200080008a4 */
[----:B------:R-:W-:Y:S01]  /*5870*/  FSETP.GEU.AND P6, PT, R102, -126, PT ;  /* 0xc2fc00006600780b */ /* 0x000fe20003fce000 */
[----:B------:R-:W1:Y:S01]  /*5880*/  MUFU.EX2 R84, R84 ;  /* 0x0000005400547308 */ /* 0x000e620000000800 */
[----:B---3--:R-:W-:Y:S01]  /*5890*/  @!P2 FMUL R126, R126, R126 ;  /* 0x0000007e7e7ea220 */ /* 0x008fe20000400000 */
[----:B------:R-:W-:Y:S01]  /*58a0*/  FSETP.GEU.AND P2, PT, R114, -126, PT ;  /* 0xc2fc00007200780b */ /* 0x000fe20003f4e000 */
[----:B------:R-:W-:Y:S01]  /*58b0*/  ULDC UR6, c[0x0][0x604] ;  /* 0x0001810000067ab9 */ /* 0x000fe20000000800 */
[----:B------:R-:W-:Y:S01]  /*58c0*/  FADD R75, R39, R108 ;  /* 0x0000006c274b7221 */ /* 0x000fe20000000000 */
[----:B------:R-:W-:Y:S01]  /*58d0*/  FFMA R77, R77, UR6, -R164 ;  /* 0x000000064d4d7c23 */ /* 0x000fe200080008a4 */
[----:B------:R-:W-:Y:S01]  /*58e0*/  ULDC UR6, c[0x0][0x604] ;  /* 0x0001810000067ab9 */ /* 0x000fe20000000800 */
[----:B------:R-:W-:Y:S01]  /*58f0*/  FADD R73, R152, R126 ;  /* 0x0000007e98497221 */ /* 0x000fe20000000000 */
[----:B------:R-:W3:Y:S01]  /*5900*/  MUFU.EX2 R134, R134 ;  /* 0x0000008600867308 */ /* 0x000ee20000000800 */
[----:B--2---:R-:W-:Y:S01]  /*5910*/  @!P4 FMUL R128, R128, R128 ;  /* 0x000000808080c220 */ /* 0x004fe20000400000 */
[----:B------:R-:W-:Y:S01]  /*5920*/  FSETP.GEU.AND P4, PT, R110, -126, PT ;  /* 0xc2fc00006e00780b */ /* 0x000fe20003f8e000 */
[----:B------:R-:W-:Y:S01]  /*5930*/  @!P3 FMUL R69, R69, 0.5 ;  /* 0x3f0000004545b820 */ /* 0x000fe20000400000 */
[----:B------:R-:W-:Y:S01]  /*5940*/  @!P6 FMUL R102, R102, 0.5 ;  /* 0x3f0000006666e820 */ /* 0x000fe20000400000 */
[--C-:B------:R-:W-:Y:S01]  /*5950*/  FFMA R81, R81, UR6, -R164.reuse ;  /* 0x0000000651517c23 */ /* 0x100fe200080008a4 */
[----:B------:R-:W-:Y:S01]  /*5960*/  ULDC UR6, c[0x0][0x604] ;  /* 0x0001810000067ab9 */ /* 0x000fe20000000800 */
[----:B------:R-:W-:Y:S01]  /*5970*/  @!P2 FMUL R114, R114, 0.5 ;  /* 0x3f0000007272a820 */ /* 0x000fe20000400000 */
[----:B------:R2:W4:Y:S01]  /*5980*/  MUFU.EX2 R98, R69 ;  /* 0x0000004500627308 */ /* 0x0005220000000800 */
        /* <DEDUP_REMOVED lines=11> */
[----:B--2---:R-:W-:Y:S01]  /*5a40*/  F2FP.SATFINITE.E4M3.F32.PACK_AB_MERGE_C R69, R199, R121, RZ ;  /* 0x00000079c745723e */ /* 0x004fe200048070ff */
[--C-:B------:R-:W-:Y:S01]  /*5a50*/  FFMA R88, R88, UR6, -R164.reuse ;  /* 0x0000000658587c23 */ /* 0x100fe200080008a4 */
[----:B------:R-:W-:Y:S01]  /*5a60*/  ULDC UR6, c[0x0][0x604] ;  /* 0x0001810000067ab9 */ /* 0x000fe20000000800 */
[----:B------:R-:W-:Y:S01]  /*5a70*/  @!P1 FMUL R65, R65, 0.5 ;  /* 0x3f00000041419820 */ /* 0x000fe20000400000 */
[----:B------:R-:W2:Y:S01]  /*5a80*/  MUFU.EX2 R102, R102 ;  /* 0x0000006600667308 */ /* 0x000ea20000000800 */
[----:B----4-:R-:W-:Y:S01]  /*5a90*/  @!P3 FMUL R98, R98, R98 ;  /* 0x000000626262b220 */ /* 0x010fe20000400000 */
[----:B------:R-:W-:Y:S01]  /*5aa0*/  FSETP.GEU.AND P3, PT, R96, -126, PT ;  /* 0xc2fc00006000780b */ /* 0x000fe20003f6e000 */
[--C-:B------:R-:W-:Y:S01]  /*5ab0*/  FFMA R116, R130, UR6, -R164.reuse ;  /* 0x0000000682747c23 */ /* 0x100fe200080008a4 */
[----:B------:R-:W-:Y:S01]  /*5ac0*/  ULDC UR6, c[0x0][0x604] ;  /* 0x0001810000067ab9 */ /* 0x000fe20000000800 */
[----:B------:R-:W-:Y:S01]  /*5ad0*/  LOP3.LUT R69, R69, 0xff, RZ, 0xc0, !PT ;  /* 0x000000ff45457812 */ /* 0x000fe200078ec0ff */
[----:B------:R-:W-:Y:S01]  /*5ae0*/  FFMA R94, R131, UR6, -R164 ;  /* 0x00000006835e7c23 */ /* 0x000fe200080008a4 */
[----:B------:R-:W-:Y:S01]  /*5af0*/  @!P5 FMUL R118, R118, 0.5 ;  /* 0x3f0000007676d820 */ /* 0x000fe20000400000 */
[----:B------:R-:W3:Y:S01]  /*5b00*/  MUFU.EX2 R124, R110 ;  /* 0x0000006e007c7308 */ /* 0x000ee20000000800 */
[----:B-1----:R-:W-:Y:S01]  /*5b10*/  @!P2 FMUL R122, R122, R122 ;  /* 0x0000007a7a7aa220 */ /* 0x002fe20000400000 */
[----:B------:R-:W-:Y:S01]  /*5b20*/  FSETP.GEU.AND P2, PT, R85, -126, PT ;  /* 0xc2fc00005500780b */ /* 0x000fe20003f4e000 */
[----:B------:R-:W-:Y:S01]  /*5b30*/  ULDC UR6, c[0x0][0x604] ;  /* 0x0001810000067ab9 */ /* 0x000fe20000000800 */
[----:B------:R-:W-:Y:S01]  /*5b40*/  FADD R115, R141, R134 ;  /* 0x000000868d737221 */ /* 0x000fe20000000000 */
[--C-:B------:R-:W-:Y:S01]  /*5b50*/  FFMA R114, R92, UR6, -R164.reuse ;  /* 0x000000065c727c23 */ /* 0x100fe200080008a4 */
[----:B------:R-:W-:Y:S01]  /*5b60*/  ULDC UR6, c[0x0][0x604] ;  /* 0x0001810000067ab9 */ /* 0x000fe20000000800 */
[----:B------:R-:W-:Y:S01]  /*5b70*/  @!P3 FMUL R96, R96, 0.5 ;  /* 0x3f0000006060b820 */ /* 0x000fe20000400000 */
[----:B------:R1:W4:Y:S01]  /*5b80*/  MUFU.EX2 R104, R65 ;  /* 0x0000004100687308 */ /* 0x0003220000000800 */
        /* <DEDUP_REMOVED lines=8> */
[----:B---3--:R-:W-:Y:S01]  /*5c10*/  @!P4 FMUL R124, R124, R124 ;  /* 0x0000007c7c7cc220 */ /* 0x008fe20000400000 */
[----:B------:R-:W-:Y:S01]  /*5c20*/  FSETP.GEU.AND P4, PT, R81, -126, PT ;  /* 0xc2fc00005100780b */ /* 0x000fe20003f8e000 */
[----:B------:R-:W-:Y:S01]  /*5c30*/  ULDC UR6, c[0x0][0x604] ;  /* 0x0001810000067ab9 */ /* 0x000fe20000000800 */
[----:B-1----:R-:W-:Y:S01]  /*5c40*/  F2FP.SATFINITE.E4M3.F32.PACK_AB_MERGE_C R65, R199, R109, RZ ;  /* 0x0000006dc741723e */ /* 0x002fe200048070ff */
[--C-:B------:R-:W-:Y:S01]  /*5c50*/  FFMA R112, R142, UR6, -R164.reuse ;  /* 0x000000068e707c23 */ /* 0x100fe200080008a4 */
[----:B------:R-:W-:Y:S01]  /*5c60*/  ULDC UR6, c[0x0][0x604] ;  /* 0x0001810000067ab9 */ /* 0x000fe20000000800 */
[----:B------:R-:W-:Y:S01]  /*5c70*/  @!P6 FMUL R88, R88, 0.5 ;  /* 0x3f0000005858e820 */ /* 0x000fe20000400000 */
[----:B------:R1:W3:Y:S01]  /*5c80*/  MUFU.EX2 R118, R85 ;  /* 0x0000005500767308 */ /* 0x0002e20000000800 */
[----:B----4-:R-:W-:Y:S01]  /*5c90*/  @!P1 FMUL R104, R104, R104 ;  /* 0x0000006868689220 */ /* 0x010fe20000400000 */
[----:B------:R-:W-:Y:S01]  /*5ca0*/  FSETP.GEU.AND P1, PT, R77, -126, PT ;  /* 0xc2fc00004d00780b */ /* 0x000fe20003f2e000 */
[----:B------:R-:W-:Y:S01]  /*5cb0*/  FFMA R86, R105, UR6, -R164 ;  /* 0x0000000669567c23 */ /* 0x000fe200080008a4 */
[----:B------:R-:W-:Y:S01]  /*5cc0*/  ULDC UR6, c[0x0][0x604] ;  /* 0x0001810000067ab9 */ /* 0x000fe20000000800 */
[----:B------:R-:W-:Y:S01]  /*5cd0*/  FADD R113, R144, R104 ;  /* 0x0000006890717221 */ /* 0x000fe20000000000 */
[----:B------:R-:W-:Y:S01]  /*5ce0*/  FFMA R110, R146, UR6, -R164 ;  /* 0x00000006926e7c23 */ /* 0x000fe200080008a4 */
[----:B------:R-:W-:Y:S01]  /*5cf0*/  @!P4 FMUL R81, R81, 0.5 ;  /* 0x3f0000005151c820 */ /* 0x000fe20000400000 */
[----:B------:R4:W5:Y:S01]  /*5d00*/  MUFU.EX2 R90, R88 ;  /* 0x00000058005a7308 */ /* 0x0009620000000800 */
[----:B--2---:R-:W-:Y:S01]  /*5d10*/  @!P5 FMUL R120, R120, R120 ;  /* 0x000000787878d220 */ /* 0x004fe20000400000 */
[----:B------:R-:W-:Y:S01]  /*5d20*/  FSETP.GEU.AND P5, PT, R116, -126, PT ;  /* 0xc2fc00007400780b */ /* 0x000fe20003fae000 */
[----:B------:R-:W-:Y:S01]  /*5d30*/  ULDC UR6, c[0x0][0x604] ;  /* 0x0001810000067ab9 */ /* 0x000fe20000000800 */
[----:B-1----:R-:W-:Y:S01]  /*5d40*/  FADD R85, R162, R78 ;  /* 0x0000004ea2557221 */ /* 0x002fe20000000000 */
[--C-:B------:R-:W-:Y:S01]  /*5d50*/  FFMA R45, R147, UR6, -R164.reuse ;  /* 0x00000006932d7c23 */ /* 0x100fe200080008a4 */
[----:B------:R-:W-:Y:S01]  /*5d60*/  ULDC UR6, c[0x0][0x604] ;  /* 0x0001810000067ab9 */ /* 0x000fe20000000800 */
[----:B------:R-:W-:Y:S01]  /*5d70*/  @!P1 FMUL R77, R77, 0.5 ;  /* 0x3f0000004d4d9820 */ /* 0x000fe20000400000 */
[----:B------:R-:W1:Y:S01]  /*5d80*/  MUFU.EX2 R96, R96 ;  /* 0x0000006000607308 */ /* 0x000e620000000800 */
[--C-:B----4-:R-:W-:Y:S01]  /*5d90*/  FFMA R88, R97, UR10, -R164.reuse ;  /* 0x0000000a61587c23 */ /* 0x110fe200080008a4 */
[----:B---3--:R-:W-:Y:S01]  /*5da0*/  @!P2 FMUL R118, R118, R118 ;  /* 0x000000767676a220 */ /* 0x008fe20000400000 */
[----:B------:R-:W-:Y:S01]  /*5db0*/  FSETP.GEU.AND P2, PT, R130, -126, PT ;  /* 0xc2fc00008200780b */ /* 0x000fe20003f4e000 */
[----:B------:R-:W-:Y:S01]  /*5dc0*/  ULDC UR10, c[0x0][0x604] ;  /* 0x00018100000a7ab9 */ /* 0x000fe20000000800 */
[--C-:B------:R-:W-:Y:S01]  /*5dd0*/  FFMA R43, R129, UR6, -R164.reuse ;  /* 0x00000006812b7c23 */ /* 0x100fe200080008a4 */
[----:B------:R-:W-:Y:S01]  /*5de0*/  FFMA R53, R150, UR10, -R164 ;  /* 0x0000000a96357c23 */ /* 0x000fe200080008a4 */
[----:B------:R-:W-:Y:S01]  /*5df0*/  @!P5 FMUL R116, R116, 0.5 ;  /* 0x3f0000007474d820 */ /* 0x000fe20000400000 */
[----:B------:R2:W3:Y:S01]  /*5e00*/  MUFU.EX2 R132, R81 ;  /* 0x0000005100847308 */ /* 0x0004e20000000800 */
[----:B-----5:R-:W-:Y:S01]  /*5e10*/  @!P6 FMUL R90, R90, R90 ;  /* 0x0000005a5a5ae220 */ /* 0x020fe20000400000 */
[----:B------:R-:W-:Y:S01]  /*5e20*/  FSETP.GEU.AND P6, PT, R88, -126, PT ;  /* 0xc2fc00005800780b */ /* 0x000fe20003fce000 */
[----:B------:R-:W-:Y:S01]  /*5e30*/  FADD R97, R121, R14 ;  /* 0x0000000e79617221 */ /* 0x000fe20000000000 */
[----:B------:R-:W-:Y:S01]  /*5e40*/  FADD R131, R133, R124 ;  /* 0x0000007c85837221 */ /* 0x000fe20000000000 */
[----:B------:R-:W-:Y:S01]  /*5e50*/  FADD R162, R163, R118 ;  /* 0x00000076a3a27221 */ /* 0x000fe20000000000 */
[----:B------:R-:W-:Y:S01]  /*5e60*/  FADD R121, R127, R64 ;  /* 0x000000407f797221 */ /* 0x000fe20000000000 */
[----:B------:R-:W-:Y:S01]  /*5e70*/  F2FP.SATFINITE.E4M3.F32.PACK_AB_MERGE_C R127, R199, R127, RZ ;  /* 0x0000007fc77f723e */ /* 0x000fe200048070ff */
[----:B------:R4:W5:Y:S01]  /*5e80*/  MUFU.EX2 R100, R77 ;  /* 0x0000004d00647308 */ /* 0x0009620000000800 */
[----:B-1----:R-:W-:Y:S01]  /*5e90*/  @!P3 FMUL R96, R96, R96 ;  /* 0x000000606060b220 */ /* 0x002fe20000400000 */
[----:B------:R-:W-:Y:S01]  /*5ea0*/  FSETP.GEU.AND P3, PT, R92, -126, PT ;  /* 0xc2fc00005c00780b */ /* 0x000fe20003f6e000 */
[----:B------:R-:W-:Y:S01]  /*5eb0*/  @!P2 FMUL R130, R130, 0.5 ;  /* 0x3f0000008282a820 */ /* 0x000fe20000400000 */
[----:B--2---:R-:W-:Y:S01]  /*5ec0*/  FADD R81, R160, R82 ;  /* 0x00000052a0517221 */ /* 0x004fe20000000000 */
[----:B------:R-:W-:Y:S01]  /*5ed0*/  FADD R160, R161, R58 ;  /* 0x0000003aa1a07221 */ /* 0x000fe20000000000 */
[----:B------:R-:W-:Y:S01]  /*5ee0*/  FADD R105, R101, R4 ;  /* 0x0000000465697221 */ /* 0x000fe20000000000 */
[----:B------:R-:W-:Y:S01]  /*5ef0*/  @!P6 FMUL R88, R88, 0.5 ;  /* 0x3f0000005858e820 */ /* 0x000fe20000400000 */
[----:B------:R-:W1:Y:S01]  /*5f00*/  MUFU.EX2 R116, R116 ;  /* 0x0000007400747308 */ /* 0x000e620000000800 */
[----:B---3--:R-:W-:Y:S01]  /*5f10*/  @!P4 FMUL R132, R132, R132 ;  /* 0x000000848484c220 */ /* 0x008fe20000400000 */
[----:B------:R-:W-:Y:S01]  /*5f20*/  FSETP.GEU.AND P4, PT, R114, -126, PT ;  /* 0xc2fc00007200780b */ /* 0x000fe20003f8e000 */
[----:B----4-:R-:W-:Y:S01]  /*5f30*/  FADD R77, R153, R128 ;  /* 0x00000080994d7221 */ /* 0x010fe20000000000 */
[C---:B------:R-:W-:Y:S01]  /*5f40*/  F2FP.SATFINITE.E4M3.F32.PACK_AB_MERGE_C R153, R199.reuse, R155, RZ ;  /* 0x0000009bc799723e */ /* 0x040fe200048070ff */
[----:B------:R-:W-:Y:S01]  /*5f50*/  FADD R154, R156, R132 ;  /* 0x000000849c9a7221 */ /* 0x000fe20000000000 */
[----:B------:R-:W-:Y:S01]  /*5f60*/  F2FP.SATFINITE.E4M3.F32.PACK_AB_MERGE_C R155, R199, R156, RZ ;  /* 0x0000009cc79b723e */ /* 0x000fe200048070ff */
[----:B------:R-:W-:Y:S01]  /*5f70*/  @!P3 FMUL R92, R92, 0.5 ;  /* 0x3f0000005c5cb820 */ /* 0x000fe20000400000 */
[----:B------:R-:W2:Y:S01]  /*5f80*/  MUFU.EX2 R130, R130 ;  /* 0x0000008200827308 */ /* 0x000ea20000000800 */
[----:B-----5:R-:W-:Y:S01]  /*5f90*/  @!P1 FMUL R100, R100, R100 ;  /* 0x0000006464649220 */ /* 0x020fe20000400000 */
[----:B------:R-:W-:Y:S01]  /*5fa0*/  FSETP.GEU.AND P1, PT, R94, -126, PT ;  /* 0xc2fc00005e00780b */ /* 0x000fe20003f2e000 */
[----:B------:R-:W-:Y:S01]  /*5fb0*/  FADD R156, R157, R96 ;  /* 0x000000609d9c7221 */ /* 0x000fe20000000000 */
[----:B------:R-:W-:Y:S01]  /*5fc0*/  FADD R95, R95, R160 ;  /* 0x000000a05f5f7221 */ /* 0x000fe20000000000 */
[----:B------:R-:W-:Y:S01]  /*5fd0*/  FADD R85, R85, R154 ;  /* 0x0000009a55557221 */ /* 0x000fe20000000000 */
[----:B------:R-:W-:Y:S01]  /*5fe0*/  FADD R162, R81, R162 ;  /* 0x000000a251a27221 */ /* 0x000fe20000000000 */
[----:B------:R-:W-:Y:S01]  /*5ff0*/  @!P4 FMUL R114, R114, 0.5 ;  /* 0x3f0000007272c820 */ /* 0x000fe20000400000 */
[----:B------:R-:W3:Y:S01]  /*6000*/  MUFU.EX2 R88, R88 ;  /* 0x0000005800587308 */ /* 0x000ee20000000800 */
[----:B-1----:R-:W-:Y:S01]  /*6010*/  @!P5 FMUL R116, R116, R116 ;  /* 0x000000747474d220 */ /* 0x002fe20000400000 */
[----:B------:R-:W-:Y:S01]  /*6020*/  FSETP.GEU.AND P5, PT, R112, -126, PT ;  /* 0xc2fc00007000780b */ /* 0x000fe20003fae000 */
[----:B------:R-:W-:Y:S01]  /*6030*/  FADD R83, R83, R156 ;  /* 0x0000009c53537221 */ /* 0x000fe20000000000 */
[----:B------:R-:W-:Y:S01]  /*6040*/  LOP3.LUT R156, R61, 0xffff, RZ, 0xc0, !PT ;  /* 0x0000ffff3d9c7812 */ /* 0x000fe200078ec0ff */
[----:B------:R-:W-:Y:S01]  /*6050*/  FADD R142, R143, R26 ;  /* 0x0000001a8f8e7221 */ /* 0x000fe20000000000 */
[----:B------:R-:W-:Y:S01]  /*6060*/  LOP3.LUT R160, R57, 0xffff, RZ, 0xc0, !PT ;  /* 0x0000ffff39a07812 */ /* 0x000fe200078ec0ff */
[----:B------:R-:W-:Y:S01]  /*6070*/  @!P1 FMUL R94, R94, 0.5 ;  /* 0x3f0000005e5e9820 */ /* 0x000fe20000400000 */
[----:B------:R-:W1:Y:S01]  /*6080*/  MUFU.EX2 R92, R92 ;  /* 0x0000005c005c7308 */ /* 0x000e620000000800 */
[----:B--2---:R-:W-:Y:S01]  /*6090*/  @!P2 FMUL R130, R130, R130 ;  /* 0x000000828282a220 */ /* 0x004fe20000400000 */
[----:B------:R-:W-:Y:S01]  /*60a0*/  FSETP.GEU.AND P2, PT, R53, -126, PT ;  /* 0xc2fc00003500780b */ /* 0x000fe20003f4e000 */
[----:B------:R-:W-:Y:S01]  /*60b0*/  FADD R129, R136, R98 ;  /* 0x0000006288817221 */ /* 0x000fe20000000000 */
[----:B------:R-:W-:Y:S01]  /*60c0*/  LOP3.LUT R154, R63, 0xffff, RZ, 0xc0, !PT ;  /* 0x0000ffff3f9a7812 */ /* 0x000fe200078ec0ff */
[----:B------:R-:W-:Y:S01]  /*60d0*/  FADD R79, R158, R84 ;  /* 0x000000549e4f7221 */ /* 0x000fe20000000000 */
[----:B------:R-:W-:Y:S01]  /*60e0*/  PRMT R57, R156, 0x7604, R69 ;  /* 0x000076049c397816 */ /* 0x000fe20000000045 */
[----:B------:R-:W-:Y:S01]  /*60f0*/  @!P5 FMUL R112, R112, 0.5 ;  /* 0x3f0000007070d820 */ /* 0x000fe20000400000 */
[----:B------:R-:W2:Y:S01]  /*6100*/  MUFU.EX2 R114, R114 ;  /* 0x0000007200727308 */ /* 0x000ea20000000800 */
[----:B---3--:R-:W-:Y:S01]  /*6110*/  @!P6 FMUL R88, R88, R88 ;  /* 0x000000585858e220 */ /* 0x008fe20000400000 */
[----:B------:R-:W-:Y:S01]  /*6120*/  FSETP.GEU.AND P6, PT, R43, -126, PT ;  /* 0xc2fc00002b00780b */ /* 0x000fe20003fce000 */
[----:B------:R-:W-:Y:S01]  /*6130*/  FADD R158, R159, R28 ;  /* 0x0000001c9f9e7221 */ /* 0x000fe20000000000 */
[----:B------:R-:W-:Y:S01]  /*6140*/  F2FP.SATFINITE.E4M3.F32.PACK_AB_MERGE_C R4, R199, R4, RZ ;  /* 0x00000004c704723e */ /* 0x000fe200048070ff */
[----:B------:R-:W-:Y:S01]  /*6150*/  FADD R196, R173, R88 ;  /* 0x00000058adc47221 */ /* 0x000fe20000000000 */
[----:B------:R-:W-:Y:S01]  /*6160*/  LOP3.LUT R61, R65, 0xff, RZ, 0xc0, !PT ;  /* 0x000000ff413d7812 */ /* 0x000fe200078ec0ff */
        /* <DEDUP_REMOVED lines=13> */
[C---:B------:R-:W-:Y:S01]  /*6240*/  F2FP.SATFINITE.E4M3.F32.PACK_AB_MERGE_C R109, R199.reuse, R141, RZ ;  /* 0x0000008dc76d723e */ /* 0x040fe200048070ff */
[----:B------:R-:W-:Y:S01]  /*6250*/  FADD R141, R140, R122 ;  /* 0x0000007a8c8d7221 */ /* 0x000fe20000000000 */
[----:B------:R-:W-:Y:S01]  /*6260*/  F2FP.SATFINITE.E4M3.F32.PACK_AB_MERGE_C R123, R199, R136, RZ ;  /* 0x00000088c77b723e */ /* 0x000fe200048070ff */
[----:B------:R-:W-:Y:S01]  /*6270*/  @!P3 FMUL R45, R45, 0.5 ;  /* 0x3f0000002d2db820 */ /* 0x000fe20000400000 */
[----:B------:R-:W2:Y:S01]  /*6280*/  MUFU.EX2 R53, R53 ;  /* 0x0000003500357308 */ /* 0x000ea20000000800 */
[----:B---3--:R-:W-:Y:S01]  /*6290*/  @!P1 FMUL R94, R94, R94 ;  /* 0x0000005e5e5e9220 */ /* 0x008fe20000400000 */
[----:B------:R-:W-:Y:S01]  /*62a0*/  FSETP.GEU.AND P1, PT, R86, -126, PT ;  /* 0xc2fc00005600780b */ /* 0x000fe20003f2e000 */
[----:B------:R-:W-:Y:S01]  /*62b0*/  FADD R136, R139, R62 ;  /* 0x0000003e8b887221 */ /* 0x000fe20000000000 */
[C---:B------:R-:W-:Y:S01]  /*62c0*/  F2FP.SATFINITE.E4M3.F32.PACK_AB_MERGE_C R14, R199.reuse, R14, RZ ;  /* 0x0000000ec70e723e */ /* 0x040fe200048070ff */
[----:B------:R-:W-:Y:S01]  /*62d0*/  FADD R144, R148, R60 ;  /* 0x0000003c94907221 */ /* 0x000fe20000000000 */
[----:B------:R-:W-:Y:S01]  /*62e0*/  F2FP.SATFINITE.E4M3.F32.PACK_AB_MERGE_C R138, R199, R140, RZ ;  /* 0x0000008cc78a723e */ /* 0x000fe200048070ff */
[----:B------:R-:W-:Y:S01]  /*62f0*/  @!P4 FMUL R110, R110, 0.5 ;  /* 0x3f0000006e6ec820 */ /* 0x000fe20000400000 */
[----:B------:R-:W3:Y:S01]  /*6300*/  MUFU.EX2 R43, R43 ;  /* 0x0000002b002b7308 */ /* 0x000ee20000000800 */
[----:B-1----:R-:W-:Y:S01]  /*6310*/  @!P5 FMUL R112, R112, R112 ;  /* 0x000000707070d220 */ /* 0x002fe20000400000 */
[----:B------:R-:W-:Y:S01]  /*6320*/  ISETP.GT.U32.AND P5, PT, R35, 0x1, PT ;  /* 0x000000012300780c */ /* 0x000fe20003fa4070 */
[----:B------:R-:W-:Y:S01]  /*6330*/  FADD R140, R137, R102 ;  /* 0x00000066898c7221 */ /* 0x000fe20000000000 */
[----:B------:R-:W-:Y:S01]  /*6340*/  F2FP.SATFINITE.E4M3.F32.PACK_AB_MERGE_C R35, R199, R101, RZ ;  /* 0x00000065c723723e */ /* 0x000fe200048070ff */
[----:B------:R-:W-:Y:S01]  /*6350*/  FADD R202, R172, R112 ;  /* 0x00000070acca7221 */ /* 0x000fe20000000000 */
[----:B------:R-:W-:Y:S01]  /*6360*/  FADD R101, R125, R48 ;  /* 0x000000307d657221 */ /* 0x000fe20000000000 */
[----:B------:R-:W-:Y:S01]  /*6370*/  @!P1 FMUL R86, R86, 0.5 ;  /* 0x3f00000056569820 */ /* 0x000fe20000400000 */
[----:B------:R-:W1:Y:S01]  /*6380*/  MUFU.EX2 R45, R45 ;  /* 0x0000002d002d7308 */ /* 0x000e620000000800 */
[----:B------:R-:W-:Y:S01]  /*6390*/  FADD R131, R131, R202 ;  /* 0x000000ca83837221 */ /* 0x000fe20000000000 */
[----:B--2---:R-:W-:Y:S01]  /*63a0*/  @!P2 FMUL R53, R53, R53 ;  /* 0x000000353535a220 */ /* 0x004fe20000400000 */
[----:B------:R-:W-:Y:S01]  /*63b0*/  F2FP.SATFINITE.E4M3.F32.PACK_AB_MERGE_C R48, R199, R48, RZ ;  /* 0x00000030c730723e */ /* 0x000fe200048070ff */
[----:B------:R-:W-:Y:S01]  /*63c0*/  FADD R136, R136, R181 ;  /* 0x000000b588887221 */ /* 0x000fe20000000000 */
[----:B------:R-:W-:Y:S01]  /*63d0*/  FADD R83, R162, R131 ;  /* 0x00000083a2537221 */ /* 0x000fe20000000000 */
[----:B------:R-:W-:Y:S01]  /*63e0*/  FADD R189, R74, R53 ;  /* 0x000000354abd7221 */ /* 0x000fe20000000000 */
[----:B------:R-:W-:Y:S01]  /*63f0*/  LOP3.LUT R162, R7, 0xffff, RZ, 0xc0, !PT ;  /* 0x0000ffff07a27812 */ /* 0x000fe200078ec0ff */
[----:B------:R-:W2:Y:S01]  /*6400*/  MUFU.EX2 R110, R110 ;  /* 0x0000006e006e7308 */ /* 0x000ea20000000800 */
[----:B---3--:R-:W-:Y:S01]  /*6410*/  @!P6 FMUL R43, R43, R43 ;  /* 0x0000002b2b2be220 */ /* 0x008fe20000400000 */
[----:B------:R-:W-:Y:S01]  /*6420*/  F2FP.SATFINITE.E4M3.F32.PACK_AB_MERGE_C R125, R199, R133, RZ ;  /* 0x00000085c77d723e */ /* 0x000fe200048070ff */
[----:B------:R-:W-:Y:S01]  /*6430*/  FADD R133, R135, R24 ;  /* 0x0000001887857221 */ /* 0x000fe20000000000 */
[C---:B------:R-:W-:Y:S01]  /*6440*/  F2FP.SATFINITE.E4M3.F32.PACK_AB_MERGE_C R74, R199.reuse, R74, RZ ;  /* 0x0000004ac74a723e */ /* 0x040fe200048070ff */
[----:B------:R-:W-:Y:S01]  /*6450*/  FADD R210, R76, R43 ;  /* 0x0000002b4cd27221 */ /* 0x000fe20000000000 */
[----:B------:R-:W-:Y:S01]  /*6460*/  F2FP.SATFINITE.E4M3.F32.PACK_AB_MERGE_C R76, R199, R76, RZ ;  /* 0x0000004cc74c723e */ /* 0x000fe200048070ff */
[----:B------:R-:W-:Y:S01]  /*6470*/  FADD R150, R149, R120 ;  /* 0x0000007895967221 */ /* 0x000fe20000000000 */
[----:B------:R-:W3:Y:S01]  /*6480*/  MUFU.EX2 R86, R86 ;  /* 0x0000005600567308 */ /* 0x000ee20000000800 */
[----:B-1----:R-:W-:Y:S01]  /*6490*/  @!P3 FMUL R45, R45, R45 ;  /* 0x0000002d2d2db220 */ /* 0x002fe20000400000 */
[----:B------:R-:W-:Y:S01]  /*64a0*/  PRMT R61, R160, 0x7604, R61 ;  /* 0x00007604a03d7816 */ /* 0x000fe2000000003d */
[----:B------:R-:W-:Y:S01]  /*64b0*/  FADD R97, R97, R158 ;  /* 0x0000009e61617221 */ /* 0x000fe20000000000 */
[----:B------:R-:W-:Y:S01]  /*64c0*/  PRMT R63, R156, 0x7604, R63 ;  /* 0x000076049c3f7816 */ /* 0x000fe2000000003f */
[----:B------:R-:W-:Y:S01]  /*64d0*/  FADD R183, R72, R45 ;  /* 0x0000002d48b77221 */ /* 0x000fe20000000000 */
[----:B------:R-:W-:Y:S01]  /*64e0*/  LOP3.LUT R4, R4, 0xff, RZ, 0xc0, !PT ;  /* 0x000000ff04047812 */ /* 0x000fe200078ec0ff */
[----:B------:R-:W-:Y:S01]  /*64f0*/  IMAD.U32 R74, R74, 0x10000, RZ ;  /* 0x000100004a4a7824 */ /* 0x000fe200078e00ff */
[----:B------:R-:W-:Y:S01]  /*6500*/  LOP3.LUT R7, R48, 0xffff, RZ, 0xc0, !PT ;  /* 0x0000ffff30077812 */ /* 0x000fe200078ec0ff */
[----:B------:R-:W-:Y:S01]  /*6510*/  FADD R183, R140, R183 ;  /* 0x000000b78cb77221 */ /* 0x000fe20000000000 */
[----:B------:R-:W-:Y:S01]  /*6520*/  LOP3.LUT R156, R179, 0xffff, RZ, 0xc0, !PT ;  /* 0x0000ffffb39c7812 */ /* 0x000fe200078ec0ff */
[----:B------:R-:W-:Y:S01]  /*6530*/  FADD R140, R89, R142 ;  /* 0x0000008e598c7221 */ /* 0x000fe20000000000 */
[----:B------:R-:W-:Y:S01]  /*6540*/  LOP3.LUT R160, R17, 0xffff, RZ, 0xc0, !PT ;  /* 0x0000ffff11a07812 */ /* 0x000fe200078ec0ff */
[----:B--2---:R-:W-:Y:S01]  /*6550*/  @!P4 FMUL R110, R110, R110 ;  /* 0x0000006e6e6ec220 */ /* 0x004fe20000400000 */
[----:B------:R-:W-:Y:S01]  /*6560*/  F2FP.SATFINITE.E4M3.F32.PACK_AB_MERGE_C R24, R199, R24, RZ ;  /* 0x00000018c718723e */ /* 0x000fe200048070ff */
[----:B------:R-:W-:Y:S01]  /*6570*/  FADD R146, R151, R22 ;  /* 0x0000001697927221 */ /* 0x000fe20000000000 */
[----:B------:R-:W-:Y:S01]  /*6580*/  F2FP.SATFINITE.E4M3.F32.PACK_AB_MERGE_C R62, R199, R62, RZ ;  /* 0x0000003ec73e723e */ /* 0x000fe200048070ff */
[----:B------:R-:W-:Y:S01]  /*6590*/  FADD R40, R176, R114 ;  /* 0x00000072b0287221 */ /* 0x000fe20000000000 */
[----:B------:R-:W-:Y:S01]  /*65a0*/  LOP3.LUT R35, R35, 0xff, RZ, 0xc0, !PT ;  /* 0x000000ff23237812 */ /* 0x000fe200078ec0ff */
[----:B------:R-:W-:Y:S01]  /*65b0*/  FADD R188, R175, R92 ;  /* 0x0000005cafbc7221 */ /* 0x000fe20000000000 */
[----:B------:R-:W-:Y:S01]  /*65c0*/  LOP3.LUT R14, R14, 0xff, RZ, 0xc0, !PT ;  /* 0x000000ff0e0e7812 */ /* 0x000fe200078ec0ff */
[----:B------:R-:W-:Y:S01]  /*65d0*/  FADD R136, R91, R136 ;  /* 0x000000885b887221 */ /* 0x000fe20000000000 */
[----:B------:R-:W-:Y:S01]  /*65e0*/  LOP3.LUT R17, R70, 0xffff, RZ, 0xc0, !PT ;  /* 0x0000ffff46117812 */ /* 0x000fe200078ec0ff */
[----:B------:R-:W-:Y:S01]  /*65f0*/  FADD R180, R178, R116 ;  /* 0x00000074b2b47221 */ /* 0x000fe20000000000 */
[----:B------:R-:W-:Y:S01]  /*6600*/  F2FP.SATFINITE.E4M3.F32.PACK_AB_MERGE_C R147, R199, R149, RZ ;  /* 0x00000095c793723e */ /* 0x000fe200048070ff */
[----:B------:R-:W-:Y:S01]  /*6610*/  FADD R149, R145, R100 ;  /* 0x0000006491957221 */ /* 0x000fe20000000000 */
[C---:B------:R-:W-:Y:S01]  /*6620*/  F2FP.SATFINITE.E4M3.F32.PACK_AB_MERGE_C R26, R199.reuse, R26, RZ ;  /* 0x0000001ac71a723e */ /* 0x040fe200048070ff */
[----:B---3--:R-:W-:Y:S01]  /*6630*/  @!P1 FMUL R86, R86, R86 ;  /* 0x0000005656569220 */ /* 0x008fe20000400000 */
[----:B------:R-:W-:Y:S01]  /*6640*/  F2FP.SATFINITE.E4M3.F32.PACK_AB_MERGE_C R60, R199, R60, RZ ;  /* 0x0000003cc73c723e */ /* 0x000fe200048070ff */
[----:B------:R-:W-:Y:S01]  /*6650*/  FADD R93, R93, R166 ;  /* 0x000000a65d5d7221 */ /* 0x000fe20000000000 */
[----:B------:R-:W-:Y:S01]  /*6660*/  PRMT R7, R7, 0x7604, R4 ;  /* 0x0000760407077816 */ /* 0x000fe20000000004 */
[----:B------:R-:W-:Y:S01]  /*6670*/  IMAD.U32 R4, R41, 0x10000, RZ ;  /* 0x0001000029047824 */ /* 0x000fe200078e00ff */
[----:B------:R-:W-:Y:S01]  /*6680*/  LOP3.LUT R76, R76, 0xffff, RZ, 0xc0, !PT ;  /* 0x0000ffff4c4c7812 */ /* 0x000fe200078ec0ff */
[----:B------:R-:W-:Y:S01]  /*6690*/  FADD R206, R133, R206 ;  /* 0x000000ce85ce7221 */ /* 0x000fe20000000000 */
[----:B------:R-:W-:Y:S01]  /*66a0*/  F2FP.SATFINITE.E4M3.F32.PACK_AB_MERGE_C R82, R199, R82, RZ ;  /* 0x00000052c752723e */ /* 0x000fe200048070ff */
[----:B------:R-:W-:Y:S01]  /*66b0*/  FADD R208, R169, R110 ;  /* 0x0000006ea9d07221 */ /* 0x000fe20000000000 */
[C---:B------:R-:W-:Y:S01]  /*66c0*/  F2FP.SATFINITE.E4M3.F32.PACK_AB_MERGE_C R84, R199.reuse, R84, RZ ;  /* 0x00000054c754723e */ /* 0x040fe200048070ff */
[----:B------:R-:W-:Y:S01]  /*66d0*/  IMAD.SHL.U32 R76, R76, 0x1000000, RZ ;  /* 0x010000004c4c7824 */ /* 0x000fe200078e00ff */
[----:B------:R-:W-:Y:S01]  /*66e0*/  PRMT R29, R156, 0x7604, R29 ;  /* 0x000076049c1d7816 */ /* 0x000fe2000000001d */
[----:B------:R-:W-:Y:S01]  /*66f0*/  IMAD.U32 R82, R82, 0x10000, RZ ;  /* 0x0001000052527824 */ /* 0x000fe200078e00ff */
[----:B------:R-:W-:Y:S01]  /*6700*/  F2FP.SATFINITE.E4M3.F32.PACK_AB_MERGE_C R120, R199, R120, RZ ;  /* 0x00000078c778723e */ /* 0x000fe200048070ff */
[----:B------:R-:W-:Y:S01]  /*6710*/  FADD R182, R177, R94 ;  /* 0x0000005eb1b67221 */ /* 0x000fe20000000000 */
[----:B------:R-:W-:Y:S01]  /*6720*/  F2FP.SATFINITE.E4M3.F32.PACK_AB_MERGE_C R100, R199, R100, RZ ;  /* 0x00000064c764723e */ /* 0x000fe200048070ff */
[----:B------:R-:W-:Y:S01]  /*6730*/  IMAD.SHL.U32 R33, R33, 0x1000000, RZ ;  /* 0x0100000021217824 */ /* 0x000fe200078e00ff */
[----:B------:R-:W-:Y:S01]  /*6740*/  LOP3.LUT R158, R59, 0xffff, RZ, 0xc0, !PT ;  /* 0x0000ffff3b9e7812 */ /* 0x000fe200078ec0ff */
[----:B------:R-:W-:Y:S01]  /*6750*/  FADD R200, R121, R200 ;  /* 0x000000c879c87221 */ /* 0x000fe20000000000 */
[----:B------:R-:W-:Y:S01]  /*6760*/  PRMT R35, R154, 0x7604, R35 ;  /* 0x000076049a237816 */ /* 0x000fe20000000023 */
[----:B------:R-:W-:Y:S01]  /*6770*/  FADD R180, R77, R180 ;  /* 0x000000b44db47221 */ /* 0x000fe20000000000 */
[----:B------:R-:W-:Y:S01]  /*6780*/  LOP3.LUT R156, R25, 0xffff, RZ, 0xc0, !PT ;  /* 0x0000ffff199c7812 */ /* 0x000fe200078ec0ff */
[----:B------:R-:W-:Y:S01]  /*6790*/  FADD R204, R171, R86 ;  /* 0x00000056abcc7221 */ /* 0x000fe20000000000 */
[----:B------:R-:W-:Y:S01]  /*67a0*/  PRMT R11, R162, 0x7604, R11 ;  /* 0x00007604a20b7816 */ /* 0x000fe2000000000b */
[----:B------:R-:W-:Y:S01]  /*67b0*/  FADD R77, R93, R206 ;  /* 0x000000ce5d4d7221 */ /* 0x000fe20000000000 */
[----:B------:R-:W-:Y:S01]  /*67c0*/  PRMT R17, R17, 0x7604, R14 ;  /* 0x0000760411117816 */ /* 0x000fe2000000000e */
[----:B------:R-:W-:Y:S01]  /*67d0*/  IMAD.U32 R14, R49, 0x10000, RZ ;  /* 0x00010000310e7824 */ /* 0x000fe200078e00ff */
[----:B------:R-:W-:Y:S01]  /*67e0*/  LOP3.LUT R24, R24, 0xff, RZ, 0xc0, !PT ;  /* 0x000000ff18187812 */ /* 0x000fe200078ec0ff */
[----:B------:R-:W-:Y:S01]  /*67f0*/  FADD R105, R105, R146 ;  /* 0x0000009269697221 */ /* 0x000fe20000000000 */
[----:B------:R-:W-:Y:S01]  /*6800*/  LOP3.LUT R89, R62, 0xffff, RZ, 0xc0, !PT ;  /* 0x0000ffff3e597812 */ /* 0x000fe200078ec0ff */
[----:B------:R-:W-:Y:S01]  /*6810*/  FADD R146, R75, R182 ;  /* 0x000000b64b927221 */ /* 0x000fe20000000000 */
[----:B------:R-:W-:Y:S01]  /*6820*/  F2FP.SATFINITE.E4M3.F32.PACK_AB_MERGE_C R135, R199, R135, RZ ;  /* 0x00000087c787723e */ /* 0x000fe200048070ff */
[----:B------:R-:W-:Y:S01]  /*6830*/  FADD R75, R95, R200 ;  /* 0x000000c85f4b7221 */ /* 0x000fe20000000000 */
[C---:B------:R-:W-:Y:S01]  /*6840*/  F2FP.SATFINITE.E4M3.F32.PACK_AB_MERGE_C R139, R199.reuse, R139, RZ ;  /* 0x0000008bc78b723e */ /* 0x040fe200048070ff */
[----:B------:R-:W-:Y:S01]  /*6850*/  FADD R144, R144, R187 ;  /* 0x000000bb90907221 */ /* 0x000fe20000000000 */
[C---:B------:R-:W-:Y:S01]  /*6860*/  F2FP.SATFINITE.E4M3.F32.PACK_AB_MERGE_C R22, R199.reuse, R22, RZ ;  /* 0x00000016c716723e */ /* 0x040fe200048070ff */
[----:B------:R-:W-:Y:S01]  /*6870*/  IMAD.U32 R138, R138, 0x10000, RZ ;  /* 0x000100008a8a7824 */ /* 0x000fe200078e00ff */
[----:B------:R-:W-:Y:S01]  /*6880*/  F2FP.SATFINITE.E4M3.F32.PACK_AB_MERGE_C R44, R199, R44, RZ ;  /* 0x0000002cc72c723e */ /* 0x000fe200048070ff */
[----:B------:R-:W-:Y:S01]  /*6890*/  FADD R142, R87, R144 ;  /* 0x00000090578e7221 */ /* 0x000fe20000000000 */
[----:B------:R-:W-:Y:S01]  /*68a0*/  LOP3.LUT R25, R66, 0xffff, RZ, 0xc0, !PT ;  /* 0x0000ffff42197812 */ /* 0x000fe200078ec0ff */
[----:B------:R-:W-:Y:S01]  /*68b0*/  FADD R194, R174, R130 ;  /* 0x00000082aec27221 */ /* 0x000fe20000000000 */
[----:B------:R-:W-:Y:S01]  /*68c0*/  F2FP.SATFINITE.E4M3.F32.PACK_AB_MERGE_C R176, R199, R176, RZ ;  /* 0x000000b0c7b0723e */ /* 0x000fe200048070ff */
[----:B------:R-:W-:Y:S01]  /*68d0*/  FADD R164, R165, R90 ;  /* 0x0000005aa5a47221 */ /* 0x000fe20000000000 */
[----:B------:R-:W-:Y:S01]  /*68e0*/  F2FP.SATFINITE.E4M3.F32.PACK_AB_MERGE_C R175, R199, R175, RZ ;  /* 0x000000afc7af723e */ /* 0x000fe200048070ff */
[----:B------:R-:W-:Y:S01]  /*68f0*/  FADD R190, R103, R190 ;  /* 0x000000be67be7221 */ /* 0x000fe20000000000 */
[----:B------:R-:W-:Y:S01]  /*6900*/  LOP3.LUT R26, R26, 0xff, RZ, 0xc0, !PT ;  /* 0x000000ff1a1a7812 */ /* 0x000fe200078ec0ff */
[----:B------:R-:W-:Y:S01]  /*6910*/  IMAD.U32 R176, R176, 0x10000, RZ ;  /* 0x00010000b0b07824 */ /* 0x000fe200078e00ff */
[----:B------:R-:W-:Y:S01]  /*6920*/  LOP3.LUT R91, R60, 0xffff, RZ, 0xc0, !PT ;  /* 0x0000ffff3c5b7812 */ /* 0x000fe200078ec0ff */
[----:B------:R-:W-:Y:S01]  /*6930*/  FADD R101, R101, R152 ;  /* 0x0000009865657221 */ /* 0x000fe20000000000 */
[----:B------:R-:W-:Y:S01]  /*6940*/  LOP3.LUT R84, R84, 0xffff, RZ, 0xc0, !PT ;  /* 0x0000ffff54547812 */ /* 0x000fe200078ec0ff */
[----:B------:R-:W-:Y:S01]  /*6950*/  FADD R192, R99, R192 ;  /* 0x000000c063c07221 */ /* 0x000fe20000000000 */
[----:B------:R-:W-:Y:S01]  /*6960*/  PRMT R59, R158, 0x7604, R67 ;  /* 0x000076049e3b7816 */ /* 0x000fe20000000043 */
[----:B------:R-:W-:Y:S01]  /*6970*/  IMAD.U32 R155, R155, 0x10000, RZ ;  /* 0x000100009b9b7824 */ /* 0x000fe200078e00ff */
[----:B------:R-:W-:Y:S01]  /*6980*/  PRMT R24, R89, 0x7604, R24 ;  /* 0x0000760459187816 */ /* 0x000fe20000000018 */
[----:B------:R-:W-:Y:S01]  /*6990*/  IMAD.SHL.U32 R84, R84, 0x1000000, RZ ;  /* 0x0100000054547824 */ /* 0x000fe200078e00ff */
[----:B------:R-:W-:Y:S01]  /*69a0*/  LOP3.LUT R4, R35, 0xff0000, R4, 0xf8, !PT ;  /* 0x00ff000023047812 */ /* 0x000fe200078ef804 */
[----:B------:R-:W-:Y:S01]  /*69b0*/  IMAD.U32 R35, R120, 0x10000, RZ ;  /* 0x0001000078237824 */ /* 0x000fe200078e00ff */
[----:B------:R-:W-:Y:S01]  /*69c0*/  LOP3.LUT R11, R11, 0xff0000, R74, 0xf8, !PT ;  /* 0x00ff00000b0b7812 */ /* 0x000fe200078ef84a */
[----:B------:R-:W-:Y:S01]  /*69d0*/  FADD R99, R73, R40 ;  /* 0x0000002849637221 */ /* 0x000fe20000000000 */
[----:B------:R-:W-:Y:S01]  /*69e0*/  LOP3.LUT R100, R100, 0xffff, RZ, 0xc0, !PT ;  /* 0x0000ffff64647812 */ /* 0x000fe200078ec0ff */
[----:B------:R-:W-:Y:S01]  /*69f0*/  FADD R152, R71, R188 ;  /* 0x000000bc47987221 */ /* 0x000fe20000000000 */
[----:B------:R-:W-:Y:S01]  /*6a00*/  F2FP.SATFINITE.E4M3.F32.PACK_AB_MERGE_C R169, R199, R169, RZ ;  /* 0x000000a9c7a9723e */ /* 0x000fe200048070ff */
[----:B------:R-:W-:Y:S01]  /*6a10*/  FADD R40, R105, R190 ;  /* 0x000000be69287221 */ /* 0x000fe20000000000 */
        /* <DEDUP_REMOVED lines=8> */
[----:B------:R-:W-:Y:S01]  /*6aa0*/  PRMT R25, R25, 0x7604, R18 ;  /* 0x0000760419197816 */ /* 0x000fe20000000012 */
[----:B------:R-:W-:Y:S01]  /*6ab0*/  IMAD.U32 R18, R125, 0x10000, RZ ;  /* 0x000100007d127824 */ /* 0x000fe200078e00ff */
        /* <DEDUP_REMOVED lines=8> */
[----:B------:R-:W-:Y:S01]  /*6b40*/  F2FP.SATFINITE.E4M3.F32.PACK_AB_MERGE_C R94, R199, R94, RZ ;  /* 0x0000005ec75e723e */ /* 0x000fe200048070ff */
[----:B------:R-:W-:Y:S01]  /*6b50*/  IMAD.SHL.U32 R123, R123, 0x1000000, RZ ;  /* 0x010000007b7b7824 */ /* 0x000fe200078e00ff */
[----:B------:R-:W-:Y:S01]  /*6b60*/  PRMT R26, R91, 0x7604, R26 ;  /* 0x000076045b1a7816 */ /* 0x000fe2000000001a */
        /* <DEDUP_REMOVED lines=11> */
[----:B------:R-:W-:Y:S01]  /*6c20*/  LOP3.LUT R76, R11, R76, RZ, 0xfc, !PT ;  /* 0x0000004c0b4c7212 */ /* 0x000fe200078efcff */
[----:B------:R-:W-:Y:S01]  /*6c30*/  IMAD.SHL.U32 R11, R100, 0x1000000, RZ ;  /* 0x01000000640b7824 */ /* 0x000fe200078e00ff */
[----:B------:R-:W-:Y:S01]  /*6c40*/  F2FP.SATFINITE.E4M3.F32.PACK_AB_MERGE_C R10, R199, R10, RZ ;  /* 0x0000000ac70a723e */ /* 0x000fe200048070ff */
[----:B------:R-:W-:Y:S01]  /*6c50*/  FADD R150, R150, R189 ;  /* 0x000000bd96967221 */ /* 0x000fe20000000000 */
[----:B------:R-:W-:Y:S01]  /*6c60*/  PRMT R65, R158, 0x7604, R65 ;  /* 0x000076049e417816 */ /* 0x000fe20000000041 */
[----:B------:R-:W-:Y:S01]  /*6c70*/  FADD R149, R149, R210 ;  /* 0x000000d295957221 */ /* 0x000fe20000000000 */
[----:B------:R-:W-:Y:S01]  /*6c80*/  LOP3.LUT R28, R28, 0xff, RZ, 0xc0, !PT ;  /* 0x000000ff1c1c7812 */ /* 0x000fe200078ec0ff */
[----:B------:R-:W-:Y:S01]  /*6c90*/  FADD R79, R85, R194 ;  /* 0x000000c2554f7221 */ /* 0x000fe20000000000 */
[----:B------:R-:W-:Y:S01]  /*6ca0*/  LOP3.LUT R91, R58, 0xffff, RZ, 0xc0, !PT ;  /* 0x0000ffff3a5b7812 */ /* 0x000fe200078ec0ff */
[----:B------:R-:W-:Y:S01]  /*6cb0*/  FADD R85, R164, R129 ;  /* 0x00000081a4557221 */ /* 0x000fe20000000000 */
[----:B------:R-:W-:Y:S01]  /*6cc0*/  PRMT R89, R89, 0x7604, R22 ;  /* 0x0000760459597816 */ /* 0x000fe20000000016 */
[----:B------:R-:W-:Y:S01]  /*6cd0*/  IMAD.U32 R22, R169, 0x10000, RZ ;  /* 0x00010000a9167824 */ /* 0x000fe200078e00ff */
[----:B------:R-:W-:Y:S01]  /*6ce0*/  LOP3.LUT R17, R17, 0xff0000, R82, 0xf8, !PT ;  /* 0x00ff000011117812 */ /* 0x000fe200078ef852 */
[----:B------:R-:W-:Y:S01]  /*6cf0*/  FADD R144, R180, R141 ;  /* 0x0000008db4907221 */ /* 0x000fe20000000000 */
[----:B------:R-:W-:Y:S01]  /*6d00*/  LOP3.LUT R158, R21, 0xffff, RZ, 0xc0, !PT ;  /* 0x0000ffff159e7812 */ /* 0x000fe200078ec0ff */
[----:B------:R-:W-:Y:S01]  /*6d10*/  FADD R146, R146, R183 ;  /* 0x000000b792927221 */ /* 0x000fe20000000000 */
[----:B------:R-:W-:Y:S01]  /*6d20*/  LOP3.LUT R26, R26, 0xff0000, R35, 0xf8, !PT ;  /* 0x00ff00001a1a7812 */ /* 0x000fe200078ef823 */
[----:B------:R-:W-:Y:S01]  /*6d30*/  FADD R150, R99, R150 ;  /* 0x0000009663967221 */ /* 0x000fe20000000000 */
[----:B------:R-:W-:Y:S01]  /*6d40*/  LOP3.LUT R33, R14, R33, RZ, 0xfc, !PT ;  /* 0x000000210e217212 */ /* 0x000fe200078efcff */
[----:B------:R-:W-:Y:S01]  /*6d50*/  IMAD.SHL.U32 R14, R175, 0x1000000, RZ ;  /* 0x01000000af0e7824 */ /* 0x000fe200078e00ff */
[----:B------:R-:W-:Y:S01]  /*6d60*/  LOP3.LUT R94, R94, 0xffff, RZ, 0xc0, !PT ;  /* 0x0000ffff5e5e7812 */ /* 0x000fe200078ec0ff */
[----:B------:R-:W-:Y:S01]  /*6d70*/  FADD R152, R152, R149 ;  /* 0x0000009598987221 */ /* 0x000fe20000000000 */
[----:B------:R-:W-:Y:S01]  /*6d80*/  F2FP.SATFINITE.E4M3.F32.PACK_AB_MERGE_C R126, R199, R126, RZ ;  /* 0x0000007ec77e723e */ /* 0x000fe200048070ff */
[----:B------:R-:W-:Y:S01]  /*6d90*/  FADD R79, R79, R144 ;  /* 0x000000904f4f7221 */ /* 0x000fe20000000000 */
[----:B------:R-:W-:Y:S01]  /*6da0*/  F2FP.SATFINITE.E4M3.F32.PACK_AB_MERGE_C R106, R199, R106, RZ ;  /* 0x0000006ac76a723e */ /* 0x000fe200048070ff */
[----:B------:R-:W-:Y:S01]  /*6db0*/  FADD R81, R81, R146 ;  /* 0x0000009251517221 */ /* 0x000fe20000000000 */
[----:B------:R-:W-:Y:S01]  /*6dc0*/  F2FP.SATFINITE.E4M3.F32.PACK_AB_MERGE_C R53, R199, R53, RZ ;  /* 0x00000035c735723e */ /* 0x000fe200048070ff */
[----:B------:R-:W-:Y:S01]  /*6dd0*/  IMAD.U32 R126, R126, 0x10000, RZ ;  /* 0x000100007e7e7824 */ /* 0x000fe200078e00ff */
[----:B------:R-:W-:Y:S01]  /*6de0*/  PRMT R19, R160, 0x7604, R19 ;  /* 0x00007604a0137816 */ /* 0x000fe20000000013 */
[----:B------:R-:W-:Y:S01]  /*6df0*/  FADD R150, R83, R150 ;  /* 0x0000009653967221 */ /* 0x000fe20000000000 */
[----:B------:R-:W-:Y:S01]  /*6e00*/  LOP3.LUT R95, R50, 0xffff, RZ, 0xc0, !PT ;  /* 0x0000ffff325f7812 */ /* 0x000fe200078ec0ff */
[----:B------:R-:W-:Y:S01]  /*6e10*/  FADD R152, R85, R152 ;  /* 0x0000009855987221 */ /* 0x000fe20000000000 */
[----:B------:R-:W-:Y:S01]  /*6e20*/  LOP3.LUT R18, R63, 0xff0000, R18, 0xf8, !PT ;  /* 0x00ff00003f127812 */ /* 0x000fe200078ef812 */
[----:B------:R-:W-:Y:S01]  /*6e30*/  FADD R79, R79, R150 ;  /* 0x000000964f4f7221 */ /* 0x000fe20000000000 */
[----:B------:R-:W-:Y:S01]  /*6e40*/  F2FP.SATFINITE.E4M3.F32.PACK_AB_MERGE_C R112, R199, R112, RZ ;  /* 0x00000070c770723e */ /* 0x000fe200048070ff */
[----:B------:R-:W-:Y:S01]  /*6e50*/  FADD R152, R81, R152 ;  /* 0x0000009851987221 */ /* 0x000fe20000000000 */
[----:B------:R-:W-:-:S02]  /*6e60*/  F2FP.SATFINITE.E4M3.F32.PACK_AB_MERGE_C R86, R199, R86, RZ ;  /* 0x00000056c756723e */ /* 0x000fc400048070ff */
[----:B------:R-:W-:Y:S02]  /*6e70*/  PRMT R32, R93, 0x7604, R32 ;  /* 0x000076045d207816 */ /* 0x000fe40000000020 */
[----:B------:R-:W-:Y:S02]  /*6e80*/  LOP3.LUT R29, R29, 0xff0000, R176, 0xf8, !PT ;  /* 0x00ff00001d1d7812 */ /* 0x000fe400078ef8b0 */
[----:B------:R-:W-:Y:S02]  /*6e90*/  LOP3.LUT R171, R171, 0xffff, RZ, 0xc0, !PT ;  /* 0x0000ffffabab7812 */ /* 0x000fe400078ec0ff */
[----:B------:R-:W-:Y:S02]  /*6ea0*/  F2FP.SATFINITE.E4M3.F32.PACK_AB_MERGE_C R39, R199, R39, RZ ;  /* 0x00000027c727723e */ /* 0x000fe400048070ff */
[----:B------:R-:W-:Y:S02]  /*6eb0*/  LOP3.LUT R10, R10, 0xff, RZ, 0xc0, !PT ;  /* 0x000000ff0a0a7812 */ /* 0x000fe400078ec0ff */
[----:B------:R-:W-:-:S02]  /*6ec0*/  LOP3.LUT R21, R68, 0xffff, RZ, 0xc0, !PT ;  /* 0x0000ffff44157812 */ /* 0x000fc400078ec0ff */
[----:B------:R-:W-:Y:S02]  /*6ed0*/  PRMT R28, R91, 0x7604, R28 ;  /* 0x000076045b1c7816 */ /* 0x000fe4000000001c */
[----:B------:R-:W-:Y:S02]  /*6ee0*/  LOP3.LUT R84, R17, R84, RZ, 0xfc, !PT ;  /* 0x0000005411547212 */ /* 0x000fe400078efcff */
[----:B------:R-:W-:Y:S02]  /*6ef0*/  PRMT R23, R158, 0x7604, R23 ;  /* 0x000076049e177816 */ /* 0x000fe40000000017 */
[----:B------:R-:W-:Y:S02]  /*6f00*/  LOP3.LUT R91, R54, 0xffff, RZ, 0xc0, !PT ;  /* 0x0000ffff365b7812 */ /* 0x000fe400078ec0ff */
[----:B------:R-:W-:Y:S01]  /*6f10*/  LOP3.LUT R17, R26, R11, RZ, 0xfc, !PT ;  /* 0x0000000b1a117212 */ /* 0x000fe200078efcff */
[----:B------:R-:W-:Y:S01]  /*6f20*/  IMAD.SHL.U32 R11, R94, 0x1000000, RZ ;  /* 0x010000005e0b7824 */ /* 0x000fe200078e00ff */
[----:B------:R-:W-:-:S02]  /*6f30*/  F2FP.SATFINITE.E4M3.F32.PACK_AB_MERGE_C R46, R199, R46, RZ ;  /* 0x0000002ec72e723e */ /* 0x000fc400048070ff */
[----:B------:R-:W-:Y:S01]  /*6f40*/  PRMT R95, R95, 0x7604, R8 ;  /* 0x000076045f5f7816 */ /* 0x000fe20000000008 */
[----:B------:R-:W-:Y:S01]  /*6f50*/  IMAD.U32 R8, R47, 0x10000, RZ ;  /* 0x000100002f087824 */ /* 0x000fe200078e00ff */
[----:B------:R-:W-:Y:S01]  /*6f60*/  LOP3.LUT R19, R19, 0xff0000, R22, 0xf8, !PT ;  /* 0x00ff000013137812 */ /* 0x000fe200078ef816 */
[----:B------:R-:W-:Y:S01]  /*6f70*/  IMAD.U32 R22, R53, 0x10000, RZ ;  /* 0x0001000035167824 */ /* 0x000fe200078e00ff */
[----:B------:R-:W-:Y:S02]  /*6f80*/  LOP3.LUT R31, R31, 0xffff, RZ, 0xc0, !PT ;  /* 0x0000ffff1f1f7812 */ /* 0x000fe400078ec0ff */
[----:B------:R-:W-:Y:S02]  /*6f90*/  LOP3.LUT R123, R18, R123, RZ, 0xfc, !PT ;  /* 0x0000007b127b7212 */ /* 0x000fe400078efcff */
[----:B------:R-:W-:Y:S01]  /*6fa0*/  LOP3.LUT R106, R106, 0xffff, RZ, 0xc0, !PT ;  /* 0x0000ffff6a6a7812 */ /* 0x000fe200078ec0ff */
[----:B------:R-:W-:Y:S01]  /*6fb0*/  IMAD.SHL.U32 R31, R31, 0x1000000, RZ ;  /* 0x010000001f1f7824 */ /* 0x000fe200078e00ff */
[----:B------:R-:W-:Y:S01]  /*6fc0*/  LOP3.LUT R32, R32, 0xff0000, R41, 0xf8, !PT ;  /* 0x00ff000020207812 */ /* 0x000fe200078ef829 */
[----:B------:R-:W-:Y:S01]  /*6fd0*/  IMAD.U32 R41, R112, 0x10000, RZ ;  /* 0x0001000070297824 */ /* 0x000fe200078e00ff */
[----:B------:R-:W-:Y:S01]  /*6fe0*/  LOP3.LUT R18, R29, R14, RZ, 0xfc, !PT ;  /* 0x0000000e1d127212 */ /* 0x000fe200078efcff */
[----:B------:R-:W-:Y:S01]  /*6ff0*/  IMAD.SHL.U32 R14, R171, 0x1000000, RZ ;  /* 0x01000000ab0e7824 */ /* 0x000fe200078e00ff */
[----:B------:R-:W-:Y:S01]  /*7000*/  LOP3.LUT R86, R86, 0xffff, RZ, 0xc0, !PT ;  /* 0x0000ffff56567812 */ /* 0x000fe200078ec0ff */
[----:B------:R-:W-:Y:S01]  /*7010*/  IMAD.SHL.U32 R106, R106, 0x1000000, RZ ;  /* 0x010000006a6a7824 */ /* 0x000fe200078e00ff */
[----:B------:R-:W-:-:S02]  /*7020*/  F2FP.SATFINITE.E4M3.F32.PACK_AB_MERGE_C R111, R199, R111, RZ ;  /* 0x0000006fc76f723e */ /* 0x000fc400048070ff */
[----:B------:R-:W-:Y:S02]  /*7030*/  F2FP.SATFINITE.E4M3.F32.PACK_AB_MERGE_C R137, R199, R137, RZ ;  /* 0x00000089c789723e */ /* 0x000fe400048070ff */
[----:B------:R-:W-:Y:S01]  /*7040*/  PRMT R21, R21, 0x7604, R10 ;  /* 0x0000760415157816 */ /* 0x000fe2000000000a */
[----:B------:R-:W-:Y:S01]  /*7050*/  IMAD.U32 R10, R51, 0x10000, RZ ;  /* 0x00010000330a7824 */ /* 0x000fe200078e00ff */
[----:B------:R-:W-:Y:S02]  /*7060*/  LOP3.LUT R39, R39, 0xffff, RZ, 0xc0, !PT ;  /* 0x0000ffff27277812 */ /* 0x000fe400078ec0ff */
[----:B------:R-:W-:Y:S02]  /*7070*/  PRMT R36, R91, 0x7604, R36 ;  /* 0x000076045b247816 */ /* 0x000fe40000000024 */
[----:B------:R-:W-:Y:S01]  /*7080*/  LOP3.LUT R23, R23, 0xff0000, R172, 0xf8, !PT ;  /* 0x00ff000017177812 */ /* 0x000fe200078ef8ac */
[----:B------:R-:W-:Y:S01]  /*7090*/  IMAD.SHL.U32 R39, R39, 0x1000000, RZ ;  /* 0x0100000027277824 */ /* 0x000fe200078e00ff */
[----:B------:R-:W-:-:S02]  /*70a0*/  F2FP.SATFINITE.E4M3.F32.PACK_AB_MERGE_C R20, R199, R20, RZ ;  /* 0x00000014c714723e */ /* 0x000fc400048070ff */
[C---:B------:R-:W-:Y:S02]  /*70b0*/  F2FP.SATFINITE.E4M3.F32.PACK_AB_MERGE_C R64, R199.reuse, R64, RZ ;  /* 0x00000040c740723e */ /* 0x040fe400048070ff */
[----:B------:R-:W-:Y:S02]  /*70c0*/  LOP3.LUT R16, R16, 0xff, RZ, 0xc0, !PT ;  /* 0x000000ff10107812 */ /* 0x000fe400078ec0ff */
[----:B------:R-:W-:Y:S02]  /*70d0*/  LOP3.LUT R69, R46, 0xffff, RZ, 0xc0, !PT ;  /* 0x0000ffff2e457812 */ /* 0x000fe400078ec0ff */
[C---:B------:R-:W-:Y:S02]  /*70e0*/  F2FP.SATFINITE.E4M3.F32.PACK_AB_MERGE_C R122, R199.reuse, R122, RZ ;  /* 0x0000007ac77a723e */ /* 0x040fe400048070ff */
[----:B------:R-:W-:Y:S01]  /*70f0*/  LOP3.LUT R32, R32, R11, RZ, 0xfc, !PT ;  /* 0x0000000b20207212 */ /* 0x000fe200078efcff */
[----:B------:R-:W-:Y:S01]  /*7100*/  IMAD.SHL.U32 R11, R86, 0x1000000, RZ ;  /* 0x01000000560b7824 */ /* 0x000fe200078e00ff */
[C---:B------:R-:W-:Y:S01]  /*7110*/  F2FP.SATFINITE.E4M3.F32.PACK_AB_MERGE_C R143, R199.reuse, R143, RZ ;  /* 0x0000008fc78f723e */ /* 0x040fe200048070ff */
[----:B------:R-:W-:Y:S01]  /*7120*/  IMAD.U32 R5, R122, 0x10000, RZ ;  /* 0x000100007a057824 */ /* 0x000fe200078e00ff */
[----:B------:R-:W-:-:S02]  /*7130*/  F2FP.SATFINITE.E4M3.F32.PACK_AB_MERGE_C R148, R199, R148, RZ ;  /* 0x00000094c794723e */ /* 0x000fc400048070ff */
[----:B------:R-:W-:Y:S02]  /*7140*/  LOP3.LUT R154, R111, 0xffff, RZ, 0xc0, !PT ;  /* 0x0000ffff6f9a7812 */ /* 0x000fe400078ec0ff */
[----:B------:R-:W-:Y:S02]  /*7150*/  LOP3.LUT R8, R57, 0xff0000, R8, 0xf8, !PT ;  /* 0x00ff000039087812 */ /* 0x000fe400078ef808 */
[----:B------:R-:W-:Y:S02]  /*7160*/  LOP3.LUT R25, R25, 0xff0000, R126, 0xf8, !PT ;  /* 0x00ff000019197812 */ /* 0x000fe400078ef87e */
[----:B------:R-:W-:Y:S02]  /*7170*/  LOP3.LUT R95, R95, 0xff0000, R22, 0xf8, !PT ;  /* 0x00ff00005f5f7812 */ /* 0x000fe400078ef816 */
[----:B------:R-:W-:Y:S02]  /*7180*/  LOP3.LUT R137, R137, 0xffff, RZ, 0xc0, !PT ;  /* 0x0000ffff89897812 */ /* 0x000fe400078ec0ff */
[----:B------:R-:W-:-:S02]  /*7190*/  LOP3.LUT R36, R36, 0xff0000, R41, 0xf8, !PT ;  /* 0x00ff000024247812 */ /* 0x000fc400078ef829 */
[----:B------:R-:W-:Y:S01]  /*71a0*/  LOP3.LUT R22, R23, R14, RZ, 0xfc, !PT ;  /* 0x0000000e17167212 */ /* 0x000fe200078efcff */
[----:B------:R-:W-:Y:S01]  /*71b0*/  IMAD.SHL.U32 R14, R3, 0x4, RZ ;  /* 0x00000004030e7824 */ /* 0x000fe200078e00ff */
[C---:B------:R-:W-:Y:S02]  /*71c0*/  F2FP.SATFINITE.E4M3.F32.PACK_AB_MERGE_C R145, R199.reuse, R145, RZ ;  /* 0x00000091c791723e */ /* 0x040fe400048070ff */
[C---:B------:R-:W-:Y:S02]  /*71d0*/  F2FP.SATFINITE.E4M3.F32.PACK_AB_MERGE_C R178, R199.reuse, R178, RZ ;  /* 0x000000b2c7b2723e */ /* 0x040fe400048070ff */
[----:B------:R-:W-:Y:S02]  /*71e0*/  F2FP.SATFINITE.E4M3.F32.PACK_AB_MERGE_C R177, R199, R177, RZ ;  /* 0x000000b1c7b1723e */ /* 0x000fe400048070ff */
[----:B------:R-:W-:Y:S01]  /*71f0*/  LOP3.LUT R20, R20, 0xff, RZ, 0xc0, !PT ;  /* 0x000000ff14147812 */ /* 0x000fe200078ec0ff */
[----:B------:R-:W-:Y:S01]  /*7200*/  IMAD.U32 R178, R178, 0x10000, RZ ;  /* 0x00010000b2b27824 */ /* 0x000fe200078e00ff */
[----:B------:R-:W-:-:S02]  /*7210*/  LOP3.LUT R87, R64, 0xffff, RZ, 0xc0, !PT ;  /* 0x0000ffff40577812 */ /* 0x000fc400078ec0ff */
[----:B------:R-:W-:Y:S01]  /*7220*/  PRMT R69, R69, 0x7604, R16 ;  /* 0x0000760445457816 */ /* 0x000fe20000000010 */
[----:B------:R-:W-:Y:S01]  /*7230*/  IMAD.U32 R16, R109, 0x10000, RZ ;  /* 0x000100006d107824 */ /* 0x000fe200078e00ff */
[----:B------:R-:W-:Y:S02]  /*7240*/  LOP3.LUT R10, R59, 0xff0000, R10, 0xf8, !PT ;  /* 0x00ff00003b0a7812 */ /* 0x000fe400078ef80a */
[----:B------:R-:W-:Y:S02]  /*7250*/  LOP3.LUT R107, R107, 0xffff, RZ, 0xc0, !PT ;  /* 0x0000ffff6b6b7812 */ /* 0x000fe400078ec0ff */
[----:B------:R-:W-:Y:S02]  /*7260*/  F2FP.SATFINITE.E4M3.F32.PACK_AB_MERGE_C R118, R199, R118, RZ ;  /* 0x00000076c776723e */ /* 0x000fe400048070ff */
[----:B------:R-:W-:Y:S01]  /*7270*/  LOP3.LUT R67, R143, 0xff, RZ, 0xc0, !PT ;  /* 0x000000ff8f437812 */ /* 0x000fe200078ec0ff */
[----:B------:R-:W-:Y:S01]  /*7280*/  IMAD.SHL.U32 R107, R107, 0x1000000, RZ ;  /* 0x010000006b6b7824 */ /* 0x000fe200078e00ff */
[----:B------:R-:W-:Y:S01]  /*7290*/  LOP3.LUT R148, R148, 0xffff, RZ, 0xc0, !PT ;  /* 0x0000ffff94947812 */ /* 0x000fe200078ec0ff */
[----:B------:R-:W-:Y:S01]  /*72a0*/  IMAD.U32 R35, R118, 0x10000, RZ ;  /* 0x0001000076237824 */ /* 0x000fe200078e00ff */
[----:B------:R-:W-:-:S02]  /*72b0*/  PRMT R55, R154, 0x7604, R55 ;  /* 0x000076049a377816 */ /* 0x000fc40000000037 */
[----:B------:R-:W-:Y:S01]  /*72c0*/  LOP3.LUT R31, R4, R31, RZ, 0xfc, !PT ;  /* 0x0000001f041f7212 */ /* 0x000fe200078efcff */
[----:B------:R-:W-:Y:S01]  /*72d0*/  IMAD.SHL.U32 R4, R137, 0x1000000, RZ ;  /* 0x0100000089047824 */ /* 0x000fe200078e00ff */
[----:B------:R-:W-:Y:S02]  /*72e0*/  LOP3.LUT R8, R8, R37, RZ, 0xfc, !PT ;  /* 0x0000002508087212 */ /* 0x000fe400078efcff */
[----:B------:R-:W-:Y:S02]  /*72f0*/  LOP3.LUT R106, R25, R106, RZ, 0xfc, !PT ;  /* 0x0000006a196a7212 */ /* 0x000fe400078efcff */
[----:B------:R-:W-:Y:S01]  /*7300*/  LOP3.LUT R25, R36, R11, RZ, 0xfc, !PT ;  /* 0x0000000b24197212 */ /* 0x000fe200078efcff */
[----:B------:R-:W-:Y:S01]  /*7310*/  IMAD.MOV.U32 R11, RZ, RZ, 0x3021 ;  /* 0x00003021ff0b7424 */ /* 0x000fe200078e00ff */
[C---:B------:R-:W-:Y:S02]  /*7320*/  F2FP.SATFINITE.E4M3.F32.PACK_AB_MERGE_C R114, R199.reuse, R114, RZ ;  /* 0x00000072c772723e */ /* 0x040fe400048070ff */
[----:B------:R-:W-:-:S02]  /*7330*/  F2FP.SATFINITE.E4M3.F32.PACK_AB_MERGE_C R92, R199, R92, RZ ;  /* 0x0000005cc75c723e */ /* 0x000fc400048070ff */
[----:B------:R-:W-:Y:S01]  /*7340*/  PRMT R87, R87, 0x7604, R20 ;  /* 0x0000760457577816 */ /* 0x000fe20000000014 */
[----:B------:R-:W-:Y:S01]  /*7350*/  IMAD.U32 R20, R147, 0x10000, RZ ;  /* 0x0001000093147824 */ /* 0x000fe200078e00ff */
[----:B------:R-:W-:Y:S01]  /*7360*/  LOP3.LUT R65, R65, 0xff0000, R138, 0xf8, !PT ;  /* 0x00ff000041417812 */ /* 0x000fe200078ef88a */
[----:B------:R-:W-:Y:S01]  /*7370*/  IMAD.U32 R47, R114, 0x10000, RZ ;  /* 0x00010000722f7824 */ /* 0x000fe200078e00ff */
[----:B------:R-:W-:Y:S01]  /*7380*/  LOP3.LUT R10, R10, R39, RZ, 0xfc, !PT ;  /* 0x000000270a0a7212 */ /* 0x000fe200078efcff */
[----:B------:R-:W-:Y:S01]  /*7390*/  IMAD.MOV.U32 R39, RZ, RZ, 0x2130 ;  /* 0x00002130ff277424 */ /* 0x000fe200078e00ff */
[----:B------:R-:W-:Y:S02]  /*73a0*/  LOP3.LUT R145, R145, 0xffff, RZ, 0xc0, !PT ;  /* 0x0000ffff91917812 */ /* 0x000fe400078ec0ff */
[----:B------:R-:W-:Y:S02]  /*73b0*/  LOP3.LUT R177, R177, 0xffff, RZ, 0xc0, !PT ;  /* 0x0000ffffb1b17812 */ /* 0x000fe400078ec0ff */
[----:B------:R-:W-:Y:S01]  /*73c0*/  LOP3.LUT R14, R14, 0xc, RZ, 0xc0, !PT ;  /* 0x0000000c0e0e7812 */ /* 0x000fe200078ec0ff */
[----:B------:R-:W-:Y:S01]  /*73d0*/  IMAD.SHL.U32 R145, R145, 0x1000000, RZ ;  /* 0x0100000091917824 */ /* 0x000fe200078e00ff */
[----:B------:R-:W-:-:S02]  /*73e0*/  PRMT R67, R148, 0x7604, R67 ;  /* 0x0000760494437816 */ /* 0x000fc40000000043 */
[----:B------:R-:W-:Y:S02]  /*73f0*/  PRMT R167, R170, 0x7604, R167 ;  /* 0x00007604aaa77816 */ /* 0x000fe400000000a7 */
[----:B------:R-:W-:Y:S02]  /*7400*/  LOP3.LUT R16, R55, 0xff0000, R16, 0xf8, !PT ;  /* 0x00ff000037107812 */ /* 0x000fe400078ef810 */
[----:B------:R-:W-:Y:S02]  /*7410*/  SEL R29, R8, R31, P5 ;  /* 0x0000001f081d7207 */ /* 0x000fe40002800000 */
[----:B------:R-:W-:Y:S02]  /*7420*/  LOP3.LUT R5, R24, 0xff0000, R5, 0xf8, !PT ;  /* 0x00ff000018057812 */ /* 0x000fe400078ef805 */
[----:B------:R-:W-:Y:S02]  /*7430*/  SEL R8, R31, R8, P5 ;  /* 0x000000081f087207 */ /* 0x000fe40002800000 */
[----:B------:R-:W-:-:S02]  /*7440*/  F2FP.SATFINITE.E4M3.F32.PACK_AB_MERGE_C R130, R199, R130, RZ ;  /* 0x00000082c782723e */ /* 0x000fc400048070ff */
[----:B------:R-:W-:Y:S01]  /*7450*/  LOP3.LUT R65, R65, R4, RZ, 0xfc, !PT ;  /* 0x0000000441417212 */ /* 0x000fe200078efcff */
[----:B------:R-:W-:Y:S01]  /*7460*/  IMAD.SHL.U32 R4, R177, 0x1000000, RZ ;  /* 0x01000000b1047824 */ /* 0x000fe200078e00ff */
[----:B------:R-:W-:Y:S02]  /*7470*/  LOP3.LUT R92, R92, 0xffff, RZ, 0xc0, !PT ;  /* 0x0000ffff5c5c7812 */ /* 0x000fe400078ec0ff */
[----:B------:R-:W-:Y:S02]  /*7480*/  SEL R31, R33, R10, P5 ;  /* 0x0000000a211f7207 */ /* 0x000fe40002800000 */
[----:B------:R-:W-:Y:S01]  /*7490*/  SEL R24, R10, R33, P5 ;  /* 0x000000210a187207 */ /* 0x000fe20002800000 */
[----:B------:R-:W-:Y:S01]  /*74a0*/  IMAD.SHL.U32 R23, R92, 0x1000000, RZ ;  /* 0x010000005c177824 */ /* 0x000fe200078e00ff */
[----:B------:R-:W-:Y:S02]  /*74b0*/  F2FP.SATFINITE.E4M3.F32.PACK_AB_MERGE_C R102, R199, R102, RZ ;  /* 0x00000066c766723e */ /* 0x000fe400048070ff */
[----:B------:R-:W-:-:S02]  /*74c0*/  SHF.R.U32.HI R10, RZ, R14, R11 ;  /* 0x0000000eff0a7219 */ /* 0x000fc4000001160b */
[----:B------:R-:W-:Y:S02]  /*74d0*/  LOP3.LUT R20, R67, 0xff0000, R20, 0xf8, !PT ;  /* 0x00ff000043147812 */ /* 0x000fe400078ef814 */
[----:B------:R-:W-:Y:S02]  /*74e0*/  LOP3.LUT R167, R167, 0xff0000, R178, 0xf8, !PT ;  /* 0x00ff0000a7a77812 */ /* 0x000fe400078ef8b2 */
[----:B------:R-:W-:Y:S02]  /*74f0*/  LOP3.LUT R16, R16, R107, RZ, 0xfc, !PT ;  /* 0x0000006b10107212 */ /* 0x000fe400078efcff */
[----:B------:R-:W-:Y:S02]  /*7500*/  SHF.R.U32.HI R11, RZ, R14, R39 ;  /* 0x0000000eff0b7219 */ /* 0x000fe40000011627 */
[----:B------:R-:W-:Y:S02]  /*7510*/  F2FP.SATFINITE.E4M3.F32.PACK_AB_MERGE_C R72, R199, R72, RZ ;  /* 0x00000048c748723e */ /* 0x000fe400048070ff */
[----:B------:R-:W-:Y:S01]  /*7520*/  LOP3.LUT R28, R28, 0xff0000, R35, 0xf8, !PT ;  /* 0x00ff00001c1c7812 */ /* 0x000fe200078ef823 */
[----:B------:R-:W-:Y:S01]  /*7530*/  IMAD.U32 R35, R130, 0x10000, RZ ;  /* 0x0001000082237824 */ /* 0x000fe200078e00ff */
[----:B------:R-:W-:-:S02]  /*7540*/  LOP3.LUT R102, R102, 0xffff, RZ, 0xc0, !PT ;  /* 0x0000ffff66667812 */ /* 0x000fc400078ec0ff */
[C---:B------:R-:W-:Y:S02]  /*7550*/  F2FP.SATFINITE.E4M3.F32.PACK_AB_MERGE_C R78, R199.reuse, R78, RZ ;  /* 0x0000004ec74e723e */ /* 0x040fe400048070ff */
[----:B------:R-:W-:Y:S01]  /*7560*/  F2FP.SATFINITE.E4M3.F32.PACK_AB_MERGE_C R80, R199, R80, RZ ;  /* 0x00000050c750723e */ /* 0x000fe200048070ff */
[----:B------:R-:W-:Y:S01]  /*7570*/  IMAD.SHL.U32 R102, R102, 0x1000000, RZ ;  /* 0x0100000066667824 */ /* 0x000fe200078e00ff */
[----:B------:R-:W-:Y:S01]  /*7580*/  LOP3.LUT R34, R34, 0xff0000, R47, 0xf8, !PT ;  /* 0x00ff000022227812 */ /* 0x000fe200078ef82f */
[----:B------:R-:W-:Y:S01]  /*7590*/  IMAD.U32 R78, R78, 0x10000, RZ ;  /* 0x000100004e4e7824 */ /* 0x000fe200078e00ff */
[----:B------:R-:W-:Y:S02]  /*75a0*/  LOP3.LUT R20, R20, R145, RZ, 0xfc, !PT ;  /* 0x0000009114147212 */ /* 0x000fe400078efcff */
[----:B------:R-:W-:Y:S02]  /*75b0*/  LOP3.LUT R167, R167, R4, RZ, 0xfc, !PT ;  /* 0x00000004a7a77212 */ /* 0x000fe400078efcff */
[----:B------:R-:W-:-:S02]  /*75c0*/  SEL R33, R123, R16, P5 ;  /* 0x000000107b217207 */ /* 0x000fc40002800000 */
[----:B------:R-:W-:Y:S02]  /*75d0*/  LOP3.LUT R10, R10, 0xf, RZ, 0xc0, !PT ;  /* 0x0000000f0a0a7812 */ /* 0x000fe400078ec0ff */
[----:B------:R-:W-:Y:S02]  /*75e0*/  LOP3.LUT R11, R11, 0xf, RZ, 0xc0, !PT ;  /* 0x0000000f0b0b7812 */ /* 0x000fe400078ec0ff */
[C---:B------:R-:W-:Y:S01]  /*75f0*/  F2FP.SATFINITE.E4M3.F32.PACK_AB_MERGE_C R174, R199.reuse, R174, RZ ;  /* 0x000000aec7ae723e */ /* 0x040fe200048070ff */
[----:B------:R-:W-:Y:S01]  /*7600*/  SHFL.IDX PT, R29, R29, R10, 0x1c1f ;  /* 0x001c1f0a1d1d7589 */ /* 0x000fe200000e0000 */
[C---:B------:R-:W-:Y:S02]  /*7610*/  F2FP.SATFINITE.E4M3.F32.PACK_AB_MERGE_C R173, R199.reuse, R173, RZ ;  /* 0x000000adc7ad723e */ /* 0x040fe400048070ff */
[----:B------:R-:W-:Y:S01]  /*7620*/  F2FP.SATFINITE.E4M3.F32.PACK_AB_MERGE_C R90, R199, R90, RZ ;  /* 0x0000005ac75a723e */ /* 0x000fe200048070ff */
[----:B------:R-:W-:Y:S01]  /*7630*/  SHFL.IDX PT, R31, R31, R10, 0x1c1f ;  /* 0x001c1f0a1f1f7589 */ /* 0x000fe200000e0000 */
[----:B------:R-:W-:Y:S01]  /*7640*/  SEL R26, R16, R123, P5 ;  /* 0x0000007b101a7207 */ /* 0x000fe20002800000 */
[----:B------:R-:W-:Y:S01]  /*7650*/  IMAD.U32 R174, R174, 0x10000, RZ ;  /* 0x00010000aeae7824 */ /* 0x000fe200078e00ff */
[----:B------:R-:W-:Y:S01]  /*7660*/  LOP3.LUT R72, R72, 0xffff, RZ, 0xc0, !PT ;  /* 0x0000ffff48487812 */ /* 0x000fe200078ec0ff */
[----:B------:R1:W2:Y:S01]  /*7670*/  SHFL.IDX PT, R16, R8, R11, 0x1c1f ;  /* 0x001c1f0b08107589 */ /* 0x0002a200000e0000 */
[----:B------:R-:W-:-:S02]  /*7680*/  LOP3.LUT R27, R27, 0xff, RZ, 0xc0, !PT ;  /* 0x000000ff1b1b7812 */ /* 0x000fc400078ec0ff */
[C---:B------:R-:W-:Y:S01]  /*7690*/  F2FP.SATFINITE.E4M3.F32.PACK_AB_MERGE_C R151, R199.reuse, R151, RZ ;  /* 0x00000097c797723e */ /* 0x040fe200048070ff */
[----:B------:R-:W-:Y:S01]  /*76a0*/  SHFL.IDX PT, R33, R33, R10, 0x1c1f ;  /* 0x001c1f0a21217589 */ /* 0x000fe200000e0000 */
[C---:B------:R-:W-:Y:S01]  /*76b0*/  F2FP.SATFINITE.E4M3.F32.PACK_AB_MERGE_C R159, R199.reuse, R159, RZ ;  /* 0x0000009fc79f723e */ /* 0x040fe200048070ff */
[----:B------:R-:W-:Y:S01]  /*76c0*/  IMAD.SHL.U32 R72, R72, 0x1000000, RZ ;  /* 0x0100000048487824 */ /* 0x000fe200078e00ff */
[C---:B------:R-:W-:Y:S02]  /*76d0*/  F2FP.SATFINITE.E4M3.F32.PACK_AB_MERGE_C R161, R199.reuse, R161, RZ ;  /* 0x000000a1c7a1723e */ /* 0x040fe400048070ff */
[C---:B------:R-:W-:Y:S01]  /*76e0*/  F2FP.SATFINITE.E4M3.F32.PACK_AB_MERGE_C R128, R199.reuse, R128, RZ ;  /* 0x00000080c780723e */ /* 0x040fe200048070ff */
[----:B-1----:R-:W-:Y:S01]  /*76f0*/  IMAD.MOV.U32 R8, RZ, RZ, 0x1054 ;  /* 0x00001054ff087424 */ /* 0x002fe200078e00ff */
[----:B------:R-:W-:Y:S02]  /*7700*/  F2FP.SATFINITE.E4M3.F32.PACK_AB_MERGE_C R108, R199, R108, RZ ;  /* 0x0000006cc76c723e */ /* 0x000fe400048070ff */
[----:B------:R-:W-:Y:S01]  /*7710*/  LOP3.LUT R30, R30, 0xff0000, R35, 0xf8, !PT ;  /* 0x00ff00001e1e7812 */ /* 0x000fe200078ef823 */
[----:B------:R-:W-:Y:S01]  /*7720*/  IMAD.U32 R128, R128, 0x10000, RZ ;  /* 0x0001000080807824 */ /* 0x000fe200078e00ff */
[----:B------:R-:W-:-:S02]  /*7730*/  LOP3.LUT R80, R80, 0xffff, RZ, 0xc0, !PT ;  /* 0x0000ffff50507812 */ /* 0x000fc400078ec0ff */
[----:B------:R-:W-:Y:S02]  /*7740*/  LOP3.LUT R23, R34, R23, RZ, 0xfc, !PT ;  /* 0x0000001722177212 */ /* 0x000fe400078efcff */
[----:B------:R-:W-:Y:S01]  /*7750*/  SEL R37, R18, R167, P5 ;  /* 0x000000a712257207 */ /* 0x000fe20002800000 */
[----:B------:R-:W-:Y:S01]  /*7760*/  IMAD.SHL.U32 R80, R80, 0x1000000, RZ ;  /* 0x0100000050507824 */ /* 0x000fe200078e00ff */
[----:B------:R-:W-:Y:S02]  /*7770*/  SEL R36, R167, R18, P5 ;  /* 0x00000012a7247207 */ /* 0x000fe40002800000 */
[C---:B------:R-:W-:Y:S01]  /*7780*/  F2FP.SATFINITE.E4M3.F32.PACK_AB_MERGE_C R38, R199.reuse, R38, RZ ;  /* 0x00000026c726723e */ /* 0x040fe200048070ff */
[----:B------:R2:W1:Y:S01]  /*7790*/  SHFL.IDX PT, R18, R24, R11, 0x1c1f ;  /* 0x001c1f0b18127589 */ /* 0x00046200000e0000 */
[----:B------:R-:W-:Y:S02]  /*77a0*/  F2FP.SATFINITE.E4M3.F32.PACK_AB_MERGE_C R52, R199, R52, RZ ;  /* 0x00000034c734723e */ /* 0x000fe400048070ff */
[----:B------:R-:W-:Y:S01]  /*77b0*/  LOP3.LUT R173, R173, 0xffff, RZ, 0xc0, !PT ;  /* 0x0000ffffadad7812 */ /* 0x000fe200078ec0ff */
[----:B------:R-:W-:Y:S01]  /*77c0*/  SHFL.IDX PT, R37, R37, R10, 0x1c1f ;  /* 0x001c1f0a25257589 */ /* 0x000fe200000e0000 */
[----:B------:R-:W-:-:S02]  /*77d0*/  LOP3.LUT R90, R90, 0xffff, RZ, 0xc0, !PT ;  /* 0x0000ffff5a5a7812 */ /* 0x000fc400078ec0ff */
[----:B------:R-:W-:Y:S01]  /*77e0*/  SEL R35, R20, R65, P5 ;  /* 0x0000004114237207 */ /* 0x000fe20002800000 */
[----:B------:R-:W-:Y:S01]  /*77f0*/  IMAD.SHL.U32 R4, R173, 0x1000000, RZ ;  /* 0x01000000ad047824 */ /* 0x000fe200078e00ff */
[----:B------:R-:W-:Y:S01]  /*7800*/  SEL R34, R65, R20, P5 ;  /* 0x0000001441227207 */ /* 0x000fe20002800000 */
[----:B------:R-:W-:Y:S01]  /*7810*/  SHFL.IDX PT, R36, R36, R11, 0x1c1f ;  /* 0x001c1f0b24247589 */ /* 0x000fe200000e0000 */
[C---:B------:R-:W-:Y:S02]  /*7820*/  F2FP.SATFINITE.E4M3.F32.PACK_AB_MERGE_C R157, R199.reuse, R157, RZ ;  /* 0x0000009dc79d723e */ /* 0x040fe400048070ff */
[C---:B------:R-:W-:Y:S01]  /*7830*/  F2FP.SATFINITE.E4M3.F32.PACK_AB_MERGE_C R163, R199.reuse, R163, RZ ;  /* 0x000000a3c7a3723e */ /* 0x040fe200048070ff */
[----:B------:R1:W3:Y:S01]  /*7840*/  SHFL.IDX PT, R20, R26, R11, 0x1c1f ;  /* 0x001c1f0b1a147589 */ /* 0x0002e200000e0000 */
[C---:B------:R-:W-:Y:S02]  /*7850*/  F2FP.SATFINITE.E4M3.F32.PACK_AB_MERGE_C R165, R199.reuse, R165, RZ ;  /* 0x000000a5c7a5723e */ /* 0x040fe400048070ff */
[----:B------:R-:W-:Y:S01]  /*7860*/  F2FP.SATFINITE.E4M3.F32.PACK_AB_MERGE_C R134, R199, R134, RZ ;  /* 0x00000086c786723e */ /* 0x000fe200048070ff */
[----:B------:R-:W-:Y:S01]  /*7870*/  IMAD.U32 R163, R163, 0x10000, RZ ;  /* 0x00010000a3a37824 */ /* 0x000fe200078e00ff */
[C---:B------:R-:W-:Y:S01]  /*7880*/  F2FP.SATFINITE.E4M3.F32.PACK_AB_MERGE_C R104, R199.reuse, R104, RZ ;  /* 0x00000068c768723e */ /* 0x040fe200048070ff */
[----:B------:R-:W-:Y:S01]  /*7890*/  SHFL.IDX PT, R35, R35, R10, 0x1c1f ;  /* 0x001c1f0a23237589 */ /* 0x000fe200000e0000 */
[C---:B------:R-:W-:Y:S01]  /*78a0*/  F2FP.SATFINITE.E4M3.F32.PACK_AB_MERGE_C R124, R199.reuse, R124, RZ ;  /* 0x0000007cc77c723e */ /* 0x040fe200048070ff */
[----:B------:R-:W-:Y:S01]  /*78b0*/  IMAD.U32 R134, R134, 0x10000, RZ ;  /* 0x0001000086867824 */ /* 0x000fe200078e00ff */
[C---:B------:R-:W-:Y:S01]  /*78c0*/  F2FP.SATFINITE.E4M3.F32.PACK_AB_MERGE_C R98, R199.reuse, R98, RZ ;  /* 0x00000062c762723e */ /* 0x040fe200048070ff */
[----:B------:R-:W4:Y:S01]  /*78d0*/  SHFL.IDX PT, R34, R34, R11, 0x1c1f ;  /* 0x001c1f0b22227589 */ /* 0x000f2200000e0000 */
[C---:B------:R-:W-:Y:S01]  /*78e0*/  F2FP.SATFINITE.E4M3.F32.PACK_AB_MERGE_C R132, R199.reuse, R132, RZ ;  /* 0x00000084c784723e */ /* 0x040fe200048070ff */
[----:B------:R-:W-:Y:S01]  /*78f0*/  IMAD.U32 R124, R124, 0x10000, RZ ;  /* 0x000100007c7c7824 */ /* 0x000fe200078e00ff */
[----:B------:R-:W-:-:S02]  /*7900*/  F2FP.SATFINITE.E4M3.F32.PACK_AB_MERGE_C R96, R199, R96, RZ ;  /* 0x00000060c760723e */ /* 0x000fc400048070ff */
[C---:B------:R-:W-:Y:S01]  /*7910*/  F2FP.SATFINITE.E4M3.F32.PACK_AB_MERGE_C R88, R199.reuse, R88, RZ ;  /* 0x00000058c758723e */ /* 0x040fe200048070ff */
[----:B------:R-:W-:Y:S01]  /*7920*/  IMAD.U32 R132, R132, 0x10000, RZ ;  /* 0x0001000084847824 */ /* 0x000fe200078e00ff */
[C---:B------:R-:W-:Y:S02]  /*7930*/  F2FP.SATFINITE.E4M3.F32.PACK_AB_MERGE_C R110, R199.reuse, R110, RZ ;  /* 0x0000006ec76e723e */ /* 0x040fe400048070ff */
[C---:B------:R-:W-:Y:S02]  /*7940*/  F2FP.SATFINITE.E4M3.F32.PACK_AB_MERGE_C R45, R199.reuse, R45, RZ ;  /* 0x0000002dc72d723e */ /* 0x040fe400048070ff */
[----:B------:R-:W-:Y:S01]  /*7950*/  F2FP.SATFINITE.E4M3.F32.PACK_AB_MERGE_C R43, R199, R43, RZ ;  /* 0x0000002bc72b723e */ /* 0x000fe200048070ff */
[----:B------:R-:W-:Y:S01]  /*7960*/  IMAD.U32 R47, R110, 0x10000, RZ ;  /* 0x000100006e2f7824 */ /* 0x000fe200078e00ff */
[----:B------:R-:W-:Y:S02]  /*7970*/  PRMT R27, R156, 0x7604, R27 ;  /* 0x000076049c1b7816 */ /* 0x000fe4000000001b */
[----:B------:R-:W-:-:S02]  /*7980*/  LOP3.LUT R151, R151, 0xff, RZ, 0xc0, !PT ;  /* 0x000000ff97977812 */ /* 0x000fc400078ec0ff */
[----:B------:R-:W-:Y:S02]  /*7990*/  LOP3.LUT R148, R153, 0xffff, RZ, 0xc0, !PT ;  /* 0x0000ffff99947812 */ /* 0x000fe400078ec0ff */
[----:B------:R-:W-:Y:S02]  /*79a0*/  LOP3.LUT R159, R159, 0xff, RZ, 0xc0, !PT ;  /* 0x000000ff9f9f7812 */ /* 0x000fe400078ec0ff */
[----:B------:R-:W-:Y:S02]  /*79b0*/  LOP3.LUT R154, R161, 0xffff, RZ, 0xc0, !PT ;  /* 0x0000ffffa19a7812 */ /* 0x000fe400078ec0ff */
[----:B------:R-:W-:Y:S02]  /*79c0*/  LOP3.LUT R108, R108, 0xffff, RZ, 0xc0, !PT ;  /* 0x0000ffff6c6c7812 */ /* 0x000fe400078ec0ff */
[----:B------:R-:W-:Y:S02]  /*79d0*/  LOP3.LUT R38, R38, 0xff, RZ, 0xc0, !PT ;  /* 0x000000ff26267812 */ /* 0x000fe400078ec0ff */
[----:B------:R-:W-:Y:S01]  /*79e0*/  LOP3.LUT R93, R52, 0xffff, RZ, 0xc0, !PT ;  /* 0x0000ffff345d7812 */ /* 0x000fe200078ec0ff */
[----:B------:R-:W-:Y:S01]  /*79f0*/  IMAD.SHL.U32 R108, R108, 0x1000000, RZ ;  /* 0x010000006c6c7824 */ /* 0x000fe200078e00ff */
[----:B------:R-:W-:Y:S01]  /*7a00*/  LOP3.LUT R102, R5, R102, RZ, 0xfc, !PT ;  /* 0x0000006605667212 */ /* 0x000fe200078efcff */
[----:B------:R-:W-:Y:S01]  /*7a10*/  IMAD.SHL.U32 R5, R90, 0x1000000, RZ ;  /* 0x010000005a057824 */ /* 0x000fe200078e00ff */
[----:B------:R-:W-:-:S02]  /*7a20*/  LOP3.LUT R7, R7, 0xff0000, R78, 0xf8, !PT ;  /* 0x00ff000007077812 */ /* 0x000fc400078ef84e */
[----:B------:R-:W-:Y:S02]  /*7a30*/  LOP3.LUT R157, R157, 0xffff, RZ, 0xc0, !PT ;  /* 0x0000ffff9d9d7812 */ /* 0x000fe400078ec0ff */
[----:B------:R-:W-:Y:S02]  /*7a40*/  LOP3.LUT R165, R165, 0xffff, RZ, 0xc0, !PT ;  /* 0x0000ffffa5a57812 */ /* 0x000fe400078ec0ff */
[----:B------:R-:W-:Y:S01]  /*7a50*/  LOP3.LUT R104, R104, 0xffff, RZ, 0xc0, !PT ;  /* 0x0000ffff68687812 */ /* 0x000fe200078ec0ff */
[----:B------:R-:W-:Y:S01]  /*7a60*/  IMAD.SHL.U32 R157, R157, 0x1000000, RZ ;  /* 0x010000009d9d7824 */ /* 0x000fe200078e00ff */
[----:B------:R-:W-:Y:S01]  /*7a70*/  LOP3.LUT R98, R98, 0xffff, RZ, 0xc0, !PT ;  /* 0x0000ffff62627812 */ /* 0x000fe200078ec0ff */
[----:B------:R-:W-:Y:S01]  /*7a80*/  IMAD.SHL.U32 R165, R165, 0x1000000, RZ ;  /* 0x01000000a5a57824 */ /* 0x000fe200078e00ff */
[----:B------:R-:W-:Y:S01]  /*7a90*/  LOP3.LUT R27, R27, 0xff0000, R174, 0xf8, !PT ;  /* 0x00ff00001b1b7812 */ /* 0x000fe200078ef8ae */
[----:B------:R-:W-:Y:S01]  /*7aa0*/  IMAD.SHL.U32 R104, R104, 0x1000000, RZ ;  /* 0x0100000068687824 */ /* 0x000fe200078e00ff */
[----:B------:R-:W-:Y:S01]  /*7ab0*/  LOP3.LUT R96, R96, 0xffff, RZ, 0xc0, !PT ;  /* 0x0000ffff60607812 */ /* 0x000fe200078ec0ff */
[----:B------:R-:W-:Y:S01]  /*7ac0*/  IMAD.SHL.U32 R98, R98, 0x1000000, RZ ;  /* 0x0100000062627824 */ /* 0x000fe200078e00ff */
[----:B------:R-:W-:-:S02]  /*7ad0*/  LOP3.LUT R88, R88, 0xffff, RZ, 0xc0, !PT ;  /* 0x0000ffff58587812 */ /* 0x000fc400078ec0ff */
[----:B------:R-:W-:Y:S01]  /*7ae0*/  LOP3.LUT R45, R45, 0xffff, RZ, 0xc0, !PT ;  /* 0x0000ffff2d2d7812 */ /* 0x000fe200078ec0ff */
[----:B------:R-:W-:Y:S01]  /*7af0*/  IMAD.SHL.U32 R96, R96, 0x1000000, RZ ;  /* 0x0100000060607824 */ /* 0x000fe200078e00ff */
[----:B------:R-:W-:Y:S02]  /*7b00*/  LOP3.LUT R43, R43, 0xffff, RZ, 0xc0, !PT ;  /* 0x0000ffff2b2b7812 */ /* 0x000fe400078ec0ff */
[----:B------:R-:W-:Y:S01]  /*7b10*/  PRMT R148, R148, 0x7604, R151 ;  /* 0x0000760494947816 */ /* 0x000fe20000000097 */
[----:B------:R-:W-:Y:S01]  /*7b20*/  IMAD.SHL.U32 R45, R45, 0x1000000, RZ ;  /* 0x010000002d2d7824 */ /* 0x000fe200078e00ff */
[----:B------:R-:W-:Y:S02]  /*7b30*/  PRMT R154, R154, 0x7604, R159 ;  /* 0x000076049a9a7816 */ /* 0x000fe4000000009f */
[----:B------:R-:W-:Y:S02]  /*7b40*/  LOP3.LUT R19, R19, R72, RZ, 0xfc, !PT ;  /* 0x0000004813137212 */ /* 0x000fe400078efcff */
[----:B------:R-:W-:-:S02]  /*7b50*/  PRMT R38, R93, 0x7604, R38 ;  /* 0x000076045d267816 */ /* 0x000fc40000000026 */
[----:B------:R-:W-:Y:S02]  /*7b60*/  LOP3.LUT R21, R21, 0xff0000, R128, 0xf8, !PT ;  /* 0x00ff000015157812 */ /* 0x000fe400078ef880 */
[----:B------:R-:W-:Y:S02]  /*7b70*/  LOP3.LUT R7, R7, R80, RZ, 0xfc, !PT ;  /* 0x0000005007077212 */ /* 0x000fe400078efcff */
[----:B------:R-:W-:Y:S01]  /*7b80*/  LOP3.LUT R27, R27, R4, RZ, 0xfc, !PT ;  /* 0x000000041b1b7212 */ /* 0x000fe200078efcff */
[----:B------:R-:W-:Y:S01]  /*7b90*/  IMAD.SHL.U32 R4, R43, 0x1000000, RZ ;  /* 0x010000002b047824 */ /* 0x000fe200078e00ff */
[----:B------:R-:W-:Y:S01]  /*7ba0*/  LOP3.LUT R28, R28, R5, RZ, 0xfc, !PT ;  /* 0x000000051c1c7212 */ /* 0x000fe200078efcff */
[----:B------:R-:W-:Y:S01]  /*7bb0*/  IMAD.SHL.U32 R5, R88, 0x1000000, RZ ;  /* 0x0100000058057824 */ /* 0x000fe200078e00ff */
[----:B------:R-:W-:Y:S02]  /*7bc0*/  LOP3.LUT R148, R148, 0xff0000, R155, 0xf8, !PT ;  /* 0x00ff000094947812 */ /* 0x000fe400078ef89b */
[----:B------:R-:W-:-:S02]  /*7bd0*/  LOP3.LUT R154, R154, 0xff0000, R163, 0xf8, !PT ;  /* 0x00ff00009a9a7812 */ /* 0x000fc400078ef8a3 */
[----:B------:R-:W-:Y:S02]  /*7be0*/  LOP3.LUT R69, R69, 0xff0000, R134, 0xf8, !PT ;  /* 0x00ff000045457812 */ /* 0x000fe400078ef886 */
[----:B------:R-:W-:Y:S02]  /*7bf0*/  LOP3.LUT R87, R87, 0xff0000, R124, 0xf8, !PT ;  /* 0x00ff000057577812 */ /* 0x000fe400078ef87c */
[----:B------:R-:W-:Y:S02]  /*7c00*/  SEL R41, R76, R19, P5 ;  /* 0x000000134c297207 */ /* 0x000fe40002800000 */
[----:B------:R-:W-:Y:S02]  /*7c10*/  LOP3.LUT R89, R89, 0xff0000, R132, 0xf8, !PT ;  /* 0x00ff000059597812 */ /* 0x000fe400078ef884 */
[----:B------:R-:W-:Y:S02]  /*7c20*/  LOP3.LUT R38, R38, 0xff0000, R47, 0xf8, !PT ;  /* 0x00ff000026267812 */ /* 0x000fe400078ef82f */
[----:B------:R-:W-:Y:S01]  /*7c30*/  SEL R76, R19, R76, P5 ;  /* 0x0000004c134c7207 */ /* 0x000fe20002800000 */
[----:B------:R-:W-:Y:S01]  /*7c40*/  SHFL.IDX PT, R41, R41, R10, 0x1c1f ;  /* 0x001c1f0a29297589 */ /* 0x000fe200000e0000 */
[----:B------:R-:W-:-:S02]  /*7c50*/  LOP3.LUT R21, R21, R108, RZ, 0xfc, !PT ;  /* 0x0000006c15157212 */ /* 0x000fc400078efcff */
[----:B------:R-:W-:Y:S02]  /*7c60*/  SEL R19, R84, R7, P5 ;  /* 0x0000000754137207 */ /* 0x000fe40002800000 */
[----:B------:R-:W-:Y:S01]  /*7c70*/  SEL R84, R7, R84, P5 ;  /* 0x0000005407547207 */ /* 0x000fe20002800000 */
[----:B------:R-:W-:Y:S01]  /*7c80*/  IMAD.MOV.U32 R7, RZ, RZ, 0x3276 ;  /* 0x00003276ff077424 */ /* 0x000fe200078e00ff */
[----:B------:R-:W-:Y:S01]  /*7c90*/  LOP3.LUT R148, R148, R157, RZ, 0xfc, !PT ;  /* 0x0000009d94947212 */ /* 0x000fe200078efcff */
[----:B------:R-:W-:Y:S01]  /*7ca0*/  SHFL.IDX PT, R76, R76, R11, 0x1c1f ;  /* 0x001c1f0b4c4c7589 */ /* 0x000fe200000e0000 */
[----:B------:R-:W-:Y:S02]  /*7cb0*/  LOP3.LUT R165, R154, R165, RZ, 0xfc, !PT ;  /* 0x000000a59aa57212 */ /* 0x000fe400078efcff */
[----:B------:R-:W-:Y:S01]  /*7cc0*/  LOP3.LUT R69, R69, R104, RZ, 0xfc, !PT ;  /* 0x0000006845457212 */ /* 0x000fe200078efcff */
[----:B------:R-:W-:Y:S01]  /*7cd0*/  SHFL.IDX PT, R19, R19, R10, 0x1c1f ;  /* 0x001c1f0a13137589 */ /* 0x000fe200000e0000 */
[----:B------:R-:W-:-:S02]  /*7ce0*/  LOP3.LUT R98, R87, R98, RZ, 0xfc, !PT ;  /* 0x0000006257627212 */ /* 0x000fc400078efcff */
[----:B------:R-:W-:Y:S01]  /*7cf0*/  LOP3.LUT R89, R89, R96, RZ, 0xfc, !PT ;  /* 0x0000006059597212 */ /* 0x000fe200078efcff */
[----:B------:R-:W-:Y:S01]  /*7d00*/  SHFL.IDX PT, R84, R84, R11, 0x1c1f ;  /* 0x001c1f0b54547589 */ /* 0x000fe200000e0000 */
[----:B------:R-:W-:Y:S01]  /*7d10*/  LOP3.LUT R30, R30, R5, RZ, 0xfc, !PT ;  /* 0x000000051e1e7212 */ /* 0x000fe200078efcff */
[----:B------:R-:W-:Y:S01]  /*7d20*/  FADD R5, R40, R71 ;  /* 0x0000004728057221 */ /* 0x000fe20000000000 */
[----:B------:R-:W-:Y:S02]  /*7d30*/  LOP3.LUT R38, R38, R45, RZ, 0xfc, !PT ;  /* 0x0000002d26267212 */ /* 0x000fe400078efcff */
[----:B------:R-:W-:Y:S01]  /*7d40*/  LOP3.LUT R95, R95, R4, RZ, 0xfc, !PT ;  /* 0x000000045f5f7212 */ /* 0x000fe200078efcff */
[----:B------:R-:W-:Y:S01]  /*7d50*/  FADD R4, R79, R152 ;  /* 0x000000984f047221 */ /* 0x000fe20000000000 */
[----:B------:R-:W-:Y:S02]  /*7d60*/  SEL R39, R22, R27, P5 ;  /* 0x0000001b16277207 */ /* 0x000fe40002800000 */
[----:B------:R-:W-:-:S02]  /*7d70*/  SEL R43, R106, R21, P5 ;  /* 0x000000156a2b7207 */ /* 0x000fc40002800000 */
[----:B------:R-:W-:Y:S02]  /*7d80*/  SEL R22, R27, R22, P5 ;  /* 0x000000161b167207 */ /* 0x000fe40002800000 */
[----:B------:R-:W-:Y:S01]  /*7d90*/  SEL R106, R21, R106, P5 ;  /* 0x0000006a156a7207 */ /* 0x000fe20002800000 */
[----:B------:R-:W-:Y:S01]  /*7da0*/  SHFL.IDX PT, R39, R39, R10, 0x1c1f ;  /* 0x001c1f0a27277589 */ /* 0x000fe200000e0000 */
[----:B------:R-:W-:Y:S02]  /*7db0*/  SEL R45, R17, R102, P5 ;  /* 0x00000066112d7207 */ /* 0x000fe40002800000 */
[----:B------:R-:W-:Y:S01]  /*7dc0*/  SEL R3, R165, R148, P5 ;  /* 0x00000094a5037207 */ /* 0x000fe20002800000 */
[----:B------:R-:W5:Y:S01]  /*7dd0*/  SHFL.IDX PT, R22, R22, R11, 0x1c1f ;  /* 0x001c1f0b16167589 */ /* 0x000f6200000e0000 */
[----:B------:R-:W-:Y:S02]  /*7de0*/  SEL R21, R98, R69, P5 ;  /* 0x0000004562157207 */ /* 0x000fe40002800000 */
[----:B------:R-:W-:Y:S01]  /*7df0*/  SEL R102, R102, R17, P5 ;  /* 0x0000001166667207 */ /* 0x000fe20002800000 */
[----:B------:R-:W-:Y:S01]  /*7e00*/  SHFL.IDX PT, R43, R43, R10, 0x1c1f ;  /* 0x001c1f0a2b2b7589 */ /* 0x000fe200000e0000 */
[----:B------:R-:W-:-:S02]  /*7e10*/  SEL R49, R23, R32, P5 ;  /* 0x0000002017317207 */ /* 0x000fc40002800000 */
[----:B------:R-:W-:Y:S01]  /*7e20*/  SEL R42, R32, R23, P5 ;  /* 0x00000017202a7207 */ /* 0x000fe20002800000 */
[----:B------:R-:W5:Y:S01]  /*7e30*/  SHFL.IDX PT, R106, R106, R11, 0x1c1f ;  /* 0x001c1f0b6a6a7589 */ /* 0x000f6200000e0000 */
[----:B------:R-:W-:Y:S02]  /*7e40*/  SEL R148, R148, R165, P5 ;  /* 0x000000a594947207 */ /* 0x000fe40002800000 */
[----:B------:R-:W-:Y:S01]  /*7e50*/  SEL R98, R69, R98, P5 ;  /* 0x0000006245627207 */ /* 0x000fe20002800000 */
[----:B------:R-:W-:Y:S01]  /*7e60*/  SHFL.IDX PT, R47, R45, R10, 0x1c1f ;  /* 0x001c1f0a2d2f7589 */ /* 0x000fe200000e0000 */
[----:B------:R-:W-:Y:S02]  /*7e70*/  SEL R17, R28, R89, P5 ;  /* 0x000000591c117207 */ /* 0x000fe40002800000 */
[----:B------:R-:W-:Y:S01]  /*7e80*/  SEL R23, R25, R30, P5 ;  /* 0x0000001e19177207 */ /* 0x000fe20002800000 */
[----:B------:R-:W5:Y:S01]  /*7e90*/  SHFL.IDX PT, R102, R102, R11, 0x1c1f ;  /* 0x001c1f0b66667589 */ /* 0x000f6200000e0000 */
[----:B------:R-:W-:-:S02]  /*7ea0*/  SEL R8, R8, 0x5410, P5 ;  /* 0x0000541008087807 */ /* 0x000fc40002800000 */
[----:B------:R-:W-:Y:S01]  /*7eb0*/  SEL R7, R7, 0x7632, P5 ;  /* 0x0000763207077807 */ /* 0x000fe20002800000 */
[----:B------:R-:W-:Y:S01]  /*7ec0*/  SHFL.IDX PT, R51, R49, R10, 0x1c1f ;  /* 0x001c1f0a31337589 */ /* 0x000fe200000e0000 */
[----:B------:R-:W-:Y:S02]  /*7ed0*/  SEL R53, R95, R38, P5 ;  /* 0x000000265f357207 */ /* 0x000fe40002800000 */
[----:B------:R-:W-:Y:S01]  /*7ee0*/  SEL R46, R38, R95, P5 ;  /* 0x0000005f262e7207 */ /* 0x000fe20002800000 */
[----:B------:R-:W-:Y:S01]  /*7ef0*/  SHFL.IDX PT, R3, R3, R10, 0x1c1f ;  /* 0x001c1f0a03037589 */ /* 0x000fe200000e0000 */
[----:B------:R-:W-:Y:S02]  /*7f00*/  SEL R40, R89, R28, P5 ;  /* 0x0000001c59287207 */ /* 0x000fe40002800000 */
[----:B------:R-:W-:Y:S01]  /*7f10*/  SEL R44, R30, R25, P5 ;  /* 0x000000191e2c7207 */ /* 0x000fe20002800000 */
[----:B------:R-:W-:Y:S01]  /*7f20*/  SHFL.IDX PT, R55, R53, R10, 0x1c1f ;  /* 0x001c1f0a35377589 */ /* 0x000fe200000e0000 */
[----:B--2---:R-:W-:-:S02]  /*7f30*/  PRMT R24, R29, R8, R16 ;  /* 0x000000081d187216 */ /* 0x004fc40000000010 */
[-C--:B------:R-:W-:Y:S01]  /*7f40*/  PRMT R25, R29, R7.reuse, R16 ;  /* 0x000000071d197216 */ /* 0x080fe20000000010 */
[----:B------:R-:W2:Y:S01]  /*7f50*/  SHFL.IDX PT, R56, R46, R11, 0x1c1f ;  /* 0x001c1f0b2e387589 */ /* 0x000ea200000e0000 */
[CCC-:B-1----:R-:W-:Y:S02]  /*7f60*/  PRMT R26, R31.reuse, R8.reuse, R18.reuse ;  /* 0x000000081f1a7216 */ /* 0x1c2fe40000000012 */
[-C--:B------:R-:W-:Y:S01]  /*7f70*/  PRMT R27, R31, R7.reuse, R18 ;  /* 0x000000071f1b7216 */ /* 0x080fe20000000012 */
[----:B------:R-:W1:Y:S01]  /*7f80*/  SHFL.IDX PT, R148, R148, R11, 0x1c1f ;  /* 0x001c1f0b94947589 */ /* 0x000e6200000e0000 */
[CCC-:B---3--:R-:W-:Y:S02]  /*7f90*/  PRMT R28, R33.reuse, R8.reuse, R20.reuse ;  /* 0x00000008211c7216 */ /* 0x1c8fe40000000014 */
[----:B------:R-:W-:Y:S01]  /*7fa0*/  PRMT R29, R33, R7, R20 ;  /* 0x00000007211d7216 */ /* 0x000fe20000000014 */
[----:B------:R3:W1:Y:S01]  /*7fb0*/  SHFL.IDX PT, R18, R42, R11, 0x1c1f ;  /* 0x001c1f0b2a127589 */ /* 0x00066200000e0000 */
[----:B----4-:R-:W-:-:S02]  /*7fc0*/  PRMT R30, R35, R8, R34 ;  /* 0x00000008231e7216 */ /* 0x010fc40000000022 */
[-C--:B------:R-:W-:Y:S01]  /*7fd0*/  PRMT R31, R35, R7.reuse, R34 ;  /* 0x00000007231f7216 */ /* 0x080fe20000000022 */
[----:B------:R-:W-:Y:S01]  /*7fe0*/  SHFL.IDX PT, R21, R21, R10, 0x1c1f ;  /* 0x001c1f0a15157589 */ /* 0x000fe200000e0000 */
[CCC-:B------:R-:W-:Y:S02]  /*7ff0*/  PRMT R34, R37.reuse, R8.reuse, R36.reuse ;  /* 0x0000000825227216 */ /* 0x1c0fe40000000024 */
[-C--:B------:R-:W-:Y:S01]  /*8000*/  PRMT R35, R37, R7.reuse, R36 ;  /* 0x0000000725237216 */ /* 0x080fe20000000024 */
[----:B------:R-:W4:Y:S01]  /*8010*/  SHFL.IDX PT, R98, R98, R11, 0x1c1f ;  /* 0x001c1f0b62627589 */ /* 0x000f2200000e0000 */
[CCC-:B-----5:R-:W-:Y:S02]  /*8020*/  PRMT R36, R39.reuse, R8.reuse, R22.reuse ;  /* 0x0000000827247216 */ /* 0x1e0fe40000000016 */
[----:B------:R-:W-:Y:S01]  /*8030*/  PRMT R37, R39, R7, R22 ;  /* 0x0000000727257216 */ /* 0x000fe20000000016 */
[----:B------:R-:W-:Y:S01]  /*8040*/  SHFL.IDX PT, R17, R17, R10, 0x1c1f ;  /* 0x001c1f0a11117589 */ /* 0x000fe200000e0000 */
[----:B------:R-:W-:-:S02]  /*8050*/  PRMT R38, R41, R8, R76 ;  /* 0x0000000829267216 */ /* 0x000fc4000000004c */
[----:B------:R-:W-:Y:S01]  /*8060*/  PRMT R39, R41, R7, R76 ;  /* 0x0000000729277216 */ /* 0x000fe2000000004c */
[----:B------:R5:W4:Y:S01]  /*8070*/  SHFL.IDX PT, R16, R40, R11, 0x1c1f ;  /* 0x001c1f0b28107589 */ /* 0x000b2200000e0000 */
[-C--:B---3--:R-:W-:Y:S02]  /*8080*/  PRMT R42, R43, R8.reuse, R106 ;  /* 0x000000082b2a7216 */ /* 0x088fe4000000006a */
[-C--:B------:R-:W-:Y:S01]  /*8090*/  PRMT R46, R47, R8.reuse, R102 ;  /* 0x000000082f2e7216 */ /* 0x080fe20000000066 */
[----:B------:R-:W-:Y:S01]  /*80a0*/  SHFL.IDX PT, R23, R23, R10, 0x1c1f ;  /* 0x001c1f0a17177589 */ /* 0x000fe200000e0000 */
[-C--:B--2---:R-:W-:Y:S02]  /*80b0*/  PRMT R54, R55, R8.reuse, R56 ;  /* 0x0000000837367216 */ /* 0x084fe40000000038 */
[-C--:B-1----:R-:W-:Y:S01]  /*80c0*/  PRMT R32, R3, R8.reuse, R148 ;  /* 0x0000000803207216 */ /* 0x082fe20000000094 */
[----:B------:R4:W1:Y:S01]  /*80d0*/  SHFL.IDX PT, R20, R44, R11, 0x1c1f ;  /* 0x001c1f0b2c147589 */ /* 0x00086200000e0000 */
[----:B------:R-:W-:-:S02]  /*80e0*/  PRMT R50, R51, R8, R18 ;  /* 0x0000000833327216 */ /* 0x000fc40000000012 */
[-C--:B------:R-:W-:Y:S02]  /*80f0*/  PRMT R33, R3, R7.reuse, R148 ;  /* 0x0000000703217216 */ /* 0x080fe40000000094 */
[CCC-:B-----5:R-:W-:Y:S02]  /*8100*/  PRMT R40, R19.reuse, R8.reuse, R84.reuse ;  /* 0x0000000813287216 */ /* 0x1e0fe40000000054 */
[-C--:B------:R-:W-:Y:S02]  /*8110*/  PRMT R41, R19, R7.reuse, R84 ;  /* 0x0000000713297216 */ /* 0x080fe40000000054 */
[-C--:B------:R-:W-:Y:S02]  /*8120*/  PRMT R43, R43, R7.reuse, R106 ;  /* 0x000000072b2b7216 */ /* 0x080fe4000000006a */
[C-C-:B----4-:R-:W-:Y:S02]  /*8130*/  PRMT R44, R21.reuse, R8, R98.reuse ;  /* 0x00000008152c7216 */ /* 0x150fe40000000062 */
[----:B------:R-:W-:-:S02]  /*8140*/  PRMT R45, R21, R7, R98 ;  /* 0x00000007152d7216 */ /* 0x000fc40000000062 */
[-C--:B------:R-:W-:Y:S02]  /*8150*/  PRMT R47, R47, R7.reuse, R102 ;  /* 0x000000072f2f7216 */ /* 0x080fe40000000066 */
[CCC-:B------:R-:W-:Y:S02]  /*8160*/  PRMT R48, R17.reuse, R8.reuse, R16.reuse ;  /* 0x0000000811307216 */ /* 0x1c0fe40000000010 */
[-C--:B------:R-:W-:Y:S02]  /*8170*/  PRMT R49, R17, R7.reuse, R16 ;  /* 0x0000000711317216 */ /* 0x080fe40000000010 */
[-C--:B------:R-:W-:Y:S02]  /*8180*/  PRMT R51, R51, R7.reuse, R18 ;  /* 0x0000000733337216 */ /* 0x080fe40000000012 */
[----:B------:R-:W-:Y:S02]  /*8190*/  PRMT R55, R55, R7, R56 ;  /* 0x0000000737377216 */ /* 0x000fe40000000038 */
[----:B-1----:R-:W-:-:S02]  /*81a0*/  PRMT R52, R23, R8, R20 ;  /* 0x0000000817347216 */ /* 0x002fc40000000014 */
[----:B------:R-:W-:Y:S01]  /*81b0*/  PRMT R53, R23, R7, R20 ;  /* 0x0000000717357216 */ /* 0x000fe20000000014 */
[----:B------:R-:W-:Y:S06]  /*81c0*/  @!P0 BRA `(.L_x_19) ;  /* 0x0000000000048947 */ /* 0x000fec0003800000 */
[----:B------:R-:W-:Y:S01]  /*81d0*/  BPT.TRAP 0x1 ;  /* 0x000000040000795c */ /* 0x000fe20000300000 */
.L_x_19:
[----:B------:R-:W1:Y:S02]  /*81e0*/  SYNCS.PHASECHK.TRANS64.TRYWAIT P1, [UR38+0x21008], R6 ;  /* 0x02100806ff0075a7 */ /* 0x000e640008020166 */
[----:B-1----:R-:W-:Y:S05]  /*81f0*/  @!P1 BRA `(.L_x_20) ;  /* 0x0000010800bc9947 */ /* 0x002fea0003800000 */
.L_x_106:
[----:B------:R-:W-:Y:S01]  /*8200*/  UIADD3 UR6, UR4, 0x600, URZ ;  /* 0x0000060004067890 */ /* 0x000fe2000fffe03f */
[----:B------:R-:W-:Y:S01]  /*8210*/  WARPGROUP.ARRIVE ;  /* 0x00000000000079c5 */ /* 0x000fe20000000000 */
[----:B------:R-:W-:-:S07]  /*8220*/  UMOV UR7, 0x40000040 ;  /* 0x4000004000077882 */ /* 0x000fce0000000000 */
[----:B------:R-:W-:Y:S01]  /*8230*/  QGMMA.64x96x32.F32.E4M3.E4M3 R152, R24, gdesc[UR4], RZ, !UPT, gsb0 ;  /* 0x0160000418987df3 */ /* 0x000fe2000c0008ff */
[----:B------:R-:W-:Y:S01]  /*8240*/  UIADD3 UR6, UR4, 0x602, URZ ;  /* 0x0000060204067890 */ /* 0x000fe2000fffe03f */
[----:B------:R-:W-:Y:S01]  /*8250*/  UMOV UR7, 0x40000040 ;  /* 0x4000004000077882 */ /* 0x000fe20000000000 */
[----:B------:R-:W-:Y:S02]  /*8260*/  WARPGROUP.DEPBAR.LE gsb0, 0x0 ;  /* 0x00008000000079c5 */ /* 0x000fe40000010000 */
[----:B------:R-:W-:-:S06]  /*8270*/  WARPGROUP.ARRIVE ;  /* 0x00000000000079c5 */ /* 0x000fcc0000000000 */
[----:B------:R-:W-:Y:S01]  /*8280*/  QGMMA.64x96x32.F32.E4M3.E4M3 R152, R28, gdesc[UR4], R152, gsb0 ;  /* 0x016000041c987df3 */ /* 0x000fe20008000898 */
        /* <DEDUP_REMOVED lines=29> */
[----:B------:R-:W-:Y:S03]  /*8460*/  QGMMA.64x96x32.F32.E4M3.E4M3 R152, R52, gdesc[UR4], R152, gsb0 ;  /* 0x0160000434987df3 */ /* 0x000fe60008000898 */
[----:B------:R-:W-:Y:S02]  /*8470*/  WARPGROUP.DEPBAR.LE gsb0, 0x0 ;  /* 0x00008000000079c5 */ /* 0x000fe40000010000 */
[----:B------:R-:W-:Y:S05]  /*8480*/  @!P0 BRA `(.L_x_21) ;  /* 0x0000000000048947 */ /* 0x000fea0003800000 */
[----:B------:R-:W-:Y:S01]  /*8490*/  BPT.TRAP 0x1 ;  /* 0x000000040000795c */ /* 0x000fe20000300000 */
.L_x_21:
[----:B------:R-:W-:Y:S01]  /*84a0*/  UISETP.GT.U32.AND UP0, UPT, UR5, 0x1, UPT ;  /* 0x000000010500788c */ /* 0x000fe2000bf04070 */
[----:B-1----:R-:W-:Y:S01]  /*84b0*/  IMAD.MOV.U32 R6, RZ, RZ, RZ ;  /* 0x000000ffff067224 */ /* 0x002fe200078e00ff */
[----:B------:R-:W-:-:S04]  /*84c0*/  UIADD3 UR6, UR38, 0x21028, URZ ;  /* 0x0002102826067890 */ /* 0x000fc8000fffe03f */
[----:B------:R-:W-:Y:S01]  /*84d0*/  PLOP3.LUT P1, PT, PT, PT, UP0, 0x80, 0x0 ;  /* 0x000000000000781c */ /* 0x000fe20003f2f008 */
[----:B------:R-:W-:-:S09]  /*84e0*/  UPRMT UR6, URZ, 0x654, UR6 ;  /* 0x000006543f067896 */ /* 0x000fd20008000006 */
[----:B------:R-:W-:Y:S03]  /*84f0*/  SYNCS.ARRIVE.TRANS64.RED.A1T0 RZ, [UR6], RZ ;  /* 0x000000ffffff79a7 */ /* 0x000fe60008100406 */
[----:B------:R-:W-:Y:S05]  /*8500*/  @P1 BRA `(.L_x_22) ;  /* 0x0000000000041947 */ /* 0x000fea0003800000 */
[----:B------:R-:W-:Y:S01]  /*8510*/  BPT.TRAP 0x1 ;  /* 0x000000040000795c */ /* 0x000fe20000300000 */
.L_x_22:
[C---:B------:R-:W-:Y:S01]  /*8520*/  ISETP.GE.AND P2, PT, R12.reuse, 0x3, PT ;  /* 0x000000030c00780c */ /* 0x040fe20003f46270 */
[----:B------:R-:W-:Y:S01]  /*8530*/  UMOV UR5, 0x1 ;  /* 0x0000000100057882 */ /* 0x000fe20000000000 */
[----:B------:R-:W-:Y:S01]  /*8540*/  UMOV UR6, 0x2 ;  /* 0x0000000200067882 */ /* 0x000fe20000000000 */
[----:B------:R-:W-:Y:S02]  /*8550*/  VIADD R3, R13, 0x100 ;  /* 0x000001000d037836 */ /* 0x000fe40000000000 */
[----:B------:R-:W-:-:S08]  /*8560*/  VIADD R12, R12, 0xffffffff ;  /* 0xffffffff0c0c7836 */ /* 0x000fd00000000000 */
[----:B------:R-:W-:Y:S05]  /*8570*/  @!P2 BRA `(.L_x_23) ;  /* 0x00000060009ca947 */ /* 0x000fea0003800000 */
[----:B------:R-:W-:Y:S01]  /*8580*/  IMAD.MOV.U32 R17, RZ, RZ, R15 ;  /* 0x000000ffff117224 */ /* 0x000fe200078e000f */
[----:B------:R-:W-:Y:S01]  /*8590*/  UMOV UR6, 0x2 ;  /* 0x0000000200067882 */ /* 0x000fe20000000000 */
[----:B------:R-:W-:Y:S01]  /*85a0*/  IMAD.MOV.U32 R13, RZ, RZ, R9 ;  /* 0x000000ffff0d7224 */ /* 0x000fe200078e0009 */
[----:B------:R-:W-:Y:S01]  /*85b0*/  UMOV UR5, 0x1 ;  /* 0x0000000100057882 */ /* 0x000fe20000000000 */
[----:B------:R-:W-:Y:S01]  /*85c0*/  IMAD.MOV.U32 R6, RZ, RZ, RZ ;  /* 0x000000ffff067224 */ /* 0x000fe200078e00ff */
[----:B------:R-:W-:-:S06]  /*85d0*/  ULDC UR21, c[0x0][0x604] ;  /* 0x0001810000157ab9 */ /* 0x000fcc0000000800 */
.L_x_34:
[----:B------:R-:W-:-:S13]  /*85e0*/  PLOP3.LUT P3, PT, PT, PT, UP1, 0x80, 0x0 ;  /* 0x000000000000781c */ /* 0x000fda0003f6f018 */
[----:B------:R-:W-:Y:S05]  /*85f0*/  @!P3 BRA `(.L_x_24) ;  /* 0x000000000004b947 */ /* 0x000fea0003800000 */
[----:B------:R-:W-:Y:S01]  /*8600*/  BPT.TRAP 0x1 ;  /* 0x000000040000795c */ /* 0x000fe20000300000 */
.L_x_24:
[----:B------:R-:W-:Y:S01]  /*8610*/  ULEA UR7, UR6, UR38, 0x3 ;  /* 0x0000002606077291 */ /* 0x000fe2000f8e183f */
[----:B------:R-:W-:-:S08]  /*8620*/  SHF.L.U32 R9, R6, 0x1f, RZ ;  /* 0x0000001f06097819 */ /* 0x000fd000000006ff */
[----:B------:R-:W1:Y:S02]  /*8630*/  SYNCS.PHASECHK.TRANS64.TRYWAIT P2, [UR7+0x21000], R9 ;  /* 0x02100009ff0075a7 */ /* 0x000e640008040147 */
[----:B-1----:R-:W-:Y:S05]  /*8640*/  @!P2 BRA `(.L_x_25) ;  /* 0x0000010400c0a947 */ /* 0x002fea0003800000 */
.L_x_107:
[----:B------:R-:W-:Y:S01]  /*8650*/  UIMAD UR10, UR6, 0x600, UR4 ;  /* 0x00000600060a78a4 */ /* 0x000fe2000f8e0204 */
[----:B------:R-:W-:Y:S01]  /*8660*/  WARPGROUP.ARRIVE ;  /* 0x00000000000079c5 */ /* 0x000fe20000000000 */
[----:B------:R-:W-:Y:S01]  /*8670*/  UMOV UR11, 0xc0000010 ;  /* 0xc0000010000b7882 */ /* 0x000fe20000000000 */
[----:B------:R-:W-:Y:S01]  /*8680*/  UMOV UR15, 0xc0000010 ;  /* 0xc0000010000f7882 */ /* 0x000fe20000000000 */
[----:B------:R-:W-:Y:S02]  /*8690*/  UIADD3 UR14, UR10, 0x200, URZ ;  /* 0x000002000a0e7890 */ /* 0x000fe4000fffe03f */
[----:B------:R-:W-:Y:S01]  /*86a0*/  UIADD3 UR18, UR10, 0x400, URZ ;  /* 0x000004000a127890 */ /* 0x000fe2000fffe03f */
[----:B------:R-:W-:Y:S02]  /*86b0*/  UMOV UR19, 0xc0000010 ;  /* 0xc000001000137882 */ /* 0x000fe40000000000 */
[----:B------:R-:W-:Y:S01]  /*86c0*/  QGMMA.64x256x32.F32.E4M3.E4M3 R24, gdesc[UR8], RZ, !UPT, gsb0 ;  /* 0x03e00000081879f3 */ /* 0x000fe2000c0008ff */
[----:B------:R-:W-:-:S04]  /*86d0*/  UIADD3 UR6, UR6, 0x1, URZ ;  /* 0x0000000106067890 */ /* 0x000fc8000fffe03f */
[----:B------:R-:W-:-:S04]  /*86e0*/  UISETP.NE.AND UP0, UPT, UR6, 0x5, UPT ;  /* 0x000000050600788c */ /* 0x000fc8000bf05270 */
[----:B------:R-:W-:Y:S02]  /*86f0*/  USEL UR10, URZ, 0x1, UP0 ;  /* 0x000000013f0a7887 */ /* 0x000fe40008000000 */
[----:B------:R-:W-:-:S04]  /*8700*/  USEL UR7, UR6, URZ, UP0 ;  /* 0x0000003f06077287 */ /* 0x000fc80008000000 */
[----:B------:R-:W-:Y:S01]  /*8710*/  LOP3.LUT R6, R6, UR10, RZ, 0x3c, !PT ;  /* 0x0000000a06067c12 */ /* 0x000fe2000f8e3cff */
[----:B------:R-:W-:Y:S02]  /*8720*/  WARPGROUP.DEPBAR.LE gsb0, 0x0 ;  /* 0x00008000000079c5 */ /* 0x000fe40000010000 */
[----:B------:R-:W-:-:S10]  /*8730*/  WARPGROUP.ARRIVE ;  /* 0x00000000000079c5 */ /* 0x000fd40000000000 */
[----:B------:R-:W-:Y:S03]  /*8740*/  QGMMA.64x256x32.F32.E4M3.E4M3 R24, gdesc[UR12], R24, gsb0 ;  /* 0x03e000000c1879f3 */ /* 0x000fe60008000818 */
[----:B------:R-:W-:Y:S02]  /*8750*/  WARPGROUP.DEPBAR.LE gsb0, 0x0 ;  /* 0x00008000000079c5 */ /* 0x000fe40000010000 */
[----:B------:R-:W-:-:S15]  /*8760*/  WARPGROUP.ARRIVE ;  /* 0x00000000000079c5 */ /* 0x000fde0000000000 */
[----:B------:R-:W-:-:S08]  /*8770*/  NOP ;  /* 0x0000000000007918 */ /* 0x000fd00000000000 */
[----:B------:R-:W-:Y:S03]  /*8780*/  QGMMA.64x256x32.F32.E4M3.E4M3 R24, gdesc[UR16], R24, gsb0 ;  /* 0x03e00000101879f3 */ /* 0x000fe60008000818 */
[----:B------:R-:W-:Y:S02]  /*8790*/  WARPGROUP.DEPBAR.LE gsb0, 0x0 ;  /* 0x00008000000079c5 */ /* 0x000fe40000010000 */
[----:B------:R-:W-:Y:S05]  /*87a0*/  @!P3 BRA `(.L_x_26) ;  /* 0x000000000004b947 */ /* 0x000fea0003800000 */
[----:B------:R-:W-:Y:S01]  /*87b0*/  BPT.TRAP 0x1 ;  /* 0x000000040000795c */ /* 0x000fe20000300000 */
.L_x_26:
[----:B-1----:R-:W-:Y:S01]  /*87c0*/  FMNMX R10, R24, R13, !PT ;  /* 0x0000000d180a7209 */ /* 0x002fe20007800000 */
[----:B------:R-:W-:-:S03]  /*87d0*/  ULEA UR6, UR7, UR38, 0x3 ;  /* 0x0000002607067291 */ /* 0x000fc6000f8e183f */
[----:B------:R-:W-:-:S04]  /*87e0*/  FMNMX R9, R25, R10, !PT ;  /* 0x0000000a19097209 */ /* 0x000fc80007800000 */
        /* <DEDUP_REMOVED lines=61> */
[----:B------:R-:W-:-:S05]  /*8bc0*/  FMNMX R11, R149, R10, !PT ;  /* 0x0000000a950b7209 */ /* 0x000fca0007800000 */
[----:B------:R-:W1:Y:S02]  /*8bd0*/  SHFL.BFLY PT, R10, R11, 0x1, 0x1f ;  /* 0x0c201f000b0a7f89 */ /* 0x000e6400000e0000 */
[----:B-1----:R-:W-:-:S05]  /*8be0*/  FMNMX R15, R11, R10, !PT ;  /* 0x0000000a0b0f7209 */ /* 0x002fca0007800000 */
[----:B------:R-:W1:Y:S02]  /*8bf0*/  SHFL.BFLY PT, R10, R15, 0x2, 0x1f ;  /* 0x0c401f000f0a7f89 */ /* 0x000e6400000e0000 */
[----:B-1----:R-:W-:-:S04]  /*8c00*/  FMNMX R9, R15, R10, !PT ;  /* 0x0000000a0f097209 */ /* 0x002fc80007800000 */
[----:B------:R-:W-:-:S04]  /*8c10*/  FSETP.NEU.AND P2, PT, R9, -INF , PT ;  /* 0xff8000000900780b */ /* 0x000fc80003f4d000 */
[----:B------:R-:W-:-:S05]  /*8c20*/  FSEL R16, R9, RZ, P2 ;  /* 0x000000ff09107208 */ /* 0x000fca0001000000 */
[C---:B------:R-:W-:Y:S01]  /*8c30*/  FMUL R10, R16.reuse, UR21 ;  /* 0x00000015100a7c20 */ /* 0x040fe20008400000 */
[----:B------:R-:W-:-:S03]  /*8c40*/  FADD R16, -R16, R13 ;  /* 0x0000000d10107221 */ /* 0x000fc60000000100 */
[--C-:B------:R-:W-:Y:S01]  /*8c50*/  FFMA R28, R28, UR21, -R10.reuse ;  /* 0x000000151c1c7c23 */ /* 0x100fe2000800080a */
[----:B------:R-:W-:-:S01]  /*8c60*/  FFMA R24, R24, UR21, -R10 ;  /* 0x0000001518187c23 */ /* 0x000fc2000800080a */
[--C-:B------:R-:W-:Y:S01]  /*8c70*/  FFMA R25, R25, UR21, -R10.reuse ;  /* 0x0000001519197c23 */ /* 0x100fe2000800080a */
[----:B------:R-:W-:-:S01]  /*8c80*/  FFMA R29, R29, UR21, -R10 ;  /* 0x000000151d1d7c23 */ /* 0x000fc2000800080a */
[--C-:B------:R-:W-:Y:S01]  /*8c90*/  FFMA R36, R36, UR21, -R10.reuse ;  /* 0x0000001524247c23 */ /* 0x100fe2000800080a */
[----:B------:R-:W-:Y:S01]  /*8ca0*/  FSETP.GEU.AND P2, PT, R28, -126, PT ;  /* 0xc2fc00001c00780b */ /* 0x000fe20003f4e000 */
[--C-:B------:R-:W-:Y:S01]  /*8cb0*/  FFMA R32, R32, UR21, -R10.reuse ;  /* 0x0000001520207c23 */ /* 0x100fe2000800080a */
[----:B------:R-:W-:Y:S01]  /*8cc0*/  FSETP.GEU.AND P4, PT, R24, -126, PT ;  /* 0xc2fc00001800780b */ /* 0x000fe20003f8e000 */
[--C-:B------:R-:W-:Y:S01]  /*8cd0*/  FFMA R33, R33, UR21, -R10.reuse ;  /* 0x0000001521217c23 */ /* 0x100fe2000800080a */
[----:B------:R-:W-:Y:S01]  /*8ce0*/  FSETP.GEU.AND P6, PT, R25, -126, PT ;  /* 0xc2fc00001900780b */ /* 0x000fe20003fce000 */
[--C-:B------:R-:W-:Y:S01]  /*8cf0*/  FFMA R37, R37, UR21, -R10.reuse ;  /* 0x0000001525257c23 */ /* 0x100fe2000800080a */
[----:B------:R-:W-:Y:S01]  /*8d00*/  FSETP.GEU.AND P3, PT, R29, -126, PT ;  /* 0xc2fc00001d00780b */ /* 0x000fe20003f6e000 */
[--C-:B------:R-:W-:Y:S01]  /*8d10*/  FFMA R44, R44, UR21, -R10.reuse ;  /* 0x000000152c2c7c23 */ /* 0x100fe2000800080a */
[----:B------:R-:W-:-:S01]  /*8d20*/  FFMA R40, R40, UR21, -R10 ;  /* 0x0000001528287c23 */ /* 0x000fc2000800080a */
[--C-:B------:R-:W-:Y:S01]  /*8d30*/  FFMA R41, R41, UR21, -R10.reuse ;  /* 0x0000001529297c23 */ /* 0x100fe2000800080a */
[----:B------:R-:W-:-:S01]  /*8d40*/  FFMA R45, R45, UR21, -R10 ;  /* 0x000000152d2d7c23 */ /* 0x000fc2000800080a */
[--C-:B------:R-:W-:Y:S01]  /*8d50*/  FFMA R52, R52, UR21, -R10.reuse ;  /* 0x0000001534347c23 */ /* 0x100fe2000800080a */
[----:B------:R-:W-:-:S01]  /*8d60*/  FFMA R48, R48, UR21, -R10 ;  /* 0x0000001530307c23 */ /* 0x000fc2000800080a */
[----:B------:R-:W-:Y:S01]  /*8d70*/  @!P2 FMUL R28, R28, 0.5 ;  /* 0x3f0000001c1ca820 */ /* 0x000fe20000400000 */
[----:B------:R-:W-:-:S01]  /*8d80*/  FFMA R49, R49, UR21, -R10 ;  /* 0x0000001531317c23 */ /* 0x000fc2000800080a */
[----:B------:R-:W-:Y:S01]  /*8d90*/  @!P4 FMUL R24, R24, 0.5 ;  /* 0x3f0000001818c820 */ /* 0x000fe20000400000 */
[----:B------:R-:W-:-:S01]  /*8da0*/  FFMA R53, R53, UR21, -R10 ;  /* 0x0000001535357c23 */ /* 0x000fc2000800080a */
[----:B------:R-:W1:Y:S01]  /*8db0*/  MUFU.EX2 R19, R28 ;  /* 0x0000001c00137308 */ /* 0x000e620000000800 */
[----:B------:R-:W-:Y:S01]  /*8dc0*/  @!P6 FMUL R25, R25, 0.5 ;  /* 0x3f0000001919e820 */ /* 0x000fe20000400000 */
[----:B------:R-:W-:Y:S01]  /*8dd0*/  @!P3 FMUL R29, R29, 0.5 ;  /* 0x3f0000001d1db820 */ /* 0x000fe20000400000 */
[----:B------:R-:W-:-:S01]  /*8de0*/  FFMA R60, R60, UR21, -R10 ;  /* 0x000000153c3c7c23 */ /* 0x000fc2000800080a */
[--C-:B------:R-:W-:Y:S01]  /*8df0*/  FFMA R56, R56, UR21, -R10.reuse ;  /* 0x0000001538387c23 */ /* 0x100fe2000800080a */
[----:B------:R-:W-:-:S01]  /*8e00*/  FFMA R57, R57, UR21, -R10 ;  /* 0x0000001539397c23 */ /* 0x000fc2000800080a */
[--C-:B------:R-:W-:Y:S01]  /*8e10*/  FFMA R61, R61, UR21, -R10.reuse ;  /* 0x000000153d3d7c23 */ /* 0x100fe2000800080a */
[----:B------:R-:W-:-:S01]  /*8e20*/  FFMA R132, R132, UR21, -R10 ;  /* 0x0000001584847c23 */ /* 0x000fc2000800080a */
[----:B------:R-:W2:Y:S01]  /*8e30*/  MUFU.EX2 R11, R24 ;  /* 0x00000018000b7308 */ /* 0x000ea20000000800 */
[----:B------:R-:W-:-:S01]  /*8e40*/  FFMA R136, R136, UR21, -R10 ;  /* 0x0000001588887c23 */ /* 0x000fc2000800080a */
[--C-:B------:R-:W-:Y:S01]  /*8e50*/  FFMA R141, R141, UR21, -R10.reuse ;  /* 0x000000158d8d7c23 */ /* 0x100fe2000800080a */
[----:B------:R-:W-:-:S01]  /*8e60*/  FFMA R144, R144, UR21, -R10 ;  /* 0x0000001590907c23 */ /* 0x000fc2000800080a */
[--C-:B------:R-:W-:Y:S01]  /*8e70*/  FFMA R148, R148, UR21, -R10.reuse ;  /* 0x0000001594947c23 */ /* 0x100fe2000800080a */
[----:B------:R-:W-:-:S01]  /*8e80*/  FFMA R149, R149, UR21, -R10 ;  /* 0x0000001595957c23 */ /* 0x000fc2000800080a */
[----:B------:R-:W-:-:S02]  /*8e90*/  FMUL R16, R16, UR21 ;  /* 0x0000001510107c20 */ /* 0x000fc40008400000 */
[----:B------:R-:W3:Y:S01]  /*8ea0*/  MUFU.EX2 R18, R25 ;  /* 0x0000001900127308 */ /* 0x000ee20000000800 */
[----:B-1----:R-:W-:Y:S01]  /*8eb0*/  @!P2 FMUL R19, R19, R19 ;  /* 0x000000131313a220 */ /* 0x002fe20000400000 */
[----:B------:R-:W-:-:S06]  /*8ec0*/  FSETP.GEU.AND P2, PT, R36, -126, PT ;  /* 0xc2fc00002400780b */ /* 0x000fcc0003f4e000 */
[----:B------:R-:W1:Y:S01]  /*8ed0*/  MUFU.EX2 R20, R29 ;  /* 0x0000001d00147308 */ /* 0x000e620000000800 */
[----:B--2---:R-:W-:Y:S01]  /*8ee0*/  @!P4 FMUL R11, R11, R11 ;  /* 0x0000000b0b0bc220 */ /* 0x004fe20000400000 */
[----:B------:R-:W-:-:S05]  /*8ef0*/  FSETP.GEU.AND P4, PT, R32, -126, PT ;  /* 0xc2fc00002000780b */ /* 0x000fca0003f8e000 */
[----:B------:R-:W-:Y:S01]  /*8f00*/  @!P2 FMUL R36, R36, 0.5 ;  /* 0x3f0000002424a820 */ /* 0x000fe20000400000 */
[----:B---3--:R-:W-:Y:S01]  /*8f10*/  @!P6 FMUL R18, R18, R18 ;  /* 0x000000121212e220 */ /* 0x008fe20000400000 */
[----:B------:R-:W-:Y:S02]  /*8f20*/  FSETP.GEU.AND P6, PT, R33, -126, PT ;  /* 0xc2fc00002100780b */ /* 0x000fe40003fce000 */
[----:B------:R-:W2:Y:S04]  /*8f30*/  MUFU.EX2 R23, R36 ;  /* 0x0000002400177308 */ /* 0x000ea80000000800 */
[----:B------:R-:W-:Y:S01]  /*8f40*/  @!P4 FMUL R32, R32, 0.5 ;  /* 0x3f0000002020c820 */ /* 0x000fe20000400000 */
[----:B-1----:R-:W-:Y:S01]  /*8f50*/  @!P3 FMUL R20, R20, R20 ;  /* 0x000000141414b220 */ /* 0x002fe20000400000 */
[----:B------:R-:W-:-:S02]  /*8f60*/  FSETP.GEU.AND P3, PT, R37, -126, PT ;  /* 0xc2fc00002500780b */ /* 0x000fc40003f6e000 */
[----:B------:R-:W1:Y:S03]  /*8f70*/  MUFU.EX2 R21, R32 ;  /* 0x0000002000157308 */ /* 0x000e660000000800 */
[----:B------:R-:W-:-:S05]  /*8f80*/  @!P6 FMUL R33, R33, 0.5 ;  /* 0x3f0000002121e820 */ /* 0x000fca0000400000 */
[----:B------:R-:W3:Y:S01]  /*8f90*/  MUFU.EX2 R22, R33 ;  /* 0x0000002100167308 */ /* 0x000ee20000000800 */
[----:B--2---:R-:W-:Y:S01]  /*8fa0*/  @!P2 FMUL R23, R23, R23 ;  /* 0x000000171717a220 */ /* 0x004fe20000400000 */
[----:B------:R-:W-:Y:S01]  /*8fb0*/  FSETP.GEU.AND P2, PT, R44, -126, PT ;  /* 0xc2fc00002c00780b */ /* 0x000fe20003f4e000 */
[----:B------:R-:W-:-:S05]  /*8fc0*/  @!P3 FMUL R37, R37, 0.5 ;  /* 0x3f0000002525b820 */ /* 0x000fca0000400000 */
[----:B------:R-:W2:Y:S01]  /*8fd0*/  MUFU.EX2 R24, R37 ;  /* 0x0000002500187308 */ /* 0x000ea20000000800 */
[----:B-1----:R-:W-:Y:S01]  /*8fe0*/  @!P4 FMUL R21, R21, R21 ;  /* 0x000000151515c220 */ /* 0x002fe20000400000 */
[----:B------:R-:W-:-:S05]  /*8ff0*/  FSETP.GEU.AND P4, PT, R40, -126, PT ;  /* 0xc2fc00002800780b */ /* 0x000fca0003f8e000 */
[----:B------:R-:W-:Y:S01]  /*9000*/  @!P2 FMUL R44, R44, 0.5 ;  /* 0x3f0000002c2ca820 */ /* 0x000fe20000400000 */
[----:B---3--:R-:W-:Y:S01]  /*9010*/  @!P6 FMUL R22, R22, R22 ;  /* 0x000000161616e220 */ /* 0x008fe20000400000 */
[----:B------:R-:W-:Y:S02]  /*9020*/  FSETP.GEU.AND P6, PT, R41, -126, PT ;  /* 0xc2fc00002900780b */ /* 0x000fe40003fce000 */
[----:B------:R-:W1:Y:S04]  /*9030*/  MUFU.EX2 R29, R44 ;  /* 0x0000002c001d7308 */ /* 0x000e680000000800 */
[----:B------:R-:W-:Y:S01]  /*9040*/  @!P4 FMUL R40, R40, 0.5 ;  /* 0x3f0000002828c820 */ /* 0x000fe20000400000 */
[----:B--2---:R-:W-:Y:S01]  /*9050*/  @!P3 FMUL R24, R24, R24 ;  /* 0x000000181818b220 */ /* 0x004fe20000400000 */
[----:B------:R-:W-:-:S02]  /*9060*/  FSETP.GEU.AND P3, PT, R45, -126, PT ;  /* 0xc2fc00002d00780b */ /* 0x000fc40003f6e000 */
[----:B------:R-:W2:Y:S03]  /*9070*/  MUFU.EX2 R25, R40 ;  /* 0x0000002800197308 */ /* 0x000ea60000000800 */
[----:B------:R-:W-:-:S05]  /*9080*/  @!P6 FMUL R41, R41, 0.5 ;  /* 0x3f0000002929e820 */ /* 0x000fca0000400000 */
[----:B------:R-:W3:Y:S01]  /*9090*/  MUFU.EX2 R28, R41 ;  /* 0x00000029001c7308 */ /* 0x000ee20000000800 */
[----:B-1----:R-:W-:Y:S01]  /*90a0*/  @!P2 FMUL R29, R29, R29 ;  /* 0x0000001d1d1da220 */ /* 0x002fe20000400000 */
[----:B------:R-:W-:Y:S01]  /*90b0*/  FSETP.GEU.AND P2, PT, R52, -126, PT ;  /* 0xc2fc00003400780b */ /* 0x000fe20003f4e000 */
[----:B------:R-:W-:-:S05]  /*90c0*/  @!P3 FMUL R45, R45, 0.5 ;  /* 0x3f0000002d2db820 */ /* 0x000fca0000400000 */
[----:B------:R-:W1:Y:S01]  /*90d0*/  MUFU.EX2 R32, R45 ;  /* 0x0000002d00207308 */ /* 0x000e620000000800 */
[----:B--2---:R-:W-:Y:S01]  /*90e0*/  @!P4 FMUL R25, R25, R25 ;  /* 0x000000191919c220 */ /* 0x004fe20000400000 */
[----:B------:R-:W-:-:S05]  /*90f0*/  FSETP.GEU.AND P4, PT, R48, -126, PT ;  /* 0xc2fc00003000780b */ /* 0x000fca0003f8e000 */
[----:B------:R-:W-:Y:S01]  /*9100*/  @!P2 FMUL R52, R52, 0.5 ;  /* 0x3f0000003434a820 */ /* 0x000fe20000400000 */
[----:B---3--:R-:W-:Y:S01]  /*9110*/  @!P6 FMUL R28, R28, R28 ;  /* 0x0000001c1c1ce220 */ /* 0x008fe20000400000 */
[----:B------:R-:W-:Y:S02]  /*9120*/  FSETP.GEU.AND P6, PT, R49, -126, PT ;  /* 0xc2fc00003100780b */ /* 0x000fe40003fce000 */
[----:B------:R2:W3:Y:S04]  /*9130*/  MUFU.EX2 R37, R52 ;  /* 0x0000003400257308 */ /* 0x0004e80000000800 */
[----:B------:R-:W-:Y:S01]  /*9140*/  @!P4 FMUL R48, R48, 0.5 ;  /* 0x3f0000003030c820 */ /* 0x000fe20000400000 */
[----:B-1----:R-:W-:Y:S01]  /*9150*/  @!P3 FMUL R32, R32, R32 ;  /* 0x000000202020b220 */ /* 0x002fe20000400000 */
[----:B------:R-:W-:-:S02]  /*9160*/  FSETP.GEU.AND P3, PT, R53, -126, PT ;  /* 0xc2fc00003500780b */ /* 0x000fc40003f6e000 */
[----:B------:R-:W1:Y:S01]  /*9170*/  MUFU.EX2 R33, R48 ;  /* 0x0000003000217308 */ /* 0x000e620000000800 */
[----:B--2---:R-:W-:-:S01]  /*9180*/  FFMA R52, R65, UR21, -R10 ;  /* 0x0000001541347c23 */ /* 0x004fc2000800080a */
[----:B------:R-:W-:Y:S01]  /*9190*/  FFMA R65, R80, UR21, -R10 ;  /* 0x0000001550417c23 */ /* 0x000fe2000800080a */
[----:B------:R-:W-:-:S05]  /*91a0*/  @!P6 FMUL R49, R49, 0.5 ;  /* 0x3f0000003131e820 */ /* 0x000fca0000400000 */
[----:B------:R2:W4:Y:S01]  /*91b0*/  MUFU.EX2 R36, R49 ;  /* 0x0000003100247308 */ /* 0x0005220000000800 */
[----:B---3--:R-:W-:Y:S01]  /*91c0*/  @!P2 FMUL R37, R37, R37 ;  /* 0x000000252525a220 */ /* 0x008fe20000400000 */
[----:B------:R-:W-:Y:S01]  /*91d0*/  FSETP.GEU.AND P2, PT, R60, -126, PT ;  /* 0xc2fc00003c00780b */ /* 0x000fe20003f4e000 */
[----:B------:R-:W-:-:S05]  /*91e0*/  @!P3 FMUL R53, R53, 0.5 ;  /* 0x3f0000003535b820 */ /* 0x000fca0000400000 */
[----:B------:R3:W5:Y:S01]  /*91f0*/  MUFU.EX2 R40, R53 ;  /* 0x0000003500287308 */ /* 0x0007620000000800 */
[----:B-1----:R-:W-:Y:S01]  /*9200*/  @!P4 FMUL R33, R33, R33 ;  /* 0x000000212121c220 */ /* 0x002fe20000400000 */
[----:B------:R-:W-:Y:S01]  /*9210*/  FSETP.GEU.AND P4, PT, R56, -126, PT ;  /* 0xc2fc00003800780b */ /* 0x000fe20003f8e000 */
[----:B--2---:R-:W-:-:S04]  /*9220*/  FFMA R49, R64, UR21, -R10 ;  /* 0x0000001540317c23 */ /* 0x004fc8000800080a */
[----:B------:R-:W-:Y:S01]  /*9230*/  @!P2 FMUL R60, R60, 0.5 ;  /* 0x3f0000003c3ca820 */ /* 0x000fe20000400000 */
[----:B----4-:R-:W-:Y:S01]  /*9240*/  @!P6 FMUL R36, R36, R36 ;  /* 0x000000242424e220 */ /* 0x010fe20000400000 */
[----:B------:R-:W-:Y:S02]  /*9250*/  FSETP.GEU.AND P6, PT, R57, -126, PT ;  /* 0xc2fc00003900780b */ /* 0x000fe40003fce000 */
[----:B------:R1:W2:Y:S01]  /*9260*/  MUFU.EX2 R45, R60 ;  /* 0x0000003c002d7308 */ /* 0x0002a20000000800 */
[----:B---3--:R-:W-:-:S03]  /*9270*/  FFMA R53, R68, UR21, -R10 ;  /* 0x0000001544357c23 */ /* 0x008fc6000800080a */
[----:B------:R-:W-:Y:S01]  /*9280*/  @!P4 FMUL R56, R56, 0.5 ;  /* 0x3f0000003838c820 */ /* 0x000fe20000400000 */
[----:B-----5:R-:W-:Y:S01]  /*9290*/  @!P3 FMUL R40, R40, R40 ;  /* 0x000000282828b220 */ /* 0x020fe20000400000 */
[----:B------:R-:W-:Y:S02]  /*92a0*/  FSETP.GEU.AND P3, PT, R61, -126, PT ;  /* 0xc2fc00003d00780b */ /* 0x000fe40003f6e000 */
[----:B------:R3:W4:Y:S01]  /*92b0*/  MUFU.EX2 R41, R56 ;  /* 0x0000003800297308 */ /* 0x0007220000000800 */
[----:B-1----:R-:W-:Y:S02]  /*92c0*/  FMNMX R60, R26, R17, !PT ;  /* 0x000000111a3c7209 */ /* 0x002fe40007800000 */
[----:B------:R-:W-:Y:S02]  /*92d0*/  @!P6 FMUL R57, R57, 0.5 ;  /* 0x3f0000003939e820 */ /* 0x000fe40000400000 */
[----:B------:R-:W-:Y:S01]  /*92e0*/  FMNMX R15, R27, R60, !PT ;  /* 0x0000003c1b0f7209 */ /* 0x000fe20007800000 */
[--C-:B------:R-:W-:Y:S01]  /*92f0*/  FFMA R60, R73, UR21, -R10.reuse ;  /* 0x00000015493c7c23 */ /* 0x100fe2000800080a */
[----:B------:R-:W-:-:S01]  /*9300*/  FFMA R73, R89, UR21, -R10 ;  /* 0x0000001559497c23 */ /* 0x000fc2000800080a */
[----:B------:R1:W5:Y:S01]  /*9310*/  MUFU.EX2 R44, R57 ;  /* 0x00000039002c7308 */ /* 0x0003620000000800 */
[----:B--2---:R-:W-:Y:S01]  /*9320*/  @!P2 FMUL R45, R45, R45 ;  /* 0x0000002d2d2da220 */ /* 0x004fe20000400000 */
[----:B------:R-:W-:Y:S01]  /*9330*/  FSETP.GEU.AND P2, PT, R53, -126, PT ;  /* 0xc2fc00003500780b */ /* 0x000fe20003f4e000 */
[----:B---3--:R-:W-:-:S01]  /*9340*/  FFMA R56, R69, UR21, -R10 ;  /* 0x0000001545387c23 */ /* 0x008fc2000800080a */
[----:B------:R-:W-:Y:S01]  /*9350*/  @!P3 FMUL R61, R61, 0.5 ;  /* 0x3f0000003d3db820 */ /* 0x000fe20000400000 */
[----:B------:R-:W-:Y:S01]  /*9360*/  FMNMX R64, R30, R15, !PT ;  /* 0x0000000f1e407209 */ /* 0x000fe20007800000 */
[--C-:B------:R-:W-:Y:S01]  /*9370*/  FFMA R69, R84, UR21, -R10.reuse ;  /* 0x0000001554457c23 */ /* 0x100fe2000800080a */
[----:B------:R-:W-:-:S01]  /*9380*/  FFMA R89, R105, UR21, -R10 ;  /* 0x0000001569597c23 */ /* 0x000fc2000800080a */
[----:B------:R2:W3:Y:S01]  /*9390*/  MUFU.EX2 R48, R61 ;  /* 0x0000003d00307308 */ /* 0x0004e20000000800 */
[----:B----4-:R-:W-:Y:S01]  /*93a0*/  @!P4 FMUL R41, R41, R41 ;  /* 0x000000292929c220 */ /* 0x010fe20000400000 */
[----:B------:R-:W-:Y:S01]  /*93b0*/  FSETP.GEU.AND P4, PT, R49, -126, PT ;  /* 0xc2fc00003100780b */ /* 0x000fe20003f8e000 */
[----:B-1----:R-:W-:-:S01]  /*93c0*/  FFMA R57, R72, UR21, -R10 ;  /* 0x0000001548397c23 */ /* 0x002fc2000800080a */
[----:B------:R-:W-:Y:S01]  /*93d0*/  FMNMX R15, R31, R64, !PT ;  /* 0x000000401f0f7209 */ /* 0x000fe20007800000 */
[----:B------:R-:W-:-:S01]  /*93e0*/  FFMA R105, R121, UR21, -R10 ;  /* 0x0000001579697c23 */ /* 0x000fc2000800080a */
[--C-:B------:R-:W-:Y:S01]  /*93f0*/  FFMA R121, R133, UR21, -R10.reuse ;  /* 0x0000001585797c23 */ /* 0x100fe2000800080a */
[----:B------:R-:W-:Y:S01]  /*9400*/  @!P2 FMUL R53, R53, 0.5 ;  /* 0x3f0000003535a820 */ /* 0x000fe20000400000 */
[----:B------:R-:W-:Y:S01]  /*9410*/  FMNMX R64, R34, R15, !PT ;  /* 0x0000000f22407209 */ /* 0x000fe20007800000 */
[----:B-----5:R-:W-:Y:S01]  /*9420*/  @!P6 FMUL R44, R44, R44 ;  /* 0x0000002c2c2ce220 */ /* 0x020fe20000400000 */
[----:B------:R-:W-:Y:S01]  /*9430*/  FSETP.GEU.AND P6, PT, R52, -126, PT ;  /* 0xc2fc00003400780b */ /* 0x000fe20003fce000 */
[----:B--2---:R-:W-:-:S01]  /*9440*/  FFMA R61, R76, UR21, -R10 ;  /* 0x000000154c3d7c23 */ /* 0x004fc2000800080a */
[----:B------:R-:W-:Y:S01]  /*9450*/  FMNMX R15, R35, R64, !PT ;  /* 0x00000040230f7209 */ /* 0x000fe20007800000 */
[----:B------:R-:W1:Y:S01]  /*9460*/  MUFU.EX2 R53, R53 ;  /* 0x0000003500357308 */ /* 0x000e620000000800 */
[----:B------:R-:W-:-:S01]  /*9470*/  FFMA R64, R77, UR21, -R10 ;  /* 0x000000154d407c23 */ /* 0x000fc2000800080a */
[----:B------:R-:W-:Y:S01]  /*9480*/  @!P4 FMUL R49, R49, 0.5 ;  /* 0x3f0000003131c820 */ /* 0x000fe20000400000 */
[----:B------:R-:W-:Y:S01]  /*9490*/  FMNMX R68, R38, R15, !PT ;  /* 0x0000000f26447209 */ /* 0x000fe20007800000 */
[----:B---3--:R-:W-:Y:S01]  /*94a0*/  @!P3 FMUL R48, R48, R48 ;  /* 0x000000303030b220 */ /* 0x008fe20000400000 */
[----:B------:R-:W-:Y:S01]  /*94b0*/  FSETP.GEU.AND P3, PT, R56, -126, PT ;  /* 0xc2fc00003800780b */ /* 0x000fe20003f6e000 */
[--C-:B------:R-:W-:Y:S01]  /*94c0*/  FFMA R77, R93, UR21, -R10.reuse ;  /* 0x000000155d4d7c23 */ /* 0x100fe2000800080a */
[----:B------:R-:W-:Y:S01]  /*94d0*/  FMNMX R15, R39, R68, !PT ;  /* 0x00000044270f7209 */ /* 0x000fe20007800000 */
[----:B------:R-:W2:Y:S01]  /*94e0*/  MUFU.EX2 R49, R49 ;  /* 0x0000003100317308 */ /* 0x000ea20000000800 */
[----:B------:R-:W-:-:S01]  /*94f0*/  FFMA R93, R109, UR21, -R10 ;  /* 0x000000156d5d7c23 */ /* 0x000fc2000800080a */
[----:B------:R-:W-:Y:S01]  /*9500*/  @!P6 FMUL R52, R52, 0.5 ;  /* 0x3f0000003434e820 */ /* 0x000fe20000400000 */
[----:B------:R-:W-:Y:S01]  /*9510*/  FMNMX R68, R42, R15, !PT ;  /* 0x0000000f2a447209 */ /* 0x000fe20007800000 */
[----:B------:R-:W-:-:S03]  /*9520*/  FFMA R109, R125, UR21, -R10 ;  /* 0x000000157d6d7c23 */ /* 0x000fc6000800080a */
[----:B------:R-:W-:Y:S01]  /*9530*/  FMNMX R15, R43, R68, !PT ;  /* 0x000000442b0f7209 */ /* 0x000fe20007800000 */
[----:B------:R-:W3:Y:S01]  /*9540*/  MUFU.EX2 R52, R52 ;  /* 0x0000003400347308 */ /* 0x000ee20000000800 */
[----:B-1----:R-:W-:Y:S01]  /*9550*/  @!P2 FMUL R53, R53, R53 ;  /* 0x000000353535a220 */ /* 0x002fe20000400000 */
[----:B------:R-:W-:Y:S01]  /*9560*/  @!P3 FMUL R56, R56, 0.5 ;  /* 0x3f0000003838b820 */ /* 0x000fe20000400000 */
[----:B------:R-:W-:Y:S01]  /*9570*/  FSETP.GEU.AND P2, PT, R61, -126, PT ;  /* 0xc2fc00003d00780b */ /* 0x000fe20003f4e000 */
[--C-:B------:R-:W-:Y:S01]  /*9580*/  FFMA R68, R81, UR21, -R10.reuse ;  /* 0x0000001551447c23 */ /* 0x100fe2000800080a */
[----:B------:R-:W-:Y:S01]  /*9590*/  FMNMX R72, R46, R15, !PT ;  /* 0x0000000f2e487209 */ /* 0x000fe20007800000 */
[--C-:B------:R-:W-:Y:S01]  /*95a0*/  FFMA R81, R97, UR21, -R10.reuse ;  /* 0x0000001561517c23 */ /* 0x100fe2000800080a */
[----:B------:R-:W-:-:S01]  /*95b0*/  FFMA R97, R113, UR21, -R10 ;  /* 0x0000001571617c23 */ /* 0x000fc2000800080a */
[----:B------:R-:W1:Y:S01]  /*95c0*/  MUFU.EX2 R56, R56 ;  /* 0x0000003800387308 */ /* 0x000e620000000800 */
[----:B--2---:R-:W-:Y:S01]  /*95d0*/  @!P4 FMUL R49, R49, R49 ;  /* 0x000000313131c220 */ /* 0x004fe20000400000 */
[----:B------:R-:W-:Y:S01]  /*95e0*/  FSETP.GEU.AND P4, PT, R57, -126, PT ;  /* 0xc2fc00003900780b */ /* 0x000fe20003f8e000 */
[----:B------:R-:W-:-:S01]  /*95f0*/  FFMA R113, R129, UR21, -R10 ;  /* 0x0000001581717c23 */ /* 0x000fc2000800080a */
[----:B------:R-:W-:Y:S01]  /*9600*/  FMNMX R15, R47, R72, !PT ;  /* 0x000000482f0f7209 */ /* 0x000fe20007800000 */
[----:B------:R-:W-:-:S03]  /*9610*/  FFMA R129, R145, UR21, -R10 ;  /* 0x0000001591817c23 */ /* 0x000fc6000800080a */
[----:B------:R-:W-:Y:S01]  /*9620*/  @!P2 FMUL R61, R61, 0.5 ;  /* 0x3f0000003d3da820 */ /* 0x000fe20000400000 */
[----:B---3--:R-:W-:Y:S01]  /*9630*/  @!P6 FMUL R52, R52, R52 ;  /* 0x000000343434e220 */ /* 0x008fe20000400000 */
[----:B------:R-:W-:Y:S02]  /*9640*/  FSETP.GEU.AND P6, PT, R60, -126, PT ;  /* 0xc2fc00003c00780b */ /* 0x000fe40003fce000 */
[----:B------:R-:W-:Y:S02]  /*9650*/  FMNMX R72, R50, R15, !PT ;  /* 0x0000000f32487209 */ /* 0x000fe40007800000 */
[----:B------:R-:W2:Y:S01]  /*9660*/  MUFU.EX2 R61, R61 ;  /* 0x0000003d003d7308 */ /* 0x000ea20000000800 */
[----:B------:R-:W-:Y:S01]  /*9670*/  @!P4 FMUL R57, R57, 0.5 ;  /* 0x3f0000003939c820 */ /* 0x000fe20000400000 */
[----:B------:R-:W-:Y:S01]  /*9680*/  FMNMX R15, R51, R72, !PT ;  /* 0x00000048330f7209 */ /* 0x000fe20007800000 */
[----:B-1----:R-:W-:Y:S01]  /*9690*/  @!P3 FMUL R56, R56, R56 ;  /* 0x000000383838b220 */ /* 0x002fe20000400000 */
[----:B------:R-:W-:Y:S01]  /*96a0*/  FSETP.GEU.AND P3, PT, R64, -126, PT ;  /* 0xc2fc00004000780b */ /* 0x000fe20003f6e000 */
[----:B------:R-:W-:-:S01]  /*96b0*/  FFMA R72, R85, UR21, -R10 ;  /* 0x0000001555487c23 */ /* 0x000fc2000800080a */
[----:B------:R-:W-:Y:S01]  /*96c0*/  FMNMX R76, R54, R15, !PT ;  /* 0x0000000f364c7209 */ /* 0x000fe20007800000 */
[----:B------:R-:W-:-:S01]  /*96d0*/  FFMA R85, R101, UR21, -R10 ;  /* 0x0000001565557c23 */ /* 0x000fc2000800080a */
[----:B------:R-:W1:Y:S01]  /*96e0*/  MUFU.EX2 R57, R57 ;  /* 0x0000003900397308 */ /* 0x000e620000000800 */
[----:B------:R-:W-:Y:S01]  /*96f0*/  @!P6 FMUL R60, R60, 0.5 ;  /* 0x3f0000003c3ce820 */ /* 0x000fe20000400000 */
[----:B------:R-:W-:Y:S01]  /*9700*/  FMNMX R15, R55, R76, !PT ;  /* 0x0000004c370f7209 */ /* 0x000fe20007800000 */
[----:B------:R-:W-:-:S01]  /*9710*/  FFMA R76, R88, UR21, -R10 ;  /* 0x00000015584c7c23 */ /* 0x000fc2000800080a */
[--C-:B------:R-:W-:Y:S01]  /*9720*/  FFMA R101, R117, UR21, -R10.reuse ;  /* 0x0000001575657c23 */ /* 0x100fe2000800080a */
[----:B------:R-:W-:-:S01]  /*9730*/  FFMA R117, R137, UR21, -R10 ;  /* 0x0000001589757c23 */ /* 0x000fc2000800080a */
[----:B------:R-:W-:-:S02]  /*9740*/  FMNMX R80, R58, R15, !PT ;  /* 0x0000000f3a507209 */ /* 0x000fc40007800000 */
[----:B------:R-:W3:Y:S01]  /*9750*/  MUFU.EX2 R60, R60 ;  /* 0x0000003c003c7308 */ /* 0x000ee20000000800 */
[----:B------:R-:W-:Y:S01]  /*9760*/  @!P3 FMUL R64, R64, 0.5 ;  /* 0x3f0000004040b820 */ /* 0x000fe20000400000 */
[----:B--2---:R-:W-:Y:S01]  /*9770*/  @!P2 FMUL R61, R61, R61 ;  /* 0x0000003d3d3da220 */ /* 0x004fe20000400000 */
[----:B------:R-:W-:Y:S02]  /*9780*/  FSETP.GEU.AND P2, PT, R69, -126, PT ;  /* 0xc2fc00004500780b */ /* 0x000fe40003f4e000 */
[----:B------:R-:W-:-:S03]  /*9790*/  FMNMX R15, R59, R80, !PT ;  /* 0x000000503b0f7209 */ /* 0x000fc60007800000 */
[----:B------:R-:W2:Y:S01]  /*97a0*/  MUFU.EX2 R64, R64 ;  /* 0x0000004000407308 */ /* 0x000ea20000000800 */
[----:B-1----:R-:W-:Y:S01]  /*97b0*/  @!P4 FMUL R57, R57, R57 ;  /* 0x000000393939c220 */ /* 0x002fe20000400000 */
[----:B------:R-:W-:Y:S02]  /*97c0*/  FSETP.GEU.AND P4, PT, R65, -126, PT ;  /* 0xc2fc00004100780b */ /* 0x000fe40003f8e000 */
[----:B------:R-:W-:-:S04]  /*97d0*/  FMNMX R80, R62, R15, !PT ;  /* 0x0000000f3e507209 */ /* 0x000fc80007800000 */
[----:B------:R-:W-:Y:S01]  /*97e0*/  @!P2 FMUL R69, R69, 0.5 ;  /* 0x3f0000004545a820 */ /* 0x000fe20000400000 */
[----:B---3--:R-:W-:Y:S01]  /*97f0*/  @!P6 FMUL R60, R60, R60 ;  /* 0x0000003c3c3ce220 */ /* 0x008fe20000400000 */
[----:B------:R-:W-:Y:S02]  /*9800*/  FSETP.GEU.AND P6, PT, R68, -126, PT ;  /* 0xc2fc00004400780b */ /* 0x000fe40003fce000 */
[----:B------:R-:W-:Y:S01]  /*9810*/  FMNMX R15, R63, R80, !PT ;  /* 0x000000503f0f7209 */ /* 0x000fe20007800000 */
[----:B------:R-:W-:Y:S01]  /*9820*/  FFMA R80, R92, UR21, -R10 ;  /* 0x000000155c507c23 */ /* 0x000fe2000800080a */
[----:B------:R-:W1:Y:S01]  /*9830*/  MUFU.EX2 R69, R69 ;  /* 0x0000004500457308 */ /* 0x000e620000000800 */
[----:B------:R-:W-:Y:S01]  /*9840*/  @!P4 FMUL R65, R65, 0.5 ;  /* 0x3f0000004141c820 */ /* 0x000fe20000400000 */
[----:B------:R-:W-:Y:S01]  /*9850*/  FMNMX R84, R66, R15, !PT ;  /* 0x0000000f42547209 */ /* 0x000fe20007800000 */
[----:B--2---:R-:W-:Y:S01]  /*9860*/  @!P3 FMUL R64, R64, R64 ;  /* 0x000000404040b220 */ /* 0x004fe20000400000 */
[----:B------:R-:W-:-:S02]  /*9870*/  FSETP.GEU.AND P3, PT, R72, -126, PT ;  /* 0xc2fc00004800780b */ /* 0x000fc40003f6e000 */
[----:B------:R-:W-:Y:S02]  /*9880*/  FMNMX R15, R67, R84, !PT ;  /* 0x00000054430f7209 */ /* 0x000fe40007800000 */
[----:B------:R-:W2:Y:S01]  /*9890*/  MUFU.EX2 R65, R65 ;  /* 0x0000004100417308 */ /* 0x000ea20000000800 */
[----:B------:R-:W-:Y:S01]  /*98a0*/  @!P6 FMUL R68, R68, 0.5 ;  /* 0x3f0000004444e820 */ /* 0x000fe20000400000 */
[----:B------:R-:W-:-:S04]  /*98b0*/  FMNMX R84, R70, R15, !PT ;  /* 0x0000000f46547209 */ /* 0x000fc80007800000 */
[----:B------:R-:W-:Y:S01]  /*98c0*/  FMNMX R15, R71, R84, !PT ;  /* 0x00000054470f7209 */ /* 0x000fe20007800000 */
[----:B------:R-:W-:-:S01]  /*98d0*/  FFMA R84, R96, UR21, -R10 ;  /* 0x0000001560547c23 */ /* 0x000fc2000800080a */
[----:B------:R-:W3:Y:S01]  /*98e0*/  MUFU.EX2 R68, R68 ;  /* 0x0000004400447308 */ /* 0x000ee20000000800 */
[----:B------:R-:W-:Y:S01]  /*98f0*/  @!P3 FMUL R72, R72, 0.5 ;  /* 0x3f0000004848b820 */ /* 0x000fe20000400000 */
[----:B-1----:R-:W-:Y:S01]  /*9900*/  @!P2 FMUL R69, R69, R69 ;  /* 0x000000454545a220 */ /* 0x002fe20000400000 */
[----:B------:R-:W-:Y:S02]  /*9910*/  FSETP.GEU.AND P2, PT, R80, -126, PT ;  /* 0xc2fc00005000780b */ /* 0x000fe40003f4e000 */
[----:B------:R-:W-:-:S03]  /*9920*/  FMNMX R88, R74, R15, !PT ;  /* 0x0000000f4a587209 */ /* 0x000fc60007800000 */
[----:B------:R-:W1:Y:S01]  /*9930*/  MUFU.EX2 R72, R72 ;  /* 0x0000004800487308 */ /* 0x000e620000000800 */
[----:B--2---:R-:W-:Y:S01]  /*9940*/  @!P4 FMUL R65, R65, R65 ;  /* 0x000000414141c220 */ /* 0x004fe20000400000 */
[----:B------:R-:W-:Y:S02]  /*9950*/  FSETP.GEU.AND P4, PT, R76, -126, PT ;  /* 0xc2fc00004c00780b */ /* 0x000fe40003f8e000 */
[----:B------:R-:W-:-:S04]  /*9960*/  FMNMX R15, R75, R88, !PT ;  /* 0x000000584b0f7209 */ /* 0x000fc80007800000 */
        /* <DEDUP_REMOVED lines=10> */
[----:B------:R-:W-:-:S02]  /*9a10*/  FMNMX R92, R82, R15, !PT ;  /* 0x0000000f525c7209 */ /* 0x000fc40007800000 */
[----:B------:R-:W1:Y:S01]  /*9a20*/  MUFU.EX2 R76, R76 ;  /* 0x0000004c004c7308 */ /* 0x000e620000000800 */
[----:B------:R-:W-:Y:S01]  /*9a30*/  @!P6 FMUL R73, R73, 0.5 ;  /* 0x3f0000004949e820 */ /* 0x000fe20000400000 */
[----:B------:R-:W-:-:S04]  /*9a40*/  FMNMX R15, R83, R92, !PT ;  /* 0x0000005c530f7209 */ /* 0x000fc80007800000 */
[----:B------:R-:W-:Y:S02]  /*9a50*/  FMNMX R92, R86, R15, !PT ;  /* 0x0000000f565c7209 */ /* 0x000fe40007800000 */
[----:B------:R-:W3:Y:S01]  /*9a60*/  MUFU.EX2 R73, R73 ;  /* 0x0000004900497308 */ /* 0x000ee20000000800 */
[----:B------:R-:W-:Y:S01]  /*9a70*/  @!P3 FMUL R77, R77, 0.5 ;  /* 0x3f0000004d4db820 */ /* 0x000fe20000400000 */
[----:B--2---:R-:W-:Y:S01]  /*9a80*/  @!P2 FMUL R80, R80, R80 ;  /* 0x000000505050a220 */ /* 0x004fe20000400000 */
[----:B------:R-:W-:Y:S02]  /*9a90*/  FSETP.GEU.AND P2, PT, R88, -126, PT ;  /* 0xc2fc00005800780b */ /* 0x000fe40003f4e000 */
[----:B------:R-:W-:Y:S01]  /*9aa0*/  FMNMX R15, R87, R92, !PT ;  /* 0x0000005c570f7209 */ /* 0x000fe20007800000 */
[----:B------:R-:W-:-:S02]  /*9ab0*/  FFMA R92, R104, UR21, -R10 ;  /* 0x00000015685c7c23 */ /* 0x000fc4000800080a */
[----:B------:R-:W2:Y:S01]  /*9ac0*/  MUFU.EX2 R77, R77 ;  /* 0x0000004d004d7308 */ /* 0x000ea20000000800 */
[----:B-1----:R-:W-:Y:S01]  /*9ad0*/  @!P4 FMUL R76, R76, R76 ;  /* 0x0000004c4c4cc220 */ /* 0x002fe20000400000 */
[----:B------:R-:W-:-:S02]  /*9ae0*/  FSETP.GEU.AND P4, PT, R84, -126, PT ;  /* 0xc2fc00005400780b */ /* 0x000fc40003f8e000 */
[----:B------:R-:W-:-:S04]  /*9af0*/  FMNMX R96, R90, R15, !PT ;  /* 0x0000000f5a607209 */ /* 0x000fc80007800000 */
[----:B------:R-:W-:Y:S01]  /*9b00*/  @!P2 FMUL R88, R88, 0.5 ;  /* 0x3f0000005858a820 */ /* 0x000fe20000400000 */
[----:B---3--:R-:W-:Y:S01]  /*9b10*/  @!P6 FMUL R73, R73, R73 ;  /* 0x000000494949e220 */ /* 0x008fe20000400000 */
[----:B------:R-:W-:Y:S02]  /*9b20*/  FSETP.GEU.AND P6, PT, R81, -126, PT ;  /* 0xc2fc00005100780b */ /* 0x000fe40003fce000 */
[----:B------:R-:W-:Y:S02]  /*9b30*/  FMNMX R15, R91, R96, !PT ;  /* 0x000000605b0f7209 */ /* 0x000fe40007800000 */
[----:B------:R-:W1:Y:S01]  /*9b40*/  MUFU.EX2 R88, R88 ;  /* 0x0000005800587308 */ /* 0x000e620000000800 */
[----:B------:R-:W-:Y:S01]  /*9b50*/  @!P4 FMUL R84, R84, 0.5 ;  /* 0x3f0000005454c820 */ /* 0x000fe20000400000 */
[----:B------:R-:W-:Y:S01]  /*9b60*/  FMNMX R96, R94, R15, !PT ;  /* 0x0000000f5e607209 */ /* 0x000fe20007800000 */
[----:B--2---:R-:W-:Y:S01]  /*9b70*/  @!P3 FMUL R77, R77, R77 ;  /* 0x0000004d4d4db220 */ /* 0x004fe20000400000 */
[----:B------:R-:W-:-:S02]  /*9b80*/  FSETP.GEU.AND P3, PT, R85, -126, PT ;  /* 0xc2fc00005500780b */ /* 0x000fc40003f6e000 */
[----:B------:R-:W-:Y:S01]  /*9b90*/  FMNMX R15, R95, R96, !PT ;  /* 0x000000605f0f7209 */ /* 0x000fe20007800000 */
[----:B------:R-:W-:Y:S01]  /*9ba0*/  FFMA R96, R108, UR21, -R10 ;  /* 0x000000156c607c23 */ /* 0x000fe2000800080a */
[----:B------:R-:W2:Y:S01]  /*9bb0*/  MUFU.EX2 R84, R84 ;  /* 0x0000005400547308 */ /* 0x000ea20000000800 */
[----:B------:R-:W-:Y:S01]  /*9bc0*/  @!P6 FMUL R81, R81, 0.5 ;  /* 0x3f0000005151e820 */ /* 0x000fe20000400000 */
[----:B------:R-:W-:-:S04]  /*9bd0*/  FMNMX R100, R98, R15, !PT ;  /* 0x0000000f62647209 */ /* 0x000fc80007800000 */
[----:B------:R-:W-:Y:S02]  /*9be0*/  FMNMX R15, R99, R100, !PT ;  /* 0x00000064630f7209 */ /* 0x000fe40007800000 */
        /* <DEDUP_REMOVED lines=18> */
[----:B------:R-:W-:-:S02]  /*9d10*/  FSETP.GEU.AND P3, PT, R93, -126, PT ;  /* 0xc2fc00005d00780b */ /* 0x000fc40003f6e000 */
[----:B------:R-:W-:Y:S02]  /*9d20*/  FMNMX R104, R110, R15, !PT ;  /* 0x0000000f6e687209 */ /* 0x000fe40007800000 */
[----:B------:R-:W1:Y:S01]  /*9d30*/  MUFU.EX2 R92, R92 ;  /* 0x0000005c005c7308 */ /* 0x000e620000000800 */
[----:B------:R-:W-:Y:S01]  /*9d40*/  @!P6 FMUL R89, R89, 0.5 ;  /* 0x3f0000005959e820 */ /* 0x000fe20000400000 */
[----:B------:R-:W-:Y:S01]  /*9d50*/  FMNMX R15, R111, R104, !PT ;  /* 0x000000686f0f7209 */ /* 0x000fe20007800000 */
[----:B------:R-:W-:-:S03]  /*9d60*/  FFMA R104, R116, UR21, -R10 ;  /* 0x0000001574687c23 */ /* 0x000fc6000800080a */
[----:B------:R-:W-:Y:S02]  /*9d70*/  FMNMX R108, R114, R15, !PT ;  /* 0x0000000f726c7209 */ /* 0x000fe40007800000 */
[----:B------:R-:W3:Y:S01]  /*9d80*/  MUFU.EX2 R89, R89 ;  /* 0x0000005900597308 */ /* 0x000ee20000000800 */
[----:B------:R-:W-:Y:S01]  /*9d90*/  @!P3 FMUL R93, R93, 0.5 ;  /* 0x3f0000005d5db820 */ /* 0x000fe20000400000 */
[----:B--2---:R-:W-:Y:S01]  /*9da0*/  @!P2 FMUL R96, R96, R96 ;  /* 0x000000606060a220 */ /* 0x004fe20000400000 */
[----:B------:R-:W-:Y:S02]  /*9db0*/  FSETP.GEU.AND P2, PT, R104, -126, PT ;  /* 0xc2fc00006800780b */ /* 0x000fe40003f4e000 */
[----:B------:R-:W-:Y:S01]  /*9dc0*/  FMNMX R15, R115, R108, !PT ;  /* 0x0000006c730f7209 */ /* 0x000fe20007800000 */
[----:B------:R-:W-:-:S01]  /*9dd0*/  FADD R202, R29, R96 ;  /* 0x000000601dca7221 */ /* 0x000fc20000000000 */
[----:B------:R-:W-:Y:S01]  /*9de0*/  F2FP.SATFINITE.E4M3.F32.PACK_AB_MERGE_C R29, RZ, R29, RZ ;  /* 0x0000001dff1d723e */ /* 0x000fe200048070ff */
[----:B------:R-:W2:Y:S01]  /*9df0*/  MUFU.EX2 R93, R93 ;  /* 0x0000005d005d7308 */ /* 0x000ea20000000800 */
[----:B-1----:R-:W-:Y:S01]  /*9e00*/  @!P4 FMUL R92, R92, R92 ;  /* 0x0000005c5c5cc220 */ /* 0x002fe20000400000 */
[----:B------:R-:W-:-:S02]  /*9e10*/  FSETP.GEU.AND P4, PT, R100, -126, PT ;  /* 0xc2fc00006400780b */ /* 0x000fc40003f8e000 */
[----:B------:R-:W-:Y:S01]  /*9e20*/  FMNMX R108, R118, R15, !PT ;  /* 0x0000000f766c7209 */ /* 0x000fe20007800000 */
[----:B------:R-:W-:Y:S01]  /*9e30*/  FADD R200, R25, R92 ;  /* 0x0000005c19c87221 */ /* 0x000fe20000000000 */
[----:B------:R-:W-:Y:S02]  /*9e40*/  F2FP.SATFINITE.E4M3.F32.PACK_AB_MERGE_C R25, RZ, R25, RZ ;  /* 0x00000019ff19723e */ /* 0x000fe400048070ff */
        /* <DEDUP_REMOVED lines=13> */
[----:B------:R-:W-:Y:S02]  /*9f20*/  FMNMX R112, R126, R15, !PT ;  /* 0x0000000f7e707209 */ /* 0x000fe40007800000 */
[----:B------:R-:W-:Y:S02]  /*9f30*/  LOP3.LUT R25, R25, 0xff, RZ, 0xc0, !PT ;  /* 0x000000ff19197812 */ /* 0x000fe400078ec0ff */
[----:B------:R-:W-:Y:S01]  /*9f40*/  FMNMX R15, R127, R112, !PT ;  /* 0x000000707f0f7209 */ /* 0x000fe20007800000 */
[----:B------:R-:W-:-:S01]  /*9f50*/  FFMA R112, R124, UR21, -R10 ;  /* 0x000000157c707c23 */ /* 0x000fc2000800080a */
[----:B------:R-:W3:Y:S01]  /*9f60*/  MUFU.EX2 R97, R97 ;  /* 0x0000006100617308 */ /* 0x000ee20000000800 */
[----:B------:R-:W-:Y:S01]  /*9f70*/  @!P3 FMUL R101, R101, 0.5 ;  /* 0x3f0000006565b820 */ /* 0x000fe20000400000 */
[----:B-1----:R-:W-:Y:S01]  /*9f80*/  @!P2 FMUL R104, R104, R104 ;  /* 0x000000686868a220 */ /* 0x002fe20000400000 */
[----:B------:R-:W-:-:S02]  /*9f90*/  FMNMX R116, R130, R15, !PT ;  /* 0x0000000f82747209 */ /* 0x000fc40007800000 */
[----:B------:R-:W-:Y:S01]  /*9fa0*/  FSETP.GEU.AND P2, PT, R112, -126, PT ;  /* 0xc2fc00007000780b */ /* 0x000fe20003f4e000 */
[----:B------:R-:W-:-:S01]  /*9fb0*/  FADD R206, R37, R104 ;  /* 0x0000006825ce7221 */ /* 0x000fc20000000000 */
[----:B------:R-:W-:Y:S01]  /*9fc0*/  FMNMX R15, R131, R116, !PT ;  /* 0x00000074830f7209 */ /* 0x000fe20007800000 */
[----:B------:R-:W1:Y:S01]  /*9fd0*/  MUFU.EX2 R101, R101 ;  /* 0x0000006500657308 */ /* 0x000e620000000800 */
[----:B--2---:R-:W-:Y:S01]  /*9fe0*/  @!P4 FMUL R100, R100, R100 ;  /* 0x000000646464c220 */ /* 0x004fe20000400000 */
[----:B------:R-:W-:Y:S02]  /*9ff0*/  FSETP.GEU.AND P4, PT, R108, -126, PT ;  /* 0xc2fc00006c00780b */ /* 0x000fe40003f8e000 */
[----:B------:R-:W-:Y:S02]  /*a000*/  FMNMX R116, R134, R15, !PT ;  /* 0x0000000f86747209 */ /* 0x000fe40007800000 */
[----:B------:R-:W-:Y:S02]  /*a010*/  F2FP.SATFINITE.E4M3.F32.PACK_AB_MERGE_C R37, RZ, R37, RZ ;  /* 0x00000025ff25723e */ /* 0x000fe400048070ff */
[----:B------:R-:W-:Y:S01]  /*a020*/  FMNMX R15, R135, R116, !PT ;  /* 0x00000074870f7209 */ /* 0x000fe20007800000 */
[----:B---3--:R-:W-:Y:S01]  /*a030*/  @!P6 FMUL R97, R97, R97 ;  /* 0x000000616161e220 */ /* 0x008fe20000400000 */
[----:B------:R-:W-:Y:S01]  /*a040*/  FSETP.GEU.AND P6, PT, R105, -126, PT ;  /* 0xc2fc00006900780b */ /* 0x000fe20003fce000 */
[----:B------:R-:W-:Y:S01]  /*a050*/  @!P2 FMUL R112, R112, 0.5 ;  /* 0x3f0000007070a820 */ /* 0x000fe20000400000 */
[----:B------:R-:W-:-:S02]  /*a060*/  FMNMX R116, R138, R15, !PT ;  /* 0x0000000f8a747209 */ /* 0x000fc40007800000 */
[----:B------:R-:W-:Y:S01]  /*a070*/  F2FP.SATFINITE.E4M3.F32.PACK_AB_MERGE_C R92, RZ, R92, RZ ;  /* 0x0000005cff5c723e */ /* 0x000fe200048070ff */
[----:B------:R-:W-:Y:S01]  /*a080*/  @!P4 FMUL R108, R108, 0.5 ;  /* 0x3f0000006c6cc820 */ /* 0x000fe20000400000 */
[----:B------:R-:W-:Y:S01]  /*a090*/  FMNMX R15, R139, R116, !PT ;  /* 0x000000748b0f7209 */ /* 0x000fe20007800000 */
[----:B------:R-:W2:Y:S01]  /*a0a0*/  MUFU.EX2 R112, R112 ;  /* 0x0000007000707308 */ /* 0x000ea20000000800 */
[----:B-1----:R-:W-:Y:S01]  /*a0b0*/  @!P3 FMUL R101, R101, R101 ;  /* 0x000000656565b220 */ /* 0x002fe20000400000 */
[----:B------:R-:W-:Y:S01]  /*a0c0*/  FSETP.GEU.AND P3, PT, R109, -126, PT ;  /* 0xc2fc00006d00780b */ /* 0x000fe20003f6e000 */
[----:B------:R-:W-:-:S01]  /*a0d0*/  FFMA R116, R128, UR21, -R10 ;  /* 0x0000001580747c23 */ /* 0x000fc2000800080a */
[----:B------:R-:W-:Y:S01]  /*a0e0*/  FMNMX R120, R142, R15, !PT ;  /* 0x0000000f8e787209 */ /* 0x000fe20007800000 */
[----:B------:R-:W-:-:S01]  /*a0f0*/  FFMA R128, R140, UR21, -R10 ;  /* 0x000000158c807c23 */ /* 0x000fc2000800080a */
[----:B------:R-:W-:Y:S01]  /*a100*/  @!P6 FMUL R105, R105, 0.5 ;  /* 0x3f0000006969e820 */ /* 0x000fe20000400000 */
[----:B------:R-:W-:-:S01]  /*a110*/  FADD R210, R40, R101 ;  /* 0x0000006528d27221 */ /* 0x000fc20000000000 */
[----:B------:R-:W1:Y:S01]  /*a120*/  MUFU.EX2 R108, R108 ;  /* 0x0000006c006c7308 */ /* 0x000e620000000800 */
[----:B------:R-:W-:-:S02]  /*a130*/  FMNMX R15, R143, R120, !PT ;  /* 0x000000788f0f7209 */ /* 0x000fc40007800000 */
[----:B------:R-:W-:Y:S02]  /*a140*/  F2FP.SATFINITE.E4M3.F32.PACK_AB_MERGE_C R40, RZ, R40, RZ ;  /* 0x00000028ff28723e */ /* 0x000fe400048070ff */
[----:B------:R-:W-:Y:S02]  /*a150*/  FMNMX R120, R146, R15, !PT ;  /* 0x0000000f92787209 */ /* 0x000fe40007800000 */
[----:B------:R-:W-:Y:S01]  /*a160*/  @!P3 FMUL R109, R109, 0.5 ;  /* 0x3f0000006d6db820 */ /* 0x000fe20000400000 */
[----:B------:R-:W3:Y:S01]  /*a170*/  MUFU.EX2 R105, R105 ;  /* 0x0000006900697308 */ /* 0x000ee20000000800 */
[----:B--2---:R-:W-:Y:S01]  /*a180*/  @!P2 FMUL R112, R112, R112 ;  /* 0x000000707070a220 */ /* 0x004fe20000400000 */
[----:B------:R-:W-:Y:S02]  /*a190*/  FSETP.GEU.AND P2, PT, R132, -126, PT ;  /* 0xc2fc00008400780b */ /* 0x000fe40003f4e000 */
[----:B------:R-:W-:Y:S02]  /*a1a0*/  FMNMX R15, R147, R120, !PT ;  /* 0x00000078930f7209 */ /* 0x000fe40007800000 */
[----:B------:R-:W-:-:S02]  /*a1b0*/  F2FP.SATFINITE.E4M3.F32.PACK_AB_MERGE_C R96, RZ, R96, RZ ;  /* 0x00000060ff60723e */ /* 0x000fc400048070ff */
[----:B------:R-:W2:Y:S01]  /*a1c0*/  MUFU.EX2 R109, R109 ;  /* 0x0000006d006d7308 */ /* 0x000ea20000000800 */
[----:B-1----:R-:W-:Y:S01]  /*a1d0*/  @!P4 FMUL R108, R108, R108 ;  /* 0x0000006c6c6cc220 */ /* 0x002fe20000400000 */
[----:B------:R-:W-:Y:S02]  /*a1e0*/  FSETP.GEU.AND P4, PT, R116, -126, PT ;  /* 0xc2fc00007400780b */ /* 0x000fe40003f8e000 */
[----:B------:R-:W-:Y:S02]  /*a1f0*/  FMNMX R120, R150, R15, !PT ;  /* 0x0000000f96787209 */ /* 0x000fe40007800000 */
[----:B------:R-:W-:Y:S01]  /*a200*/  F2FP.SATFINITE.E4M3.F32.PACK_AB_MERGE_C R104, RZ, R104, RZ ;  /* 0x00000068ff68723e */ /* 0x000fe200048070ff */
[----:B------:R-:W-:Y:S01]  /*a210*/  @!P2 FMUL R132, R132, 0.5 ;  /* 0x3f0000008484a820 */ /* 0x000fe20000400000 */
[----:B------:R-:W-:Y:S01]  /*a220*/  FMNMX R15, R151, R120, !PT ;  /* 0x00000078970f7209 */ /* 0x000fe20007800000 */
[----:B---3--:R-:W-:Y:S01]  /*a230*/  @!P6 FMUL R105, R105, R105 ;  /* 0x000000696969e220 */ /* 0x008fe20000400000 */
[----:B------:R-:W-:Y:S01]  /*a240*/  FSETP.GEU.AND P6, PT, R113, -126, PT ;  /* 0xc2fc00007100780b */ /* 0x000fe20003fce000 */
[----:B------:R-:W1:Y:S01]  /*a250*/  MUFU.EX2 R120, R132 ;  /* 0x0000008400787308 */ /* 0x000e620000000800 */
[----:B------:R-:W-:Y:S01]  /*a260*/  F2FP.SATFINITE.E4M3.F32.PACK_AB_MERGE_C R101, RZ, R101, RZ ;  /* 0x00000065ff65723e */ /* 0x000fe200048070ff */
[----:B------:R-:W3:Y:S01]  /*a270*/  SHFL.BFLY PT, R124, R15, 0x1, 0x1f ;  /* 0x0c201f000f7c7f89 */ /* 0x000ee200000e0000 */
[----:B------:R-:W-:Y:S01]  /*a280*/  LOP3.LUT R104, R104, 0xff, RZ, 0xc0, !PT ;  /* 0x000000ff68687812 */ /* 0x000fe200078ec0ff */
[----:B------:R-:W-:Y:S01]  /*a290*/  @!P4 FMUL R116, R116, 0.5 ;  /* 0x3f0000007474c820 */ /* 0x000fe20000400000 */
[----:B------:R-:W-:Y:S01]  /*a2a0*/  LOP3.LUT R101, R101, 0xffff, RZ, 0xc0, !PT ;  /* 0x0000ffff65657812 */ /* 0x000fe200078ec0ff */
[----:B--2---:R-:W-:Y:S01]  /*a2b0*/  @!P3 FMUL R109, R109, R109 ;  /* 0x0000006d6d6db220 */ /* 0x004fe20000400000 */
[----:B------:R-:W-:-:S03]  /*a2c0*/  FSETP.GEU.AND P3, PT, R121, -126, PT ;  /* 0xc2fc00007900780b */ /* 0x000fc60003f6e000 */
[----:B------:R-:W2:Y:S02]  /*a2d0*/  MUFU.EX2 R116, R116 ;  /* 0x0000007400747308 */ /* 0x000ea40000000800 */
[----:B------:R-:W-:Y:S01]  /*a2e0*/  @!P6 FMUL R113, R113, 0.5 ;  /* 0x3f0000007171e820 */ /* 0x000fe20000400000 */
[----:B-1----:R-:W-:-:S05]  /*a2f0*/  @!P2 FMUL R120, R120, R120 ;  /* 0x000000787878a220 */ /* 0x002fca0000400000 */
[----:B------:R-:W1:Y:S01]  /*a300*/  MUFU.EX2 R113, R113 ;  /* 0x0000007100717308 */ /* 0x000e620000000800 */
[----:B------:R-:W-:Y:S01]  /*a310*/  FSETP.GEU.AND P2, PT, R128, -126, PT ;  /* 0xc2fc00008000780b */ /* 0x000fe20003f4e000 */
[----:B------:R-:W-:Y:S01]  /*a320*/  @!P3 FMUL R121, R121, 0.5 ;  /* 0x3f0000007979b820 */ /* 0x000fe20000400000 */
[----:B---3--:R-:W-:-:S05]  /*a330*/  FMNMX R15, R15, R124, !PT ;  /* 0x0000007c0f0f7209 */ /* 0x008fca0007800000 */
[----:B------:R-:W3:Y:S01]  /*a340*/  MUFU.EX2 R121, R121 ;  /* 0x0000007900797308 */ /* 0x000ee20000000800 */
[----:B--2---:R-:W-:Y:S01]  /*a350*/  @!P4 FMUL R116, R116, R116 ;  /* 0x000000747474c220 */ /* 0x004fe20000400000 */
[----:B------:R-:W-:Y:S01]  /*a360*/  FSETP.GEU.AND P4, PT, R136, -126, PT ;  /* 0xc2fc00008800780b */ /* 0x000fe20003f8e000 */
[----:B------:R-:W2:Y:S03]  /*a370*/  SHFL.BFLY PT, R132, R15, 0x2, 0x1f ;  /* 0x0c401f000f847f89 */ /* 0x000ea600000e0000 */
[----:B------:R-:W-:Y:S01]  /*a380*/  @!P2 FMUL R128, R128, 0.5 ;  /* 0x3f0000008080a820 */ /* 0x000fe20000400000 */
[----:B-1----:R-:W-:Y:S01]  /*a390*/  @!P6 FMUL R113, R113, R113 ;  /* 0x000000717171e220 */ /* 0x002fe20000400000 */
[----:B------:R-:W-:-:S04]  /*a3a0*/  FSETP.GEU.AND P6, PT, R117, -126, PT ;  /* 0xc2fc00007500780b */ /* 0x000fc80003fce000 */
[----:B------:R-:W1:Y:S03]  /*a3b0*/  MUFU.EX2 R128, R128 ;  /* 0x0000008000807308 */ /* 0x000e660000000800 */
[----:B------:R-:W-:Y:S01]  /*a3c0*/  @!P4 FMUL R136, R136, 0.5 ;  /* 0x3f0000008888c820 */ /* 0x000fe20000400000 */
[----:B---3--:R-:W-:Y:S01]  /*a3d0*/  @!P3 FMUL R121, R121, R121 ;  /* 0x000000797979b220 */ /* 0x008fe20000400000 */
[----:B------:R-:W-:-:S03]  /*a3e0*/  FSETP.GEU.AND P3, PT, R141, -126, PT ;  /* 0xc2fc00008d00780b */ /* 0x000fc60003f6e000 */
[----:B------:R-:W3:Y:S01]  /*a3f0*/  MUFU.EX2 R124, R136 ;  /* 0x00000088007c7308 */ /* 0x000ee20000000800 */
[----:B------:R-:W-:Y:S01]  /*a400*/  @!P6 FMUL R117, R117, 0.5 ;  /* 0x3f0000007575e820 */ /* 0x000fe20000400000 */
[----:B--2---:R-:W-:-:S06]  /*a410*/  FMNMX R15, R15, R132, !PT ;  /* 0x000000840f0f7209 */ /* 0x004fcc0007800000 */
[----:B------:R-:W2:Y:S01]  /*a420*/  MUFU.EX2 R117, R117 ;  /* 0x0000007500757308 */ /* 0x000ea20000000800 */
[----:B-1----:R-:W-:Y:S01]  /*a430*/  @!P2 FMUL R128, R128, R128 ;  /* 0x000000808080a220 */ /* 0x002fe20000400000 */
[----:B------:R-:W-:Y:S01]  /*a440*/  @!P3 FMUL R141, R141, 0.5 ;  /* 0x3f0000008d8db820 */ /* 0x000fe20000400000 */
[----:B------:R-:W-:Y:S01]  /*a450*/  FSETP.NEU.AND P2, PT, R15, -INF , PT ;  /* 0xff8000000f00780b */ /* 0x000fe20003f4d000 */
[----:B---3--:R-:W-:-:S04]  /*a460*/  @!P4 FMUL R124, R124, R124 ;  /* 0x0000007c7c7cc220 */ /* 0x008fc80000400000 */
[----:B------:R1:W3:Y:S01]  /*a470*/  MUFU.EX2 R125, R141 ;  /* 0x0000008d007d7308 */ /* 0x0002e20000000800 */
[----:B------:R-:W-:Y:S02]  /*a480*/  FSEL R136, R15, RZ, P2 ;  /* 0x000000ff0f887208 */ /* 0x000fe40001000000 */
[----:B------:R-:W-:Y:S02]  /*a490*/  FSETP.GEU.AND P4, PT, R144, -126, PT ;  /* 0xc2fc00009000780b */ /* 0x000fe40003f8e000 */
[----:B------:R-:W-:Y:S01]  /*a4a0*/  FSETP.GEU.AND P2, PT, R148, -126, PT ;  /* 0xc2fc00009400780b */ /* 0x000fe20003f4e000 */
[C---:B------:R-:W-:Y:S01]  /*a4b0*/  FMUL R10, R136.reuse, UR21 ;  /* 0x00000015880a7c20 */ /* 0x040fe20008400000 */
[----:B------:R-:W-:-:S01]  /*a4c0*/  FADD R136, -R136, R17 ;  /* 0x0000001188887221 */ /* 0x000fc20000000100 */
[----:B--2---:R-:W-:Y:S01]  /*a4d0*/  @!P6 FMUL R117, R117, R117 ;  /* 0x000000757575e220 */ /* 0x004fe20000400000 */
[----:B------:R-:W-:Y:S01]  /*a4e0*/  FSETP.GEU.AND P6, PT, R129, -126, PT ;  /* 0xc2fc00008100780b */ /* 0x000fe20003fce000 */
[--C-:B------:R-:W-:Y:S01]  /*a4f0*/  FFMA R133, R26, UR21, -R10.reuse ;  /* 0x000000151a857c23 */ /* 0x100fe2000800080a */
[----:B------:R-:W-:-:S01]  /*a500*/  FFMA R140, R30, UR21, -R10 ;  /* 0x000000151e8c7c23 */ /* 0x000fc2000800080a */
[--C-:B------:R-:W-:Y:S01]  /*a510*/  FFMA R137, R27, UR21, -R10.reuse ;  /* 0x000000151b897c23 */ /* 0x100fe2000800080a */
[----:B-1----:R-:W-:-:S01]  /*a520*/  FFMA R141, R31, UR21, -R10 ;  /* 0x000000151f8d7c23 */ /* 0x002fc2000800080a */
[----:B------:R-:W-:-:S02]  /*a530*/  FFMA R145, R95, UR21, -R10 ;  /* 0x000000155f917c23 */ /* 0x000fc4000800080a */
[----:B------:R-:W-:Y:S01]  /*a540*/  @!P4 FMUL R144, R144, 0.5 ;  /* 0x3f0000009090c820 */ /* 0x000fe20000400000 */
[----:B---3--:R-:W-:Y:S01]  /*a550*/  @!P3 FMUL R125, R125, R125 ;  /* 0x0000007d7d7db220 */ /* 0x008fe20000400000 */
[----:B------:R-:W-:Y:S01]  /*a560*/  @!P2 FMUL R148, R148, 0.5 ;  /* 0x3f0000009494a820 */ /* 0x000fe20000400000 */
[----:B------:R-:W-:Y:S01]  /*a570*/  FSETP.GEU.AND P3, PT, R149, -126, PT ;  /* 0xc2fc00009500780b */ /* 0x000fe20003f6e000 */
[----:B------:R1:W2:Y:S01]  /*a580*/  MUFU.EX2 R132, R144 ;  /* 0x0000009000847308 */ /* 0x0002a20000000800 */
[----:B------:R-:W-:-:S01]  /*a590*/  FFMA R122, R122, UR21, -R10 ;  /* 0x000000157a7a7c23 */ /* 0x000fc2000800080a */
[--C-:B------:R-:W-:Y:S01]  /*a5a0*/  FFMA R118, R118, UR21, -R10.reuse ;  /* 0x0000001576767c23 */ /* 0x100fe2000800080a */
[----:B------:R-:W-:Y:S01]  /*a5b0*/  @!P6 FMUL R129, R129, 0.5 ;  /* 0x3f0000008181e820 */ /* 0x000fe20000400000 */
[--C-:B------:R-:W-:Y:S01]  /*a5c0*/  FFMA R126, R126, UR21, -R10.reuse ;  /* 0x000000157e7e7c23 */ /* 0x100fe2000800080a */
[----:B------:R-:W-:-:S01]  /*a5d0*/  FFMA R127, R127, UR21, -R10 ;  /* 0x000000157f7f7c23 */ /* 0x000fc2000800080a */
[--C-:B------:R-:W-:Y:S01]  /*a5e0*/  FFMA R201, R134, UR21, -R10.reuse ;  /* 0x0000001586c97c23 */ /* 0x100fe2000800080a */
[----:B------:R-:W-:-:S01]  /*a5f0*/  FFMA R205, R139, UR21, -R10 ;  /* 0x000000158bcd7c23 */ /* 0x000fc2000800080a */
[----:B------:R3:W4:Y:S01]  /*a600*/  MUFU.EX2 R26, R148 ;  /* 0x00000094001a7308 */ /* 0x0007220000000800 */
[----:B-1----:R-:W-:-:S01]  /*a610*/  FFMA R144, R34, UR21, -R10 ;  /* 0x0000001522907c23 */ /* 0x002fc2000800080a */
[--C-:B------:R-:W-:Y:S01]  /*a620*/  FFMA R204, R138, UR21, -R10.reuse ;  /* 0x000000158acc7c23 */ /* 0x100fe2000800080a */
[----:B------:R-:W-:-:S01]  /*a630*/  FFMA R208, R142, UR21, -R10 ;  /* 0x000000158ed07c23 */ /* 0x000fc2000800080a */
[----:B------:R-:W-:Y:S01]  /*a640*/  @!P3 FMUL R149, R149, 0.5 ;  /* 0x3f0000009595b820 */ /* 0x000fe20000400000 */
[----:B------:R-:W-:-:S01]  /*a650*/  FFMA R134, R147, UR21, -R10 ;  /* 0x0000001593867c23 */ /* 0x000fc2000800080a */
[----:B------:R-:W-:Y:S01]  /*a660*/  FFMA R203, R151, UR21, -R10 ;  /* 0x0000001597cb7c23 */ /* 0x000fe2000800080a */
[----:B------:R-:W-:-:S01]  /*a670*/  FADD R139, R11, R76 ;  /* 0x0000004c0b8b7221 */ /* 0x000fc20000000000 */
[----:B------:R-:W1:Y:S01]  /*a680*/  MUFU.EX2 R129, R129 ;  /* 0x0000008100817308 */ /* 0x000e620000000800 */
[----:B--2---:R-:W-:Y:S01]  /*a690*/  @!P4 FMUL R132, R132, R132 ;  /* 0x000000848484c220 */ /* 0x004fe20000400000 */
[----:B------:R-:W-:Y:S01]  /*a6a0*/  FSETP.GEU.AND P4, PT, R133, -126, PT ;  /* 0xc2fc00008500780b */ /* 0x000fe20003f8e000 */
[----:B---3--:R-:W-:-:S01]  /*a6b0*/  FFMA R148, R110, UR21, -R10 ;  /* 0x000000156e947c23 */ /* 0x008fc2000800080a */
[----:B------:R-:W-:Y:S01]  /*a6c0*/  FADD R138, R45, R112 ;  /* 0x000000702d8a7221 */ /* 0x000fe20000000000 */
[----:B------:R-:W-:-:S01]  /*a6d0*/  FADD R151, R61, R128 ;  /* 0x000000803d977221 */ /* 0x000fc20000000000 */
[----:B------:R-:W-:Y:S01]  /*a6e0*/  FADD R147, R32, R93 ;  /* 0x0000005d20937221 */ /* 0x000fe20000000000 */
[----:B------:R-:W-:-:S01]  /*a6f0*/  FADD R142, R65, R132 ;  /* 0x00000084418e7221 */ /* 0x000fc20000000000 */
[----:B------:R2:W3:Y:S01]  /*a700*/  MUFU.EX2 R27, R149 ;  /* 0x00000095001b7308 */ /* 0x0004e20000000800 */
[----:B----4-:R-:W-:Y:S01]  /*a710*/  @!P2 FMUL R26, R26, R26 ;  /* 0x0000001a1a1aa220 */ /* 0x010fe20000400000 */
[----:B------:R-:W-:Y:S01]  /*a720*/  FSETP.GEU.AND P2, PT, R140, -126, PT ;  /* 0xc2fc00008c00780b */ /* 0x000fe20003f4e000 */
[----:B------:R-:W-:-:S01]  /*a730*/  FADD R202, R202, R151 ;  /* 0x00000097caca7221 */ /* 0x000fc20000000000 */
[----:B------:R-:W-:Y:S01]  /*a740*/  FADD R151, R22, R81 ;  /* 0x0000005116977221 */ /* 0x000fe20000000000 */
[----:B------:R-:W-:-:S01]  /*a750*/  FADD R209, R69, R26 ;  /* 0x0000001a45d17221 */ /* 0x000fc20000000000 */
[----:B------:R-:W-:Y:S01]  /*a760*/  F2FP.SATFINITE.E4M3.F32.PACK_AB_MERGE_C R32, RZ, R32, RZ ;  /* 0x00000020ff20723e */ /* 0x000fe200048070ff */
[----:B------:R-:W-:Y:S01]  /*a770*/  @!P4 FMUL R133, R133, 0.5 ;  /* 0x3f0000008585c820 */ /* 0x000fe20000400000 */
[----:B------:R-:W-:Y:S01]  /*a780*/  F2FP.SATFINITE.E4M3.F32.PACK_AB_MERGE_C R45, RZ, R45, RZ ;  /* 0x0000002dff2d723e */ /* 0x000fe200048070ff */
[----:B-1----:R-:W-:Y:S01]  /*a790*/  @!P6 FMUL R129, R129, R129 ;  /* 0x000000818181e220 */ /* 0x002fe20000400000 */
[----:B------:R-:W-:Y:S01]  /*a7a0*/  FSETP.GEU.AND P6, PT, R137, -126, PT ;  /* 0xc2fc00008900780b */ /* 0x000fe20003fce000 */
[----:B------:R1:W4:Y:S01]  /*a7b0*/  MUFU.EX2 R30, R133 ;  /* 0x00000085001e7308 */ /* 0x0003220000000800 */
[----:B--2---:R-:W-:-:S01]  /*a7c0*/  FADD R149, R19, R80 ;  /* 0x0000005013957221 */ /* 0x004fc20000000000 */
[----:B------:R-:W-:Y:S01]  /*a7d0*/  FADD R207, R68, R129 ;  /* 0x0000008144cf7221 */ /* 0x000fe20000000000 */
[----:B------:R-:W-:-:S01]  /*a7e0*/  FADD R206, R206, R209 ;  /* 0x000000d1cece7221 */ /* 0x000fc20000000000 */
[----:B------:R-:W-:Y:S01]  /*a7f0*/  @!P2 FMUL R140, R140, 0.5 ;  /* 0x3f0000008c8ca820 */ /* 0x000fe20000400000 */
[----:B------:R-:W-:-:S01]  /*a800*/  FADD R149, R149, R138 ;  /* 0x0000008a95957221 */ /* 0x000fc20000000000 */
[----:B---3--:R-:W-:Y:S01]  /*a810*/  @!P3 FMUL R27, R27, R27 ;  /* 0x0000001b1b1bb220 */ /* 0x008fe20000400000 */
[----:B------:R-:W-:Y:S01]  /*a820*/  FSETP.GEU.AND P3, PT, R141, -126, PT ;  /* 0xc2fc00008d00780b */ /* 0x000fe20003f6e000 */
[----:B------:R2:W3:Y:S01]  /*a830*/  MUFU.EX2 R34, R140 ;  /* 0x0000008c00227308 */ /* 0x0004e20000000800 */
[----:B-1----:R-:W-:-:S01]  /*a840*/  FFMA R133, R35, UR21, -R10 ;  /* 0x0000001523857c23 */ /* 0x002fc2000800080a */
[----:B------:R-:W-:Y:S01]  /*a850*/  FADD R138, R64, R125 ;  /* 0x0000007d408a7221 */ /* 0x000fe20000000000 */
[----:B------:R-:W-:-:S01]  /*a860*/  FADD R209, R72, R27 ;  /* 0x0000001b48d17221 */ /* 0x000fc20000000000 */
[----:B------:R-:W-:Y:S01]  /*a870*/  @!P6 FMUL R137, R137, 0.5 ;  /* 0x3f0000008989e820 */ /* 0x000fe20000400000 */
[----:B------:R-:W-:Y:S01]  /*a880*/  F2FP.SATFINITE.E4M3.F32.PACK_AB_MERGE_C R19, RZ, R19, RZ ;  /* 0x00000013ff13723e */ /* 0x000fe200048070ff */
[----:B------:R-:W-:Y:S01]  /*a890*/  FADD R147, R147, R138 ;  /* 0x0000008a93937221 */ /* 0x000fe20000000000 */
[----:B------:R-:W-:-:S01]  /*a8a0*/  FADD R138, R52, R113 ;  /* 0x00000071348a7221 */ /* 0x000fc20000000000 */
[----:B------:R1:W5:Y:S01]  /*a8b0*/  MUFU.EX2 R31, R137 ;  /* 0x00000089001f7308 */ /* 0x0003620000000800 */
[----:B----4-:R-:W-:Y:S01]  /*a8c0*/  @!P4 FMUL R30, R30, R30 ;  /* 0x0000001e1e1ec220 */ /* 0x010fe20000400000 */
[----:B------:R-:W-:Y:S01]  /*a8d0*/  FSETP.GEU.AND P4, PT, R144, -126, PT ;  /* 0xc2fc00009000780b */ /* 0x000fe20003f8e000 */
[----:B--2---:R-:W-:-:S01]  /*a8e0*/  FFMA R140, R39, UR21, -R10 ;  /* 0x00000015278c7c23 */ /* 0x004fc2000800080a */
[----:B------:R-:W-:Y:S01]  /*a8f0*/  @!P3 FMUL R141, R141, 0.5 ;  /* 0x3f0000008d8db820 */ /* 0x000fe20000400000 */
[----:B------:R-:W-:-:S01]  /*a900*/  FADD R151, R151, R138 ;  /* 0x0000008a97977221 */ /* 0x000fc20000000000 */
[----:B------:R-:W-:Y:S01]  /*a910*/  FADD R138, R53, R120 ;  /* 0x00000078358a7221 */ /* 0x000fe20000000000 */
[----:B------:R-:W-:-:S01]  /*a920*/  FADD R210, R210, R209 ;  /* 0x000000d1d2d27221 */ /* 0x000fc20000000000 */
[----:B------:R2:W4:Y:S01]  /*a930*/  MUFU.EX2 R35, R141 ;  /* 0x0000008d00237308 */ /* 0x0005220000000800 */
[----:B-1----:R-:W-:-:S01]  /*a940*/  FFMA R137, R38, UR21, -R10 ;  /* 0x0000001526897c23 */ /* 0x002fc2000800080a */
[----:B---3--:R-:W-:Y:S01]  /*a950*/  @!P2 FMUL R34, R34, R34 ;  /* 0x000000222222a220 */ /* 0x008fe20000400000 */
[----:B------:R-:W-:Y:S01]  /*a960*/  LOP3.LUT R19, R19, 0xff, RZ, 0xc0, !PT ;  /* 0x000000ff13137812 */ /* 0x000fe200078ec0ff */
[----:B------:R-:W-:Y:S01]  /*a970*/  FMUL R136, R136, UR21 ;  /* 0x0000001588887c20 */ /* 0x000fe20008400000 */
[----:B------:R-:W-:-:S02]  /*a980*/  F2FP.SATFINITE.E4M3.F32.PACK_AB_MERGE_C R52, RZ, R52, RZ ;  /* 0x00000034ff34723e */ /* 0x000fc400048070ff */
[----:B------:R-:W-:Y:S01]  /*a990*/  FSETP.GEU.AND P2, PT, R137, -126, PT ;  /* 0xc2fc00008900780b */ /* 0x000fe20003f4e000 */
[----:B------:R-:W-:Y:S01]  /*a9a0*/  @!P4 FMUL R144, R144, 0.5 ;  /* 0x3f0000009090c820 */ /* 0x000fe20000400000 */
[----:B-----5:R-:W-:Y:S01]  /*a9b0*/  @!P6 FMUL R31, R31, R31 ;  /* 0x0000001f1f1fe220 */ /* 0x020fe20000400000 */
[----:B------:R-:W-:Y:S01]  /*a9c0*/  FSETP.GEU.AND P6, PT, R133, -126, PT ;  /* 0xc2fc00008500780b */ /* 0x000fe20003fce000 */
[----:B--2---:R-:W-:Y:S01]  /*a9d0*/  FFMA R141, R42, UR21, -R10 ;  /* 0x000000152a8d7c23 */ /* 0x004fe2000800080a */
[----:B------:R1:W2:Y:S01]  /*a9e0*/  MUFU.EX2 R38, R144 ;  /* 0x0000009000267308 */ /* 0x0002a20000000800 */
[----:B------:R-:W-:Y:S02]  /*a9f0*/  F2FP.SATFINITE.E4M3.F32.PACK_AB_MERGE_C R69, RZ, R69, RZ ;  /* 0x00000045ff45723e */ /* 0x000fe400048070ff */
[----:B------:R-:W-:Y:S01]  /*aa00*/  F2FP.SATFINITE.E4M3.F32.PACK_AB_MERGE_C R72, RZ, R72, RZ ;  /* 0x00000048ff48723e */ /* 0x000fe200048070ff */
[----:B----4-:R-:W-:Y:S01]  /*aa10*/  @!P3 FMUL R35, R35, R35 ;  /* 0x000000232323b220 */ /* 0x010fe20000400000 */
[----:B------:R-:W-:-:S03]  /*aa20*/  FSETP.GEU.AND P3, PT, R140, -126, PT ;  /* 0xc2fc00008c00780b */ /* 0x000fc60003f6e000 */
[----:B------:R-:W-:Y:S01]  /*aa30*/  @!P2 FMUL R137, R137, 0.5 ;  /* 0x3f0000008989a820 */ /* 0x000fe20000400000 */
[----:B-1----:R-:W-:-:S01]  /*aa40*/  FFMA R144, R43, UR21, -R10 ;  /* 0x000000152b907c23 */ /* 0x002fc2000800080a */
[----:B------:R-:W-:Y:S01]  /*aa50*/  LOP3.LUT R52, R52, 0xffff, RZ, 0xc0, !PT ;  /* 0x0000ffff34347812 */ /* 0x000fe200078ec0ff */
[----:B------:R-:W-:Y:S01]  /*aa60*/  @!P6 FMUL R133, R133, 0.5 ;  /* 0x3f0000008585e820 */ /* 0x000fe20000400000 */
[----:B------:R1:W3:Y:S01]  /*aa70*/  MUFU.EX2 R42, R137 ;  /* 0x00000089002a7308 */ /* 0x0002e20000000800 */
[----:B------:R-:W-:Y:S02]  /*aa80*/  F2FP.SATFINITE.E4M3.F32.PACK_AB_MERGE_C R76, RZ, R76, RZ ;  /* 0x0000004cff4c723e */ /* 0x000fe400048070ff */
[----:B------:R-:W-:Y:S01]  /*aa90*/  F2FP.SATFINITE.E4M3.F32.PACK_AB_MERGE_C R53, RZ, R53, RZ ;  /* 0x00000035ff35723e */ /* 0x000fe200048070ff */
[----:B--2---:R-:W-:Y:S01]  /*aaa0*/  @!P4 FMUL R38, R38, R38 ;  /* 0x000000262626c220 */ /* 0x004fe20000400000 */
[----:B------:R-:W-:Y:S01]  /*aab0*/  FSETP.GEU.AND P4, PT, R141, -126, PT ;  /* 0xc2fc00008d00780b */ /* 0x000fe20003f8e000 */
[----:B------:R-:W-:-:S02]  /*aac0*/  @!P3 FMUL R140, R140, 0.5 ;  /* 0x3f0000008c8cb820 */ /* 0x000fc40000400000 */
[----:B------:R2:W4:Y:S01]  /*aad0*/  MUFU.EX2 R39, R133 ;  /* 0x0000008500277308 */ /* 0x0005220000000800 */
[----:B-1----:R-:W-:-:S01]  /*aae0*/  FFMA R137, R47, UR21, -R10 ;  /* 0x000000152f897c23 */ /* 0x002fc2000800080a */
[----:B------:R-:W-:Y:S02]  /*aaf0*/  F2FP.SATFINITE.E4M3.F32.PACK_AB_MERGE_C R81, RZ, R81, RZ ;  /* 0x00000051ff51723e */ /* 0x000fe400048070ff */
[----:B------:R-:W-:Y:S02]  /*ab00*/  F2FP.SATFINITE.E4M3.F32.PACK_AB_MERGE_C R61, RZ, R61, RZ ;  /* 0x0000003dff3d723e */ /* 0x000fe400048070ff */
[----:B------:R-:W-:Y:S02]  /*ab10*/  F2FP.SATFINITE.E4M3.F32.PACK_AB_MERGE_C R64, RZ, R64, RZ ;  /* 0x00000040ff40723e */ /* 0x000fe400048070ff */
[----:B------:R1:W5:Y:S01]  /*ab20*/  MUFU.EX2 R43, R140 ;  /* 0x0000008c002b7308 */ /* 0x0003620000000800 */
[----:B--2---:R-:W-:-:S01]  /*ab30*/  FFMA R133, R46, UR21, -R10 ;  /* 0x000000152e857c23 */ /* 0x004fc2000800080a */
[----:B---3--:R-:W-:Y:S01]  /*ab40*/  @!P2 FMUL R42, R42, R42 ;  /* 0x0000002a2a2aa220 */ /* 0x008fe20000400000 */
[----:B------:R-:W-:Y:S01]  /*ab50*/  @!P4 FMUL R141, R141, 0.5 ;  /* 0x3f0000008d8dc820 */ /* 0x000fe20000400000 */
[----:B------:R-:W-:-:S02]  /*ab60*/  F2FP.SATFINITE.E4M3.F32.PACK_AB_MERGE_C R65, RZ, R65, RZ ;  /* 0x00000041ff41723e */ /* 0x000fc400048070ff */
[----:B------:R-:W-:Y:S02]  /*ab70*/  FSETP.GEU.AND P2, PT, R133, -126, PT ;  /* 0xc2fc00008500780b */ /* 0x000fe40003f4e000 */
[----:B------:R2:W3:Y:S01]  /*ab80*/  MUFU.EX2 R46, R141 ;  /* 0x0000008d002e7308 */ /* 0x0004e20000000800 */
[----:B----4-:R-:W-:Y:S01]  /*ab90*/  @!P6 FMUL R39, R39, R39 ;  /* 0x000000272727e220 */ /* 0x010fe20000400000 */
[----:B------:R-:W-:Y:S01]  /*aba0*/  FSETP.GEU.AND P6, PT, R144, -126, PT ;  /* 0xc2fc00009000780b */ /* 0x000fe20003fce000 */
[----:B-1----:R-:W-:-:S01]  /*abb0*/  FFMA R140, R50, UR21, -R10 ;  /* 0x00000015328c7c23 */ /* 0x002fc2000800080a */
[----:B------:R-:W-:Y:S02]  /*abc0*/  F2FP.SATFINITE.E4M3.F32.PACK_AB_MERGE_C R68, RZ, R68, RZ ;  /* 0x00000044ff44723e */ /* 0x000fe400048070ff */
[----:B------:R-:W-:Y:S02]  /*abd0*/  LOP3.LUT R65, R65, 0xff, RZ, 0xc0, !PT ;  /* 0x000000ff41417812 */ /* 0x000fe400078ec0ff */
[----:B------:R-:W-:Y:S01]  /*abe0*/  LOP3.LUT R68, R68, 0xffff, RZ, 0xc0, !PT ;  /* 0x0000ffff44447812 */ /* 0x000fe200078ec0ff */
[----:B-----5:R-:W-:Y:S01]  /*abf0*/  @!P3 FMUL R43, R43, R43 ;  /* 0x0000002b2b2bb220 */ /* 0x020fe20000400000 */
[----:B------:R-:W-:Y:S01]  /*ac00*/  FSETP.GEU.AND P3, PT, R137, -126, PT ;  /* 0xc2fc00008900780b */ /* 0x000fe20003f6e000 */
[----:B------:R-:W-:Y:S01]  /*ac10*/  @!P2 FMUL R133, R133, 0.5 ;  /* 0x3f0000008585a820 */ /* 0x000fe20000400000 */
[----:B--2---:R-:W-:Y:S01]  /*ac20*/  FFMA R141, R51, UR21, -R10 ;  /* 0x00000015338d7c23 */ /* 0x004fe2000800080a */
[----:B------:R-:W-:-:S02]  /*ac30*/  F2FP.SATFINITE.E4M3.F32.PACK_AB_MERGE_C R112, RZ, R112, RZ ;  /* 0x00000070ff70723e */ /* 0x000fc400048070ff */
[----:B------:R1:W2:Y:S01]  /*ac40*/  MUFU.EX2 R50, R133 ;  /* 0x0000008500327308 */ /* 0x0002a20000000800 */
[----:B------:R-:W-:Y:S01]  /*ac50*/  @!P6 FMUL R144, R144, 0.5 ;  /* 0x3f0000009090e820 */ /* 0x000fe20000400000 */
[----:B---3--:R-:W-:Y:S01]  /*ac60*/  @!P4 FMUL R46, R46, R46 ;  /* 0x0000002e2e2ec220 */ /* 0x008fe20000400000 */
[----:B------:R-:W-:Y:S02]  /*ac70*/  FSETP.GEU.AND P4, PT, R140, -126, PT ;  /* 0xc2fc00008c00780b */ /* 0x000fe40003f8e000 */
[----:B------:R-:W-:Y:S02]  /*ac80*/  F2FP.SATFINITE.E4M3.F32.PACK_AB_MERGE_C R113, RZ, R113, RZ ;  /* 0x00000071ff71723e */ /* 0x000fe400048070ff */
[----:B------:R-:W-:Y:S01]  /*ac90*/  F2FP.SATFINITE.E4M3.F32.PACK_AB_MERGE_C R80, RZ, R80, RZ ;  /* 0x00000050ff50723e */ /* 0x000fe200048070ff */
[----:B------:R3:W4:Y:S01]  /*aca0*/  MUFU.EX2 R47, R144 ;  /* 0x00000090002f7308 */ /* 0x0007220000000800 */
[----:B------:R-:W-:Y:S01]  /*acb0*/  @!P3 FMUL R137, R137, 0.5 ;  /* 0x3f0000008989b820 */ /* 0x000fe20000400000 */
[----:B-1----:R-:W-:Y:S01]  /*acc0*/  FFMA R133, R55, UR21, -R10 ;  /* 0x0000001537857c23 */ /* 0x002fe2000800080a */
[----:B------:R-:W-:-:S02]  /*acd0*/  F2FP.SATFINITE.E4M3.F32.PACK_AB_MERGE_C R132, RZ, R132, RZ ;  /* 0x00000084ff84723e */ /* 0x000fc400048070ff */
[----:B------:R-:W-:Y:S02]  /*ace0*/  F2FP.SATFINITE.E4M3.F32.PACK_AB_MERGE_C R129, RZ, R129, RZ ;  /* 0x00000081ff81723e */ /* 0x000fe400048070ff */
[----:B------:R-:W-:Y:S01]  /*acf0*/  F2FP.SATFINITE.E4M3.F32.PACK_AB_MERGE_C R93, RZ, R93, RZ ;  /* 0x0000005dff5d723e */ /* 0x000fe200048070ff */
[----:B------:R1:W5:Y:S01]  /*ad00*/  MUFU.EX2 R51, R137 ;  /* 0x0000008900337308 */ /* 0x0003620000000800 */
[----:B---3--:R-:W-:-:S01]  /*ad10*/  FFMA R144, R54, UR21, -R10 ;  /* 0x0000001536907c23 */ /* 0x008fc2000800080a */
[----:B--2---:R-:W-:Y:S01]  /*ad20*/  @!P2 FMUL R50, R50, R50 ;  /* 0x000000323232a220 */ /* 0x004fe20000400000 */
[----:B------:R-:W-:Y:S01]  /*ad30*/  @!P4 FMUL R140, R140, 0.5 ;  /* 0x3f0000008c8cc820 */ /* 0x000fe20000400000 */
[----:B------:R-:W-:Y:S02]  /*ad40*/  LOP3.LUT R93, R93, 0xffff, RZ, 0xc0, !PT ;  /* 0x0000ffff5d5d7812 */ /* 0x000fe400078ec0ff */
[----:B------:R-:W-:Y:S02]  /*ad50*/  FSETP.GEU.AND P2, PT, R144, -126, PT ;  /* 0xc2fc00009000780b */ /* 0x000fe40003f4e000 */
[----:B------:R2:W3:Y:S01]  /*ad60*/  MUFU.EX2 R54, R140 ;  /* 0x0000008c00367308 */ /* 0x0004e20000000800 */
[----:B----4-:R-:W-:Y:S01]  /*ad70*/  @!P6 FMUL R47, R47, R47 ;  /* 0x0000002f2f2fe220 */ /* 0x010fe20000400000 */
[----:B------:R-:W-:Y:S01]  /*ad80*/  FSETP.GEU.AND P6, PT, R141, -126, PT ;  /* 0xc2fc00008d00780b */ /* 0x000fe20003fce000 */
[----:B-1----:R-:W-:-:S01]  /*ad90*/  FFMA R137, R58, UR21, -R10 ;  /* 0x000000153a897c23 */ /* 0x002fc2000800080a */
[----:B------:R-:W-:-:S02]  /*ada0*/  F2FP.SATFINITE.E4M3.F32.PACK_AB_MERGE_C R120, RZ, R120, RZ ;  /* 0x00000078ff78723e */ /* 0x000fc400048070ff */
[----:B------:R-:W-:Y:S02]  /*adb0*/  F2FP.SATFINITE.E4M3.F32.PACK_AB_MERGE_C R128, RZ, R128, RZ ;  /* 0x00000080ff80723e */ /* 0x000fe400048070ff */
[----:B------:R-:W-:Y:S01]  /*adc0*/  LOP3.LUT R120, R120, 0xff, RZ, 0xc0, !PT ;  /* 0x000000ff78787812 */ /* 0x000fe200078ec0ff */
[----:B-----5:R-:W-:Y:S01]  /*add0*/  @!P3 FMUL R51, R51, R51 ;  /* 0x000000333333b220 */ /* 0x020fe20000400000 */
[----:B------:R-:W-:Y:S01]  /*ade0*/  FSETP.GEU.AND P3, PT, R133, -126, PT ;  /* 0xc2fc00008500780b */ /* 0x000fe20003f6e000 */
[----:B------:R-:W-:Y:S01]  /*adf0*/  @!P2 FMUL R144, R144, 0.5 ;  /* 0x3f0000009090a820 */ /* 0x000fe20000400000 */
[----:B--2---:R-:W-:Y:S01]  /*ae00*/  FFMA R140, R59, UR21, -R10 ;  /* 0x000000153b8c7c23 */ /* 0x004fe2000800080a */
[----:B------:R-:W-:Y:S02]  /*ae10*/  F2FP.SATFINITE.E4M3.F32.PACK_AB_MERGE_C R125, RZ, R125, RZ ;  /* 0x0000007dff7d723e */ /* 0x000fe400048070ff */
[----:B------:R1:W2:Y:S01]  /*ae20*/  MUFU.EX2 R58, R144 ;  /* 0x00000090003a7308 */ /* 0x0002a20000000800 */
[----:B------:R-:W-:Y:S01]  /*ae30*/  @!P6 FMUL R141, R141, 0.5 ;  /* 0x3f0000008d8de820 */ /* 0x000fe20000400000 */
[----:B---3--:R-:W-:Y:S01]  /*ae40*/  @!P4 FMUL R54, R54, R54 ;  /* 0x000000363636c220 */ /* 0x008fe20000400000 */
[----:B------:R-:W-:-:S02]  /*ae50*/  FSETP.GEU.AND P4, PT, R137, -126, PT ;  /* 0xc2fc00008900780b */ /* 0x000fc40003f8e000 */
[----:B------:R-:W-:-:S03]  /*ae60*/  LOP3.LUT R125, R125, 0xffff, RZ, 0xc0, !PT ;  /* 0x0000ffff7d7d7812 */ /* 0x000fc600078ec0ff */
[----:B------:R3:W4:Y:S01]  /*ae70*/  MUFU.EX2 R55, R141 ;  /* 0x0000008d00377308 */ /* 0x0007220000000800 */
[----:B------:R-:W-:Y:S01]  /*ae80*/  @!P3 FMUL R133, R133, 0.5 ;  /* 0x3f0000008585b820 */ /* 0x000fe20000400000 */
[----:B-1----:R-:W-:-:S06]  /*ae90*/  FFMA R144, R63, UR21, -R10 ;  /* 0x000000153f907c23 */ /* 0x002fcc000800080a */
[----:B------:R1:W5:Y:S01]  /*aea0*/  MUFU.EX2 R59, R133 ;  /* 0x00000085003b7308 */ /* 0x0003620000000800 */
[----:B---3--:R-:W-:-:S01]  /*aeb0*/  FFMA R141, R62, UR21, -R10 ;  /* 0x000000153e8d7c23 */ /* 0x008fc2000800080a */
[----:B--2---:R-:W-:Y:S01]  /*aec0*/  @!P2 FMUL R58, R58, R58 ;  /* 0x0000003a3a3aa220 */ /* 0x004fe20000400000 */
[----:B------:R-:W-:-:S03]  /*aed0*/  @!P4 FMUL R137, R137, 0.5 ;  /* 0x3f0000008989c820 */ /* 0x000fc60000400000 */
[----:B------:R-:W-:Y:S02]  /*aee0*/  FSETP.GEU.AND P2, PT, R141, -126, PT ;  /* 0xc2fc00008d00780b */ /* 0x000fe40003f4e000 */
[----:B------:R2:W3:Y:S01]  /*aef0*/  MUFU.EX2 R62, R137 ;  /* 0x00000089003e7308 */ /* 0x0004e20000000800 */
[----:B----4-:R-:W-:Y:S01]  /*af00*/  @!P6 FMUL R55, R55, R55 ;  /* 0x000000373737e220 */ /* 0x010fe20000400000 */
[----:B------:R-:W-:Y:S01]  /*af10*/  FSETP.GEU.AND P6, PT, R140, -126, PT ;  /* 0xc2fc00008c00780b */ /* 0x000fe20003fce000 */
[----:B-1----:R-:W-:-:S01]  /*af20*/  FFMA R133, R66, UR21, -R10 ;  /* 0x0000001542857c23 */ /* 0x002fc2000800080a */
[----:B-----5:R-:W-:Y:S01]  /*af30*/  @!P3 FMUL R59, R59, R59 ;  /* 0x0000003b3b3bb220 */ /* 0x020fe20000400000 */
[----:B------:R-:W-:-:S06]  /*af40*/  FSETP.GEU.AND P3, PT, R144, -126, PT ;  /* 0xc2fc00009000780b */ /* 0x000fcc0003f6e000 */
[----:B------:R-:W-:Y:S01]  /*af50*/  @!P2 FMUL R141, R141, 0.5 ;  /* 0x3f0000008d8da820 */ /* 0x000fe20000400000 */
[----:B--2---:R-:W-:-:S03]  /*af60*/  FFMA R137, R67, UR21, -R10 ;  /* 0x0000001543897c23 */ /* 0x004fc6000800080a */
[----:B------:R1:W2:Y:S01]  /*af70*/  MUFU.EX2 R66, R141 ;  /* 0x0000008d00427308 */ /* 0x0002a20000000800 */
[----:B------:R-:W-:Y:S01]  /*af80*/  @!P6 FMUL R140, R140, 0.5 ;  /* 0x3f0000008c8ce820 */ /* 0x000fe20000400000 */
[----:B---3--:R-:W-:Y:S01]  /*af90*/  @!P4 FMUL R62, R62, R62 ;  /* 0x0000003e3e3ec220 */ /* 0x008fe20000400000 */
[----:B------:R-:W-:-:S05]  /*afa0*/  FSETP.GEU.AND P4, PT, R133, -126, PT ;  /* 0xc2fc00008500780b */ /* 0x000fca0003f8e000 */
        /* <DEDUP_REMOVED lines=56> */
[----:B------:R-:W1:Y:S01]  /*b330*/  MUFU.EX2 R90, R133 ;  /* 0x00000085005a7308 */ /* 0x000e620000000800 */
[----:B------:R-:W-:Y:S01]  /*b340*/  @!P6 FMUL R144, R144, 0.5 ;  /* 0x3f0000009090e820 */ /* 0x000fe20000400000 */
[----:B---3--:R-:W-:Y:S01]  /*b350*/  @!P4 FMUL R86, R86, R86 ;  /* 0x000000565656c220 */ /* 0x008fe20000400000 */
[----:B------:R-:W-:-:S05]  /*b360*/  FSETP.GEU.AND P4, PT, R140, -126, PT ;  /* 0xc2fc00008c00780b */ /* 0x000fca0003f8e000 */
[----:B------:R2:W3:Y:S01]  /*b370*/  MUFU.EX2 R87, R144 ;  /* 0x0000009000577308 */ /* 0x0004e20000000800 */
[----:B------:R-:W-:-:S07]  /*b380*/  @!P3 FMUL R137, R137, 0.5 ;  /* 0x3f0000008989b820 */ /* 0x000fce0000400000 */
[----:B------:R4:W5:Y:S01]  /*b390*/  MUFU.EX2 R91, R137 ;  /* 0x00000089005b7308 */ /* 0x0009620000000800 */
[----:B--2---:R-:W-:-:S01]  /*b3a0*/  FFMA R144, R94, UR21, -R10 ;  /* 0x000000155e907c23 */ /* 0x004fc2000800080a */
[----:B-1----:R-:W-:Y:S01]  /*b3b0*/  @!P2 FMUL R90, R90, R90 ;  /* 0x0000005a5a5aa220 */ /* 0x002fe20000400000 */
[----:B------:R-:W-:-:S03]  /*b3c0*/  @!P4 FMUL R140, R140, 0.5 ;  /* 0x3f0000008c8cc820 */ /* 0x000fc60000400000 */
[----:B------:R-:W-:Y:S02]  /*b3d0*/  FSETP.GEU.AND P2, PT, R144, -126, PT ;  /* 0xc2fc00009000780b */ /* 0x000fe40003f4e000 */
[----:B------:R1:W2:Y:S01]  /*b3e0*/  MUFU.EX2 R133, R140 ;  /* 0x0000008c00857308 */ /* 0x0002a20000000800 */
[----:B---3--:R-:W-:Y:S01]  /*b3f0*/  @!P6 FMUL R87, R87, R87 ;  /* 0x000000575757e220 */ /* 0x008fe20000400000 */
[----:B------:R-:W-:Y:S01]  /*b400*/  FSETP.GEU.AND P6, PT, R141, -126, PT ;  /* 0xc2fc00008d00780b */ /* 0x000fe20003fce000 */
[----:B----4-:R-:W-:-:S01]  /*b410*/  FFMA R137, R98, UR21, -R10 ;  /* 0x0000001562897c23 */ /* 0x010fc2000800080a */
[----:B-----5:R-:W-:Y:S01]  /*b420*/  @!P3 FMUL R91, R91, R91 ;  /* 0x0000005b5b5bb220 */ /* 0x020fe20000400000 */
[----:B------:R-:W-:-:S06]  /*b430*/  FSETP.GEU.AND P3, PT, R145, -126, PT ;  /* 0xc2fc00009100780b */ /* 0x000fcc0003f6e000 */
[----:B------:R-:W-:Y:S01]  /*b440*/  @!P2 FMUL R144, R144, 0.5 ;  /* 0x3f0000009090a820 */ /* 0x000fe20000400000 */
[----:B-1----:R-:W-:-:S03]  /*b450*/  FFMA R140, R99, UR21, -R10 ;  /* 0x00000015638c7c23 */ /* 0x002fc6000800080a */
[----:B------:R1:W3:Y:S01]  /*b460*/  MUFU.EX2 R95, R144 ;  /* 0x00000090005f7308 */ /* 0x0002e20000000800 */
[----:B------:R-:W-:Y:S01]  /*b470*/  @!P6 FMUL R141, R141, 0.5 ;  /* 0x3f0000008d8de820 */ /* 0x000fe20000400000 */
[----:B--2---:R-:W-:Y:S01]  /*b480*/  @!P4 FMUL R133, R133, R133 ;  /* 0x000000858585c220 */ /* 0x004fe20000400000 */
[----:B------:R-:W-:-:S05]  /*b490*/  FSETP.GEU.AND P4, PT, R137, -126, PT ;  /* 0xc2fc00008900780b */ /* 0x000fca0003f8e000 */
[----:B------:R2:W4:Y:S01]  /*b4a0*/  MUFU.EX2 R94, R141 ;  /* 0x0000008d005e7308 */ /* 0x0005220000000800 */
[----:B------:R-:W-:Y:S01]  /*b4b0*/  @!P3 FMUL R145, R145, 0.5 ;  /* 0x3f0000009191b820 */ /* 0x000fe20000400000 */
[----:B-1----:R-:W-:-:S06]  /*b4c0*/  FFMA R144, R106, UR21, -R10 ;  /* 0x000000156a907c23 */ /* 0x002fcc000800080a */
[----:B------:R1:W5:Y:S01]  /*b4d0*/  MUFU.EX2 R98, R145 ;  /* 0x0000009100627308 */ /* 0x0003620000000800 */
[----:B--2---:R-:W-:-:S01]  /*b4e0*/  FFMA R141, R102, UR21, -R10 ;  /* 0x00000015668d7c23 */ /* 0x004fc2000800080a */
[----:B---3--:R-:W-:Y:S01]  /*b4f0*/  @!P2 FMUL R95, R95, R95 ;  /* 0x0000005f5f5fa220 */ /* 0x008fe20000400000 */
[----:B------:R-:W-:-:S03]  /*b500*/  @!P4 FMUL R137, R137, 0.5 ;  /* 0x3f0000008989c820 */ /* 0x000fc60000400000 */
[----:B------:R-:W-:Y:S01]  /*b510*/  FSETP.GEU.AND P2, PT, R141, -126, PT ;  /* 0xc2fc00008d00780b */ /* 0x000fe20003f4e000 */
[----:B------:R-:W-:-:S01]  /*b520*/  FADD R216, R34, R95 ;  /* 0x0000005f22d87221 */ /* 0x000fc20000000000 */
[----:B------:R-:W2:Y:S01]  /*b530*/  MUFU.EX2 R99, R137 ;  /* 0x0000008900637308 */ /* 0x000ea20000000800 */
[----:B----4-:R-:W-:Y:S01]  /*b540*/  @!P6 FMUL R94, R94, R94 ;  /* 0x0000005e5e5ee220 */ /* 0x010fe20000400000 */
[----:B------:R-:W-:Y:S01]  /*b550*/  FSETP.GEU.AND P6, PT, R140, -126, PT ;  /* 0xc2fc00008c00780b */ /* 0x000fe20003fce000 */
[----:B-1----:R-:W-:-:S01]  /*b560*/  FFMA R145, R107, UR21, -R10 ;  /* 0x000000156b917c23 */ /* 0x002fc2000800080a */
[----:B------:R-:W-:Y:S01]  /*b570*/  F2FP.SATFINITE.E4M3.F32.PACK_AB_MERGE_C R34, RZ, R34, RZ ;  /* 0x00000022ff22723e */ /* 0x000fe200048070ff */
[----:B------:R-:W-:-:S01]  /*b580*/  FADD R212, R31, R94 ;  /* 0x0000005e1fd47221 */ /* 0x000fc20000000000 */
[----:B------:R-:W-:Y:S02]  /*b590*/  F2FP.SATFINITE.E4M3.F32.PACK_AB_MERGE_C R95, RZ, R95, RZ ;  /* 0x0000005fff5f723e */ /* 0x000fe400048070ff */
[----:B------:R-:W-:Y:S01]  /*b5a0*/  F2FP.SATFINITE.E4M3.F32.PACK_AB_MERGE_C R31, RZ, R31, RZ ;  /* 0x0000001fff1f723e */ /* 0x000fe200048070ff */
[----:B-----5:R-:W-:Y:S01]  /*b5b0*/  @!P3 FMUL R98, R98, R98 ;  /* 0x000000626262b220 */ /* 0x020fe20000400000 */
[----:B------:R-:W-:Y:S01]  /*b5c0*/  FSETP.GEU.AND P3, PT, R144, -126, PT ;  /* 0xc2fc00009000780b */ /* 0x000fe20003f6e000 */
[----:B------:R-:W-:Y:S01]  /*b5d0*/  @!P2 FMUL R141, R141, 0.5 ;  /* 0x3f0000008d8da820 */ /* 0x000fe20000400000 */
[----:B------:R-:W-:-:S02]  /*b5e0*/  IMAD.U32 R34, R34, 0x10000, RZ ;  /* 0x0001000022227824 */ /* 0x000fc400078e00ff */
[----:B------:R-:W-:Y:S01]  /*b5f0*/  FADD R214, R35, R98 ;  /* 0x0000006223d67221 */ /* 0x000fe20000000000 */
[----:B------:R-:W-:Y:S01]  /*b600*/  F2FP.SATFINITE.E4M3.F32.PACK_AB_MERGE_C R98, RZ, R98, RZ ;  /* 0x00000062ff62723e */ /* 0x000fe200048070ff */
[----:B------:R1:W3:Y:S01]  /*b610*/  MUFU.EX2 R107, R141 ;  /* 0x0000008d006b7308 */ /* 0x0002e20000000800 */
[----:B------:R-:W-:Y:S01]  /*b620*/  @!P6 FMUL R140, R140, 0.5 ;  /* 0x3f0000008c8ce820 */ /* 0x000fe20000400000 */
[----:B--2---:R-:W-:Y:S01]  /*b630*/  @!P4 FMUL R99, R99, R99 ;  /* 0x000000636363c220 */ /* 0x004fe20000400000 */
[----:B------:R-:W-:Y:S01]  /*b640*/  FSETP.GEU.AND P4, PT, R145, -126, PT ;  /* 0xc2fc00009100780b */ /* 0x000fe20003f8e000 */
[----:B------:R-:W-:Y:S01]  /*b650*/  IMAD.U32 R95, R95, 0x10000, RZ ;  /* 0x000100005f5f7824 */ /* 0x000fe200078e00ff */
[----:B------:R-:W-:Y:S02]  /*b660*/  LOP3.LUT R98, R98, 0xffff, RZ, 0xc0, !PT ;  /* 0x0000ffff62627812 */ /* 0x000fe400078ec0ff */
[----:B------:R-:W-:Y:S01]  /*b670*/  F2FP.SATFINITE.E4M3.F32.PACK_AB_MERGE_C R35, RZ, R35, RZ ;  /* 0x00000023ff23723e */ /* 0x000fe200048070ff */
[----:B------:R2:W4:Y:S01]  /*b680*/  MUFU.EX2 R102, R140 ;  /* 0x0000008c00667308 */ /* 0x0005220000000800 */
[----:B------:R-:W-:Y:S01]  /*b690*/  @!P3 FMUL R144, R144, 0.5 ;  /* 0x3f0000009090b820 */ /* 0x000fe20000400000 */
[----:B-1----:R-:W-:Y:S01]  /*b6a0*/  FFMA R141, R114, UR21, -R10 ;  /* 0x00000015728d7c23 */ /* 0x002fe2000800080a */
[----:B------:R-:W-:-:S02]  /*b6b0*/  LOP3.LUT R31, R31, 0xffff, RZ, 0xc0, !PT ;  /* 0x0000ffff1f1f7812 */ /* 0x000fc400078ec0ff */
[----:B------:R-:W-:Y:S02]  /*b6c0*/  LOP3.LUT R35, R35, 0xffff, RZ, 0xc0, !PT ;  /* 0x0000ffff23237812 */ /* 0x000fe400078ec0ff */
[----:B------:R-:W-:Y:S01]  /*b6d0*/  F2FP.SATFINITE.E4M3.F32.PACK_AB_MERGE_C R94, RZ, R94, RZ ;  /* 0x0000005eff5e723e */ /* 0x000fe200048070ff */
[----:B------:R1:W5:Y:S01]  /*b6e0*/  MUFU.EX2 R137, R144 ;  /* 0x0000009000897308 */ /* 0x0003620000000800 */
[----:B--2---:R-:W-:-:S01]  /*b6f0*/  FFMA R140, R111, UR21, -R10 ;  /* 0x000000156f8c7c23 */ /* 0x004fc2000800080a */
[----:B---3--:R-:W-:Y:S01]  /*b700*/  @!P2 FMUL R107, R107, R107 ;  /* 0x0000006b6b6ba220 */ /* 0x008fe20000400000 */
[----:B------:R-:W-:Y:S01]  /*b710*/  @!P4 FMUL R145, R145, 0.5 ;  /* 0x3f0000009191c820 */ /* 0x000fe20000400000 */
[----:B------:R-:W-:Y:S02]  /*b720*/  LOP3.LUT R94, R94, 0xffff, RZ, 0xc0, !PT ;  /* 0x0000ffff5e5e7812 */ /* 0x000fe400078ec0ff */
[----:B------:R-:W-:Y:S02]  /*b730*/  FSETP.GEU.AND P2, PT, R140, -126, PT ;  /* 0xc2fc00008c00780b */ /* 0x000fe40003f4e000 */
[----:B------:R2:W3:Y:S01]  /*b740*/  MUFU.EX2 R106, R145 ;  /* 0x00000091006a7308 */ /* 0x0004e20000000800 */
[----:B----4-:R-:W-:Y:S01]  /*b750*/  @!P6 FMUL R102, R102, R102 ;  /* 0x000000666666e220 */ /* 0x010fe20000400000 */
[----:B------:R-:W-:Y:S01]  /*b760*/  FSETP.GEU.AND P6, PT, R148, -126, PT ;  /* 0xc2fc00009400780b */ /* 0x000fe20003fce000 */
[----:B-1----:R-:W-:-:S01]  /*b770*/  FFMA R144, R115, UR21, -R10 ;  /* 0x0000001573907c23 */ /* 0x002fc2000800080a */
[----:B------:R-:W-:-:S02]  /*b780*/  IMAD.SHL.U32 R94, R94, 0x1000000, RZ ;  /* 0x010000005e5e7824 */ /* 0x000fc400078e00ff */
[----:B-----5:R-:W-:Y:S01]  /*b790*/  @!P3 FMUL R137, R137, R137 ;  /* 0x000000898989b220 */ /* 0x020fe20000400000 */
[----:B------:R-:W-:-:S04]  /*b7a0*/  FSETP.GEU.AND P3, PT, R141, -126, PT ;  /* 0xc2fc00008d00780b */ /* 0x000fc80003f6e000 */
[----:B------:R-:W-:Y:S01]  /*b7b0*/  @!P2 FMUL R140, R140, 0.5 ;  /* 0x3f0000008c8ca820 */ /* 0x000fe20000400000 */
[----:B--2---:R-:W-:-:S01]  /*b7c0*/  FFMA R145, R123, UR21, -R10 ;  /* 0x000000157b917c23 */ /* 0x004fc2000800080a */
[----:B------:R-:W-:Y:S01]  /*b7d0*/  FADD R209, R46, R137 ;  /* 0x000000892ed17221 */ /* 0x000fe20000000000 */
[----:B------:R-:W-:Y:S01]  /*b7e0*/  F2FP.SATFINITE.E4M3.F32.PACK_AB_MERGE_C R137, RZ, R137, RZ ;  /* 0x00000089ff89723e */ /* 0x000fe200048070ff */
[----:B------:R1:W2:Y:S01]  /*b7f0*/  MUFU.EX2 R110, R140 ;  /* 0x0000008c006e7308 */ /* 0x0002a20000000800 */
[----:B------:R-:W-:Y:S01]  /*b800*/  @!P6 FMUL R148, R148, 0.5 ;  /* 0x3f0000009494e820 */ /* 0x000fe20000400000 */
[----:B---3--:R-:W-:Y:S01]  /*b810*/  @!P4 FMUL R106, R106, R106 ;  /* 0x0000006a6a6ac220 */ /* 0x008fe20000400000 */
[----:B------:R-:W-:Y:S02]  /*b820*/  FSETP.GEU.AND P4, PT, R144, -126, PT ;  /* 0xc2fc00009000780b */ /* 0x000fe40003f8e000 */
[----:B------:R-:W-:Y:S01]  /*b830*/  F2FP.SATFINITE.E4M3.F32.PACK_AB_MERGE_C R46, RZ, R46, RZ ;  /* 0x0000002eff2e723e */ /* 0x000fe200048070ff */
[----:B------:R-:W-:-:S02]  /*b840*/  @!P3 FMUL R141, R141, 0.5 ;  /* 0x3f0000008d8db820 */ /* 0x000fc40000400000 */
[----:B------:R3:W4:Y:S01]  /*b850*/  MUFU.EX2 R111, R148 ;  /* 0x00000094006f7308 */ /* 0x0007220000000800 */
[----:B-1----:R-:W-:-:S01]  /*b860*/  FFMA R140, R119, UR21, -R10 ;  /* 0x00000015778c7c23 */ /* 0x002fc2000800080a */
[--C-:B------:R-:W-:Y:S01]  /*b870*/  FFMA R119, R131, UR21, -R10.reuse ;  /* 0x0000001583777c23 */ /* 0x100fe2000800080a */
[----:B------:R-:W-:-:S01]  /*b880*/  FFMA R131, R146, UR21, -R10 ;  /* 0x0000001592837c23 */ /* 0x000fc2000800080a */
[----:B------:R-:W-:Y:S01]  /*b890*/  FADD R146, R20, R77 ;  /* 0x0000004d14927221 */ /* 0x000fe20000000000 */
[----:B------:R-:W-:Y:S01]  /*b8a0*/  F2FP.SATFINITE.E4M3.F32.PACK_AB_MERGE_C R20, RZ, R20, RZ ;  /* 0x00000014ff14723e */ /* 0x000fe200048070ff */
[----:B------:R-:W-:Y:S02]  /*b8b0*/  IMAD.U32 R46, R46, 0x10000, RZ ;  /* 0x000100002e2e7824 */ /* 0x000fe400078e00ff */
[----:B------:R-:W-:Y:S01]  /*b8c0*/  @!P4 FMUL R144, R144, 0.5 ;  /* 0x3f0000009090c820 */ /* 0x000fe20000400000 */
[----:B------:R-:W1:Y:S01]  /*b8d0*/  MUFU.EX2 R115, R141 ;  /* 0x0000008d00737308 */ /* 0x000e620000000800 */
[----:B--2---:R-:W-:Y:S01]  /*b8e0*/  @!P2 FMUL R110, R110, R110 ;  /* 0x0000006e6e6ea220 */ /* 0x004fe20000400000 */
[----:B------:R-:W-:Y:S01]  /*b8f0*/  FSETP.GEU.AND P2, PT, R122, -126, PT ;  /* 0xc2fc00007a00780b */ /* 0x000fe20003f4e000 */
[----:B---3--:R-:W-:-:S01]  /*b900*/  FFMA R148, R130, UR21, -R10 ;  /* 0x0000001582947c23 */ /* 0x008fc2000800080a */
[----:B------:R-:W-:Y:S01]  /*b910*/  FFMA R130, R143, UR21, -R10 ;  /* 0x000000158f827c23 */ /* 0x000fe2000800080a */
[----:B------:R-:W-:-:S01]  /*b920*/  FADD R143, R18, R73 ;  /* 0x00000049128f7221 */ /* 0x000fc20000000000 */
[----:B------:R-:W-:-:S02]  /*b930*/  LOP3.LUT R20, R20, 0xffff, RZ, 0xc0, !PT ;  /* 0x0000ffff14147812 */ /* 0x000fc400078ec0ff */
[----:B------:R2:W3:Y:S01]  /*b940*/  MUFU.EX2 R114, R144 ;  /* 0x0000009000727308 */ /* 0x0004e20000000800 */
[----:B----4-:R-:W-:Y:S01]  /*b950*/  @!P6 FMUL R111, R111, R111 ;  /* 0x0000006f6f6fe220 */ /* 0x010fe20000400000 */
[----:B------:R-:W-:Y:S02]  /*b960*/  FSETP.GEU.AND P6, PT, R118, -126, PT ;  /* 0xc2fc00007600780b */ /* 0x000fe40003fce000 */
[----:B------:R-:W-:Y:S02]  /*b970*/  F2FP.SATFINITE.E4M3.F32.PACK_AB_MERGE_C R73, RZ, R73, RZ ;  /* 0x00000049ff49723e */ /* 0x000fe400048070ff */
[----:B------:R-:W-:Y:S01]  /*b980*/  F2FP.SATFINITE.E4M3.F32.PACK_AB_MERGE_C R77, RZ, R77, RZ ;  /* 0x0000004dff4d723e */ /* 0x000fe200048070ff */
[----:B------:R-:W-:Y:S01]  /*b990*/  @!P2 FMUL R122, R122, 0.5 ;  /* 0x3f0000007a7aa820 */ /* 0x000fe20000400000 */
[----:B-1----:R-:W-:Y:S01]  /*b9a0*/  @!P3 FMUL R115, R115, R115 ;  /* 0x000000737373b220 */ /* 0x002fe20000400000 */
[----:B------:R-:W-:Y:S02]  /*b9b0*/  FSETP.GEU.AND P3, PT, R145, -126, PT ;  /* 0xc2fc00009100780b */ /* 0x000fe40003f6e000 */
[----:B------:R-:W1:Y:S01]  /*b9c0*/  MUFU.EX2 R141, R122 ;  /* 0x0000007a008d7308 */ /* 0x000e620000000800 */
[----:B--2---:R-:W-:-:S01]  /*b9d0*/  FFMA R144, R103, UR21, -R10 ;  /* 0x0000001567907c23 */ /* 0x004fc2000800080a */
[----:B------:R-:W-:Y:S01]  /*b9e0*/  FADD R103, R57, R124 ;  /* 0x0000007c39677221 */ /* 0x000fe20000000000 */
[----:B------:R-:W-:-:S01]  /*b9f0*/  FADD R218, R54, R115 ;  /* 0x0000007336da7221 */ /* 0x000fc20000000000 */
[----:B------:R-:W-:Y:S01]  /*ba00*/  @!P6 FMUL R118, R118, 0.5 ;  /* 0x3f0000007676e820 */ /* 0x000fe20000400000 */
[----:B------:R-:W-:Y:S01]  /*ba10*/  F2FP.SATFINITE.E4M3.F32.PACK_AB_MERGE_C R57, RZ, R57, RZ ;  /* 0x00000039ff39723e */ /* 0x000fe200048070ff */
[----:B---3--:R-:W-:Y:S01]  /*ba20*/  @!P4 FMUL R114, R114, R114 ;  /* 0x000000727272c220 */ /* 0x008fe20000400000 */
[----:B------:R-:W-:Y:S01]  /*ba30*/  FSETP.GEU.AND P4, PT, R126, -126, PT ;  /* 0xc2fc00007e00780b */ /* 0x000fe20003f8e000 */
[----:B------:R-:W2:Y:S01]  /*ba40*/  MUFU.EX2 R123, R118 ;  /* 0x00000076007b7308 */ /* 0x000ea20000000800 */
[----:B------:R-:W-:-:S01]  /*ba50*/  FADD R200, R200, R103 ;  /* 0x00000067c8c87221 */ /* 0x000fc20000000000 */
[----:B------:R-:W-:Y:S01]  /*ba60*/  FADD R103, R60, R117 ;  /* 0x000000753c677221 */ /* 0x000fe20000000000 */
[----:B------:R-:W-:Y:S01]  /*ba70*/  F2FP.SATFINITE.E4M3.F32.PACK_AB_MERGE_C R60, RZ, R60, RZ ;  /* 0x0000003cff3c723e */ /* 0x000fe200048070ff */
[----:B------:R-:W-:Y:S01]  /*ba80*/  @!P3 FMUL R145, R145, 0.5 ;  /* 0x3f0000009191b820 */ /* 0x000fe20000400000 */
[----:B------:R-:W-:-:S02]  /*ba90*/  F2FP.SATFINITE.E4M3.F32.PACK_AB_MERGE_C R115, RZ, R115, RZ ;  /* 0x00000073ff73723e */ /* 0x000fc400048070ff */
[----:B------:R-:W-:Y:S01]  /*baa0*/  LOP3.LUT R60, R60, 0xffff, RZ, 0xc0, !PT ;  /* 0x0000ffff3c3c7812 */ /* 0x000fe200078ec0ff */
[----:B------:R3:W4:Y:S01]  /*bab0*/  MUFU.EX2 R118, R145 ;  /* 0x0000009100767308 */ /* 0x0007220000000800 */
[----:B-1----:R-:W-:Y:S01]  /*bac0*/  @!P2 FMUL R141, R141, R141 ;  /* 0x0000008d8d8da220 */ /* 0x002fe20000400000 */
[----:B------:R-:W-:Y:S02]  /*bad0*/  FSETP.GEU.AND P2, PT, R148, -126, PT ;  /* 0xc2fc00009400780b */ /* 0x000fe40003f4e000 */
[----:B------:R-:W-:Y:S01]  /*bae0*/  @!P4 FMUL R126, R126, 0.5 ;  /* 0x3f0000007e7ec820 */ /* 0x000fe20000400000 */
[----:B------:R-:W-:Y:S01]  /*baf0*/  FADD R211, R62, R141 ;  /* 0x0000008d3ed37221 */ /* 0x000fe20000000000 */
[----:B------:R-:W-:Y:S02]  /*bb00*/  F2FP.SATFINITE.E4M3.F32.PACK_AB_MERGE_C R141, RZ, R141, RZ ;  /* 0x0000008dff8d723e */ /* 0x000fe400048070ff */
[----:B------:R1:W5:Y:S01]  /*bb10*/  MUFU.EX2 R13, R126 ;  /* 0x0000007e000d7308 */ /* 0x0003620000000800 */
[----:B--2---:R-:W-:Y:S01]  /*bb20*/  @!P6 FMUL R123, R123, R123 ;  /* 0x0000007b7b7be220 */ /* 0x004fe20000400000 */
[----:B------:R-:W-:Y:S01]  /*bb30*/  FSETP.GEU.AND P6, PT, R127, -126, PT ;  /* 0xc2fc00007f00780b */ /* 0x000fe20003fce000 */
[----:B---3--:R-:W-:-:S01]  /*bb40*/  FFMA R145, R135, UR21, -R10 ;  /* 0x0000001587917c23 */ /* 0x008fc2000800080a */
[----:B------:R-:W-:Y:S01]  /*bb50*/  FFMA R135, R150, UR21, -R10 ;  /* 0x0000001596877c23 */ /* 0x000fe2000800080a */
[----:B------:R-:W-:-:S01]  /*bb60*/  FADD R150, R21, R84 ;  /* 0x0000005415967221 */ /* 0x000fc20000000000 */
[----:B------:R-:W-:Y:S01]  /*bb70*/  F2FP.SATFINITE.E4M3.F32.PACK_AB_MERGE_C R21, RZ, R21, RZ ;  /* 0x00000015ff15723e */ /* 0x000fe200048070ff */
[----:B------:R-:W-:Y:S01]  /*bb80*/  @!P2 FMUL R148, R148, 0.5 ;  /* 0x3f0000009494a820 */ /* 0x000fe20000400000 */
[----:B------:R-:W-:Y:S01]  /*bb90*/  F2FP.SATFINITE.E4M3.F32.PACK_AB_MERGE_C R84, RZ, R84, RZ ;  /* 0x00000054ff54723e */ /* 0x000fe200048070ff */
[----:B----4-:R-:W-:Y:S01]  /*bba0*/  @!P3 FMUL R118, R118, R118 ;  /* 0x000000767676b220 */ /* 0x010fe20000400000 */
[----:B------:R-:W-:Y:S01]  /*bbb0*/  FSETP.GEU.AND P3, PT, R119, -126, PT ;  /* 0xc2fc00007700780b */ /* 0x000fe20003f6e000 */
[----:B------:R2:W3:Y:S01]  /*bbc0*/  MUFU.EX2 R17, R148 ;  /* 0x0000009400117308 */ /* 0x0004e20000000800 */
[----:B-1----:R-:W-:-:S01]  /*bbd0*/  FADD R126, R41, R108 ;  /* 0x0000006c297e7221 */ /* 0x002fc20000000000 */
[----:B------:R-:W-:Y:S01]  /*bbe0*/  FADD R213, R63, R118 ;  /* 0x000000763fd57221 */ /* 0x000fe20000000000 */
[----:B------:R-:W-:Y:S01]  /*bbf0*/  F2FP.SATFINITE.E4M3.F32.PACK_AB_MERGE_C R41, RZ, R41, RZ ;  /* 0x00000029ff29723e */ /* 0x000fe200048070ff */
[----:B------:R-:W-:Y:S01]  /*bc00*/  @!P6 FMUL R127, R127, 0.5 ;  /* 0x3f0000007f7fe820 */ /* 0x000fe20000400000 */
[----:B------:R-:W-:-:S01]  /*bc10*/  FADD R139, R139, R126 ;  /* 0x0000007e8b8b7221 */ /* 0x000fc20000000000 */
[----:B-----5:R-:W-:Y:S01]  /*bc20*/  @!P4 FMUL R13, R13, R13 ;  /* 0x0000000d0d0dc220 */ /* 0x020fe20000400000 */
[----:B------:R-:W-:Y:S01]  /*bc30*/  FSETP.GEU.AND P4, PT, R201, -126, PT ;  /* 0xc2fc0000c900780b */ /* 0x000fe20003f8e000 */
[----:B------:R-:W1:Y:S01]  /*bc40*/  MUFU.EX2 R122, R127 ;  /* 0x0000007f007a7308 */ /* 0x000e620000000800 */
[----:B------:R-:W-:-:S01]  /*bc50*/  FADD R126, R44, R105 ;  /* 0x000000692c7e7221 */ /* 0x000fc20000000000 */
[----:B--2---:R-:W-:Y:S01]  /*bc60*/  FADD R148, R28, R89 ;  /* 0x000000591c947221 */ /* 0x004fe20000000000 */
[----:B------:R-:W-:-:S01]  /*bc70*/  FADD R212, R212, R213 ;  /* 0x000000d5d4d47221 */ /* 0x000fc20000000000 */
[----:B------:R-:W-:Y:S01]  /*bc80*/  @!P3 FMUL R119, R119, 0.5 ;  /* 0x3f0000007777b820 */ /* 0x000fe20000400000 */
[----:B------:R-:W-:-:S01]  /*bc90*/  FADD R143, R143, R126 ;  /* 0x0000007e8f8f7221 */ /* 0x000fc20000000000 */
[----:B------:R-:W-:Y:S01]  /*bca0*/  FADD R148, R148, R103 ;  /* 0x0000006794947221 */ /* 0x000fe20000000000 */
[----:B------:R-:W-:-:S01]  /*bcb0*/  FADD R103, R48, R109 ;  /* 0x0000006d30677221 */ /* 0x000fc20000000000 */
[----:B------:R-:W2:Y:S01]  /*bcc0*/  MUFU.EX2 R10, R119 ;  /* 0x00000077000a7308 */ /* 0x000ea20000000800 */
[----:B---3--:R-:W-:Y:S01]  /*bcd0*/  @!P2 FMUL R17, R17, R17 ;  /* 0x000000111111a220 */ /* 0x008fe20000400000 */
[----:B------:R-:W-:Y:S01]  /*bce0*/  FSETP.GEU.AND P2, PT, R205, -126, PT ;  /* 0xc2fc0000cd00780b */ /* 0x000fe20003f4e000 */
[----:B------:R-:W-:-:S01]  /*bcf0*/  FADD R146, R146, R103 ;  /* 0x0000006792927221 */ /* 0x000fc20000000000 */
[----:B------:R-:W-:Y:S01]  /*bd00*/  @!P4 FMUL R201, R201, 0.5 ;  /* 0x3f000000c9c9c820 */ /* 0x000fe20000400000 */
[----:B------:R-:W-:-:S01]  /*bd10*/  FADD R103, R49, R116 ;  /* 0x0000007431677221 */ /* 0x000fc20000000000 */
[----:B------:R-:W-:Y:S01]  /*bd20*/  FADD R213, R50, R111 ;  /* 0x0000006f32d57221 */ /* 0x000fe20000000000 */
[----:B------:R-:W-:-:S01]  /*bd30*/  FADD R143, R143, R148 ;  /* 0x000000948f8f7221 */ /* 0x000fc20000000000 */
[----:B------:R3:W4:Y:S01]  /*bd40*/  MUFU.EX2 R127, R201 ;  /* 0x000000c9007f7308 */ /* 0x0007220000000800 */
[----:B-1----:R-:W-:Y:S01]  /*bd50*/  @!P6 FMUL R122, R122, R122 ;  /* 0x0000007a7a7ae220 */ /* 0x002fe20000400000 */
[----:B------:R-:W-:Y:S01]  /*bd60*/  FSETP.GEU.AND P6, PT, R204, -126, PT ;  /* 0xc2fc0000cc00780b */ /* 0x000fe20003fce000 */
[----:B------:R-:W-:-:S01]  /*bd70*/  FADD R150, R150, R103 ;  /* 0x0000006796967221 */ /* 0x000fc20000000000 */
[----:B------:R-:W-:Y:S01]  /*bd80*/  FADD R215, R66, R13 ;  /* 0x0000000d42d77221 */ /* 0x000fe20000000000 */
[----:B------:R-:W-:-:S01]  /*bd90*/  FADD R217, R67, R122 ;  /* 0x0000007a43d97221 */ /* 0x000fc20000000000 */
[----:B------:R-:W-:Y:S01]  /*bda0*/  FADD R139, R139, R200 ;  /* 0x000000c88b8b7221 */ /* 0x000fe20000000000 */
[----:B------:R-:W-:Y:S01]  /*bdb0*/  @!P2 FMUL R205, R205, 0.5 ;  /* 0x3f000000cdcda820 */ /* 0x000fe20000400000 */
[----:B------:R-:W-:Y:S01]  /*bdc0*/  FADD R216, R216, R215 ;  /* 0x000000d7d8d87221 */ /* 0x000fe20000000000 */
[----:B--2---:R-:W-:Y:S01]  /*bdd0*/  @!P3 FMUL R10, R10, R10 ;  /* 0x0000000a0a0ab220 */ /* 0x004fe20000400000 */
[----:B------:R-:W-:Y:S01]  /*bde0*/  FSETP.GEU.AND P3, PT, R208, -126, PT ;  /* 0xc2fc0000d000780b */ /* 0x000fe20003f6e000 */
[----:B------:R1:W2:Y:S01]  /*bdf0*/  MUFU.EX2 R126, R205 ;  /* 0x000000cd007e7308 */ /* 0x0002a20000000800 */
[----:B---3--:R-:W-:-:S01]  /*be00*/  FADD R201, R33, R100 ;  /* 0x0000006421c97221 */ /* 0x008fc20000000000 */
[----:B------:R-:W-:Y:S01]  /*be10*/  FADD R214, R214, R217 ;  /* 0x000000d9d6d67221 */ /* 0x000fe20000000000 */
[----:B------:R-:W-:-:S01]  /*be20*/  FADD R217, R38, R99 ;  /* 0x0000006326d97221 */ /* 0x000fc20000000000 */
[----:B------:R-:W-:Y:S01]  /*be30*/  @!P6 FMUL R204, R204, 0.5 ;  /* 0x3f000000cccce820 */ /* 0x000fe20000400000 */
[----:B------:R-:W-:-:S01]  /*be40*/  FADD R201, R201, R142 ;  /* 0x0000008ec9c97221 */ /* 0x000fc20000000000 */
[----:B----4-:R-:W-:Y:S01]  /*be50*/  @!P4 FMUL R127, R127, R127 ;  /* 0x0000007f7f7fc220 */ /* 0x010fe20000400000 */
[----:B------:R-:W-:Y:S01]  /*be60*/  FSETP.GEU.AND P4, PT, R130, -126, PT ;  /* 0xc2fc00008200780b */ /* 0x000fe20003f8e000 */
[----:B------:R3:W4:Y:S01]  /*be70*/  MUFU.EX2 R119, R204 ;  /* 0x000000cc00777308 */ /* 0x0007220000000800 */
[----:B-1----:R-:W-:-:S01]  /*be80*/  FADD R205, R23, R88 ;  /* 0x0000005817cd7221 */ /* 0x002fc20000000000 */
[----:B------:R-:W-:Y:S01]  /*be90*/  FADD R215, R51, R110 ;  /* 0x0000006e33d77221 */ /* 0x000fe20000000000 */
[----:B------:R-:W-:Y:S01]  /*bea0*/  F2FP.SATFINITE.E4M3.F32.PACK_AB_MERGE_C R23, RZ, R23, RZ ;  /* 0x00000017ff17723e */ /* 0x000fe200048070ff */
[----:B------:R-:W-:Y:S01]  /*beb0*/  @!P3 FMUL R208, R208, 0.5 ;  /* 0x3f000000d0d0b820 */ /* 0x000fe20000400000 */
[----:B------:R-:W-:-:S01]  /*bec0*/  FADD R205, R205, R138 ;  /* 0x0000008acdcd7221 */ /* 0x000fc20000000000 */
[----:B------:R-:W-:Y:S01]  /*bed0*/  FADD R138, R56, R121 ;  /* 0x00000079388a7221 */ /* 0x000fe20000000000 */
[----:B------:R-:W-:Y:S01]  /*bee0*/  LOP3.LUT R23, R23, 0xff, RZ, 0xc0, !PT ;  /* 0x000000ff17177812 */ /* 0x000fe200078ec0ff */
[----:B------:R1:W5:Y:S01]  /*bef0*/  MUFU.EX2 R103, R208 ;  /* 0x000000d000677308 */ /* 0x0003620000000800 */
[----:B--2---:R-:W-:Y:S01]  /*bf00*/  @!P2 FMUL R126, R126, R126 ;  /* 0x0000007e7e7ea220 */ /* 0x004fe20000400000 */
[----:B------:R-:W-:Y:S01]  /*bf10*/  FSETP.GEU.AND P2, PT, R134, -126, PT ;  /* 0xc2fc00008600780b */ /* 0x000fe20003f4e000 */
[----:B---3--:R-:W-:-:S01]  /*bf20*/  FADD R204, R36, R97 ;  /* 0x0000006124cc7221 */ /* 0x008fc20000000000 */
[----:B------:R-:W-:Y:S01]  /*bf30*/  @!P4 FMUL R130, R130, 0.5 ;  /* 0x3f0000008282c820 */ /* 0x000fe20000400000 */
[----:B------:R-:W-:-:S01]  /*bf40*/  FADD R142, R79, R126 ;  /* 0x0000007e4f8e7221 */ /* 0x000fc20000000000 */
[----:B------:R-:W-:Y:S01]  /*bf50*/  FADD R221, R71, R10 ;  /* 0x0000000a47dd7221 */ /* 0x000fe20000000000 */
[----:B------:R-:W-:-:S01]  /*bf60*/  FADD R204, R204, R207 ;  /* 0x000000cfcccc7221 */ /* 0x000fc20000000000 */
[----:B------:R-:W-:Y:S01]  /*bf70*/  FADD R207, R24, R85 ;  /* 0x0000005518cf7221 */ /* 0x000fe20000000000 */
[----:B----4-:R-:W-:Y:S01]  /*bf80*/  @!P6 FMUL R119, R119, R119 ;  /* 0x000000777777e220 */ /* 0x010fe20000400000 */
[----:B------:R-:W-:Y:S01]  /*bf90*/  FSETP.GEU.AND P6, PT, R131, -126, PT ;  /* 0xc2fc00008300780b */ /* 0x000fe20003fce000 */
[----:B------:R-:W2:Y:S01]  /*bfa0*/  MUFU.EX2 R130, R130 ;  /* 0x0000008200827308 */ /* 0x000ea20000000800 */
[----:B-1----:R-:W-:-:S01]  /*bfb0*/  FADD R208, R30, R133 ;  /* 0x000000851ed07221 */ /* 0x002fc20000000000 */
[----:B------:R-:W-:Y:S01]  /*bfc0*/  FADD R207, R207, R138 ;  /* 0x0000008acfcf7221 */ /* 0x000fe20000000000 */
[----:B------:R-:W-:-:S01]  /*bfd0*/  FADD R138, R78, R119 ;  /* 0x000000774e8a7221 */ /* 0x000fc20000000000 */
[----:B------:R-:W-:Y:S01]  /*bfe0*/  @!P2 FMUL R134, R134, 0.5 ;  /* 0x3f0000008686a820 */ /* 0x000fe20000400000 */
[----:B------:R-:W-:-:S01]  /*bff0*/  FADD R208, R208, R211 ;  /* 0x000000d3d0d07221 */ /* 0x000fc20000000000 */
[----:B-----5:R-:W-:Y:S01]  /*c000*/  @!P3 FMUL R103, R103, R103 ;  /* 0x000000676767b220 */ /* 0x020fe20000400000 */
[----:B------:R-:W-:Y:S01]  /*c010*/  FSETP.GEU.AND P3, PT, R135, -126, PT ;  /* 0xc2fc00008700780b */ /* 0x000fe20003f6e000 */
[----:B------:R-:W-:Y:S01]  /*c020*/  FADD R211, R47, R106 ;  /* 0x0000006a2fd37221 */ /* 0x000fe20000000000 */
[----:B------:R-:W-:-:S01]  /*c030*/  FADD R209, R209, R138 ;  /* 0x0000008ad1d17221 */ /* 0x000fc20000000000 */
[----:B------:R-:W1:Y:S01]  /*c040*/  MUFU.EX2 R134, R134 ;  /* 0x0000008600867308 */ /* 0x000e620000000800 */
[----:B------:R-:W-:Y:S01]  /*c050*/  F2FP.SATFINITE.E4M3.F32.PACK_AB_MERGE_C R24, RZ, R24, RZ ;  /* 0x00000018ff18723e */ /* 0x000fe200048070ff */
[----:B------:R-:W-:Y:S01]  /*c060*/  @!P6 FMUL R131, R131, 0.5 ;  /* 0x3f0000008383e820 */ /* 0x000fe20000400000 */
[----:B------:R-:W-:-:S01]  /*c070*/  FADD R211, R211, R142 ;  /* 0x0000008ed3d37221 */ /* 0x000fc20000000000 */
[----:B------:R-:W-:Y:S01]  /*c080*/  FADD R142, R82, R103 ;  /* 0x00000067528e7221 */ /* 0x000fe20000000000 */
[----:B------:R-:W-:Y:S01]  /*c090*/  LOP3.LUT R24, R24, 0xffff, RZ, 0xc0, !PT ;  /* 0x0000ffff18187812 */ /* 0x000fe200078ec0ff */
[----:B------:R-:W-:Y:S01]  /*c0a0*/  FADD R200, R74, R127 ;  /* 0x0000007f4ac87221 */ /* 0x000fe20000000000 */
[----:B--2---:R-:W-:Y:S01]  /*c0b0*/  @!P4 FMUL R130, R130, R130 ;  /* 0x000000828282c220 */ /* 0x004fe20000400000 */
[----:B------:R-:W2:Y:S01]  /*c0c0*/  MUFU.EX2 R131, R131 ;  /* 0x0000008300837308 */ /* 0x000ea20000000800 */
[----:B------:R-:W-:Y:S01]  /*c0d0*/  FSETP.GEU.AND P4, PT, R144, -126, PT ;  /* 0xc2fc00009000780b */ /* 0x000fe20003f8e000 */
[----:B------:R-:W-:Y:S01]  /*c0e0*/  @!P3 FMUL R135, R135, 0.5 ;  /* 0x3f0000008787b820 */ /* 0x000fe20000400000 */
[----:B------:R-:W-:-:S01]  /*c0f0*/  FADD R213, R213, R142 ;  /* 0x0000008ed5d57221 */ /* 0x000fc20000000000 */
[----:B------:R-:W-:Y:S01]  /*c100*/  FADD R142, R70, R17 ;  /* 0x00000011468e7221 */ /* 0x000fe20000000000 */
[----:B------:R-:W-:-:S01]  /*c110*/  FADD R220, R83, R130 ;  /* 0x0000008253dc7221 */ /* 0x000fc20000000000 */
[----:B------:R-:W-:-:S02]  /*c120*/  F2FP.SATFINITE.E4M3.F32.PACK_AB_MERGE_C R33, RZ, R33, RZ ;  /* 0x00000021ff21723e */ /* 0x000fc400048070ff */
[----:B------:R-:W3:Y:S01]  /*c130*/  MUFU.EX2 R135, R135 ;  /* 0x0000008700877308 */ /* 0x000ee20000000800 */
[----:B-1----:R-:W-:Y:S01]  /*c140*/  @!P2 FMUL R134, R134, R134 ;  /* 0x000000868686a220 */ /* 0x002fe20000400000 */
[----:B------:R-:W-:Y:S01]  /*c150*/  FSETP.GEU.AND P2, PT, R145, -126, PT ;  /* 0xc2fc00009100780b */ /* 0x000fe20003f4e000 */
[----:B------:R-:W-:-:S01]  /*c160*/  FADD R217, R217, R142 ;  /* 0x0000008ed9d97221 */ /* 0x000fc20000000000 */
[----:B------:R-:W-:Y:S01]  /*c170*/  FADD R215, R215, R220 ;  /* 0x000000dcd7d77221 */ /* 0x000fe20000000000 */
[----:B------:R-:W-:-:S01]  /*c180*/  FADD R222, R87, R134 ;  /* 0x0000008657de7221 */ /* 0x000fc20000000000 */
[----:B------:R-:W-:Y:S01]  /*c190*/  @!P4 FMUL R144, R144, 0.5 ;  /* 0x3f0000009090c820 */ /* 0x000fe20000400000 */
[----:B------:R-:W-:-:S01]  /*c1a0*/  FADD R220, R39, R102 ;  /* 0x0000006627dc7221 */ /* 0x000fc20000000000 */
[----:B------:R-:W-:Y:S01]  /*c1b0*/  F2FP.SATFINITE.E4M3.F32.PACK_AB_MERGE_C R36, RZ, R36, RZ ;  /* 0x00000024ff24723e */ /* 0x000fe200048070ff */
[----:B--2---:R-:W-:Y:S01]  /*c1c0*/  @!P6 FMUL R131, R131, R131 ;  /* 0x000000838383e220 */ /* 0x004fe20000400000 */
[----:B------:R-:W-:Y:S01]  /*c1d0*/  FSETP.GEU.AND P6, PT, R140, -126, PT ;  /* 0xc2fc00008c00780b */ /* 0x000fe20003fce000 */
[----:B------:R-:W1:Y:S01]  /*c1e0*/  MUFU.EX2 R138, R144 ;  /* 0x00000090008a7308 */ /* 0x000e620000000800 */
[----:B------:R-:W-:-:S01]  /*c1f0*/  FADD R220, R220, R221 ;  /* 0x000000dddcdc7221 */ /* 0x000fc20000000000 */
[----:B------:R-:W-:Y:S01]  /*c200*/  FADD R219, R86, R131 ;  /* 0x0000008356db7221 */ /* 0x000fe20000000000 */
[----:B------:R-:W-:-:S01]  /*c210*/  FADD R221, R42, R107 ;  /* 0x0000006b2add7221 */ /* 0x000fc20000000000 */
[----:B------:R-:W-:Y:S01]  /*c220*/  @!P2 FMUL R145, R145, 0.5 ;  /* 0x3f0000009191a820 */ /* 0x000fe20000400000 */
[----:B------:R-:W-:Y:S01]  /*c230*/  LOP3.LUT R33, R33, 0xff, RZ, 0xc0, !PT ;  /* 0x000000ff21217812 */ /* 0x000fe200078ec0ff */
[----:B---3--:R-:W-:Y:S01]  /*c240*/  @!P3 FMUL R135, R135, R135 ;  /* 0x000000878787b220 */ /* 0x008fe20000400000 */
[----:B------:R-:W-:Y:S01]  /*c250*/  FSETP.GEU.AND P3, PT, R203, -126, PT ;  /* 0xc2fc0000cb00780b */ /* 0x000fe20003f6e000 */
[----:B------:R2:W3:Y:S01]  /*c260*/  MUFU.EX2 R142, R145 ;  /* 0x00000091008e7308 */ /* 0x0004e20000000800 */
[----:B------:R-:W-:-:S01]  /*c270*/  FADD R218, R218, R219 ;  /* 0x000000dbdada7221 */ /* 0x000fc20000000000 */
[----:B------:R-:W-:Y:S01]  /*c280*/  FADD R219, R55, R114 ;  /* 0x0000007237db7221 */ /* 0x000fe20000000000 */
[----:B------:R-:W-:Y:S01]  /*c290*/  LOP3.LUT R36, R36, 0xffff, RZ, 0xc0, !PT ;  /* 0x0000ffff24247812 */ /* 0x000fe200078ec0ff */
[----:B------:R-:W-:Y:S01]  /*c2a0*/  @!P6 FMUL R140, R140, 0.5 ;  /* 0x3f0000008c8ce820 */ /* 0x000fe20000400000 */
[----:B------:R-:W-:Y:S01]  /*c2b0*/  F2FP.SATFINITE.E4M3.F32.PACK_AB_MERGE_C R48, RZ, R48, RZ ;  /* 0x00000030ff30723e */ /* 0x000fe200048070ff */
[----:B------:R-:W-:Y:S01]  /*c2c0*/  FADD R219, R219, R222 ;  /* 0x000000dedbdb7221 */ /* 0x000fe20000000000 */
[----:B------:R-:W-:-:S01]  /*c2d0*/  FADD R222, R58, R123 ;  /* 0x0000007b3ade7221 */ /* 0x000fc20000000000 */
[----:B------:R-:W-:Y:S01]  /*c2e0*/  F2FP.SATFINITE.E4M3.F32.PACK_AB_MERGE_C R44, RZ, R44, RZ ;  /* 0x0000002cff2c723e */ /* 0x000fe200048070ff */
[----:B-1----:R-:W-:Y:S01]  /*c2f0*/  @!P4 FMUL R138, R138, R138 ;  /* 0x0000008a8a8ac220 */ /* 0x002fe20000400000 */
[----:B------:R-:W1:Y:S01]  /*c300*/  MUFU.EX2 R140, R140 ;  /* 0x0000008c008c7308 */ /* 0x000e620000000800 */
[----:B--2---:R-:W-:-:S01]  /*c310*/  FADD R145, R90, R135 ;  /* 0x000000875a917221 */ /* 0x004fc20000000000 */
[----:B------:R-:W-:Y:S01]  /*c320*/  @!P3 FMUL R203, R203, 0.5 ;  /* 0x3f000000cbcbb820 */ /* 0x000fe20000400000 */
[----:B------:R-:W-:-:S01]  /*c330*/  FADD R223, R43, R138 ;  /* 0x0000008a2bdf7221 */ /* 0x000fc20000000000 */
[----:B------:R-:W-:Y:S01]  /*c340*/  F2FP.SATFINITE.E4M3.F32.PACK_AB_MERGE_C R49, RZ, R49, RZ ;  /* 0x00000031ff31723e */ /* 0x000fe200048070ff */
[----:B------:R-:W-:-:S01]  /*c350*/  FADD R222, R222, R145 ;  /* 0x00000091dede7221 */ /* 0x000fc20000000000 */
[----:B------:R-:W-:Y:S01]  /*c360*/  FADD R145, R149, R202 ;  /* 0x000000ca95917221 */ /* 0x000fe20000000000 */
[----:B---3--:R-:W-:Y:S01]  /*c370*/  @!P2 FMUL R142, R142, R142 ;  /* 0x0000008e8e8ea220 */ /* 0x008fe20000400000 */
[----:B------:R-:W2:Y:S01]  /*c380*/  MUFU.EX2 R144, R203 ;  /* 0x000000cb00907308 */ /* 0x000ea20000000800 */
[----:B------:R-:W-:Y:S01]  /*c390*/  F2FP.SATFINITE.E4M3.F32.PACK_AB_MERGE_C R28, RZ, R28, RZ ;  /* 0x0000001cff1c723e */ /* 0x000fe200048070ff */
[----:B------:R-:W-:Y:S01]  /*c3a0*/  FADD R221, R221, R200 ;  /* 0x000000c8dddd7221 */ /* 0x000fe20000000000 */
[----:B------:R-:W-:-:S01]  /*c3b0*/  FADD R148, R75, R142 ;  /* 0x0000008e4b947221 */ /* 0x000fc20000000000 */
[----:B------:R-:W-:Y:S01]  /*c3c0*/  F2FP.SATFINITE.E4M3.F32.PACK_AB_MERGE_C R30, RZ, R30, RZ ;  /* 0x0000001eff1e723e */ /* 0x000fe200048070ff */
[----:B------:R-:W-:-:S01]  /*c3d0*/  FADD R202, R217, R218 ;  /* 0x000000dad9ca7221 */ /* 0x000fc20000000000 */
[----:B------:R-:W-:Y:S01]  /*c3e0*/  F2FP.SATFINITE.E4M3.F32.PACK_AB_MERGE_C R38, RZ, R38, RZ ;  /* 0x00000026ff26723e */ /* 0x000fe200048070ff */
[----:B------:R-:W-:-:S01]  /*c3f0*/  FADD R223, R223, R148 ;  /* 0x00000094dfdf7221 */ /* 0x000fc20000000000 */
[----:B------:R-:W-:Y:S01]  /*c400*/  F2FP.SATFINITE.E4M3.F32.PACK_AB_MERGE_C R148, RZ, R11, RZ ;  /* 0x0000000bff94723e */ /* 0x000fe200048070ff */
[----:B------:R-:W-:-:S01]  /*c410*/  FADD R11, R146, R147 ;  /* 0x00000093920b7221 */ /* 0x000fc20000000000 */
[----:B-1----:R-:W-:Y:S01]  /*c420*/  @!P6 FMUL R140, R140, R140 ;  /* 0x0000008c8c8ce220 */ /* 0x002fe20000400000 */
[----:B------:R-:W-:Y:S01]  /*c430*/  LOP3.LUT R44, R44, 0xffff, RZ, 0xc0, !PT ;  /* 0x0000ffff2c2c7812 */ /* 0x000fe200078ec0ff */
[----:B------:R-:W-:Y:S01]  /*c440*/  IMAD.U32 R30, R30, 0x10000, RZ ;  /* 0x000100001e1e7824 */ /* 0x000fe200078e00ff */
[----:B------:R-:W-:Y:S01]  /*c450*/  LOP3.LUT R147, R148, 0xff, RZ, 0xc0, !PT ;  /* 0x000000ff94937812 */ /* 0x000fe200078ec0ff */
[----:B------:R-:W-:Y:S01]  /*c460*/  FADD R148, R205, R206 ;  /* 0x000000cecd947221 */ /* 0x000fe20000000000 */
[----:B------:R-:W-:Y:S01]  /*c470*/  F2FP.SATFINITE.E4M3.F32.PACK_AB_MERGE_C R205, RZ, R22, RZ ;  /* 0x00000016ffcd723e */ /* 0x000fe200048070ff */
[----:B------:R-:W-:Y:S01]  /*c480*/  FADD R224, R59, R140 ;  /* 0x0000008c3be07221 */ /* 0x000fe20000000000 */
[----:B--2---:R-:W-:Y:S01]  /*c490*/  @!P3 FMUL R144, R144, R144 ;  /* 0x000000909090b220 */ /* 0x004fe20000400000 */
[----:B------:R-:W-:Y:S01]  /*c4a0*/  LOP3.LUT R22, R21, 0xff, RZ, 0xc0, !PT ;  /* 0x000000ff15167812 */ /* 0x000fe200078ec0ff */
[----:B------:R-:W-:-:S01]  /*c4b0*/  FADD R146, R151, R204 ;  /* 0x000000cc97927221 */ /* 0x000fc20000000000 */
[----:B------:R-:W-:Y:S01]  /*c4c0*/  LOP3.LUT R205, R205, 0xffff, RZ, 0xc0, !PT ;  /* 0x0000ffffcdcd7812 */ /* 0x000fe200078ec0ff */
[----:B------:R-:W-:-:S01]  /*c4d0*/  FADD R149, R91, R144 ;  /* 0x000000905b957221 */ /* 0x000fc20000000000 */
[----:B------:R-:W-:Y:S01]  /*c4e0*/  PRMT R21, R20, 0x7604, R19 ;  /* 0x0000760414157816 */ /* 0x000fe20000000013 */
[----:B------:R-:W-:-:S01]  /*c4f0*/  FADD R143, R143, R146 ;  /* 0x000000928f8f7221 */ /* 0x000fc20000000000 */
[----:B------:R-:W-:Y:S01]  /*c500*/  PRMT R19, R24, 0x7604, R23 ;  /* 0x0000760418137816 */ /* 0x000fe20000000017 */
[----:B------:R-:W-:-:S01]  /*c510*/  FADD R224, R224, R149 ;  /* 0x00000095e0e07221 */ /* 0x000fc20000000000 */
[----:B------:R-:W-:Y:S01]  /*c520*/  PRMT R20, R205, 0x7604, R22 ;  /* 0x00007604cd147816 */ /* 0x000fe20000000016 */
[----:B------:R-:W-:-:S01]  /*c530*/  FADD R145, R145, R148 ;  /* 0x0000009491917221 */ /* 0x000fc20000000000 */
[----:B------:R-:W-:Y:S01]  /*c540*/  LOP3.LUT R24, R29, 0xff, RZ, 0xc0, !PT ;  /* 0x000000ff1d187812 */ /* 0x000fe200078ec0ff */
[----:B------:R-:W-:-:S01]  /*c550*/  FADD R151, R212, R211 ;  /* 0x000000d3d4977221 */ /* 0x000fc20000000000 */
[----:B------:R-:W-:Y:S01]  /*c560*/  LOP3.LUT R23, R32, 0xffff, RZ, 0xc0, !PT ;  /* 0x0000ffff20177812 */ /* 0x000fe200078ec0ff */
[----:B------:R-:W-:-:S01]  /*c570*/  FADD R204, R220, R219 ;  /* 0x000000dbdccc7221 */ /* 0x000fc20000000000 */
[----:B------:R-:W-:Y:S01]  /*c580*/  LOP3.LUT R22, R37, 0xff, RZ, 0xc0, !PT ;  /* 0x000000ff25167812 */ /* 0x000fe200078ec0ff */
[----:B------:R-:W-:-:S01]  /*c590*/  FADD R203, R221, R222 ;  /* 0x000000deddcb7221 */ /* 0x000fc20000000000 */
[----:B------:R-:W-:Y:S01]  /*c5a0*/  LOP3.LUT R29, R40, 0xffff, RZ, 0xc0, !PT ;  /* 0x0000ffff281d7812 */ /* 0x000fe200078ec0ff */
[----:B------:R-:W-:-:S01]  /*c5b0*/  FADD R224, R223, R224 ;  /* 0x000000e0dfe07221 */ /* 0x000fc20000000000 */
[----:B------:R-:W-:Y:S01]  /*c5c0*/  F2FP.SATFINITE.E4M3.F32.PACK_AB_MERGE_C R149, RZ, R18, RZ ;  /* 0x00000012ff95723e */ /* 0x000fe200048070ff */
[----:B------:R-:W-:-:S01]  /*c5d0*/  FADD R18, R150, R201 ;  /* 0x000000c996127221 */ /* 0x000fc20000000000 */
[----:B------:R-:W-:Y:S01]  /*c5e0*/  FADD R150, R207, R210 ;  /* 0x000000d2cf967221 */ /* 0x000fe20000000000 */
[----:B------:R-:W-:Y:S01]  /*c5f0*/  PRMT R24, R23, 0x7604, R24 ;  /* 0x0000760417187816 */ /* 0x000fe20000000018 */
[----:B------:R-:W-:Y:S01]  /*c600*/  FADD R201, R214, R215 ;  /* 0x000000d7d6c97221 */ /* 0x000fe20000000000 */
[----:B------:R-:W-:Y:S01]  /*c610*/  PRMT R22, R29, 0x7604, R22 ;  /* 0x000076041d167816 */ /* 0x000fe20000000016 */
[----:B------:R-:W-:Y:S01]  /*c620*/  FADD R150, R11, R150 ;  /* 0x000000960b967221 */ /* 0x000fe20000000000 */
[----:B------:R-:W-:Y:S01]  /*c630*/  LOP3.LUT R200, R149, 0xffff, RZ, 0xc0, !PT ;  /* 0x0000ffff95c87812 */ /* 0x000fe200078ec0ff */
[----:B------:R-:W-:Y:S01]  /*c640*/  IMAD.U32 R11, R38, 0x10000, RZ ;  /* 0x00010000260b7824 */ /* 0x000fe200078e00ff */
[----:B------:R-:W-:Y:S01]  /*c650*/  PRMT R23, R36, 0x7604, R33 ;  /* 0x0000760424177816 */ /* 0x000fe20000000021 */
[----:B------:R-:W-:Y:S01]  /*c660*/  FADD R18, R139, R18 ;  /* 0x000000128b127221 */ /* 0x000fe20000000000 */
[----:B------:R-:W-:Y:S01]  /*c670*/  LOP3.LUT R32, R45, 0xff, RZ, 0xc0, !PT ;  /* 0x000000ff2d207812 */ /* 0x000fe200078ec0ff */
        /* <DEDUP_REMOVED lines=13> */
[----:B------:R-:W-:-:S02]  /*c750*/  F2FP.SATFINITE.E4M3.F32.PACK_AB_MERGE_C R56, RZ, R56, RZ ;  /* 0x00000038ff38723e */ /* 0x000fc400048070ff */
[----:B------:R-:W-:Y:S01]  /*c760*/  PRMT R147, R200, 0x7604, R147 ;  /* 0x00007604c8937816 */ /* 0x000fe20000000093 */
[----:B------:R-:W-:-:S01]  /*c770*/  FADD R200, R216, R213 ;  /* 0x000000d5d8c87221 */ /* 0x000fc20000000000 */
[----:B------:R-:W-:Y:S01]  /*c780*/  PRMT R32, R29, 0x7604, R32 ;  /* 0x000076041d207816 */ /* 0x000fe20000000020 */
[----:B------:R-:W-:-:S01]  /*c790*/  FADD R224, R151, R224 ;  /* 0x000000e097e07221 */ /* 0x000fc20000000000 */
[----:B------:R-:W-:Y:S01]  /*c7a0*/  F2FP.SATFINITE.E4M3.F32.PACK_AB_MERGE_C R50, RZ, R50, RZ ;  /* 0x00000032ff32723e */ /* 0x000fe200048070ff */
[----:B------:R-:W-:-:S01]  /*c7b0*/  FADD R200, R200, R203 ;  /* 0x000000cbc8c87221 */ /* 0x000fc20000000000 */
[----:B------:R-:W-:Y:S02]  /*c7c0*/  F2FP.SATFINITE.E4M3.F32.PACK_AB_MERGE_C R133, RZ, R133, RZ ;  /* 0x00000085ff85723e */ /* 0x000fe400048070ff */
[----:B------:R-:W-:Y:S01]  /*c7d0*/  PRMT R33, R44, 0x7604, R33 ;  /* 0x000076042c217816 */ /* 0x000fe20000000021 */
[----:B------:R-:W-:Y:S01]  /*c7e0*/  FADD R149, R149, R200 ;  /* 0x000000c895957221 */ /* 0x000fe20000000000 */
[----:B------:R-:W-:-:S02]  /*c7f0*/  PRMT R29, R52, 0x7604, R49 ;  /* 0x00007604341d7816 */ /* 0x000fc40000000031 */
[----:B------:R-:W-:Y:S01]  /*c800*/  F2FP.SATFINITE.E4M3.F32.PACK_AB_MERGE_C R99, RZ, R99, RZ ;  /* 0x00000063ff63723e */ /* 0x000fe200048070ff */
[----:B------:R-:W-:-:S01]  /*c810*/  FADD R224, R149, R224 ;  /* 0x000000e095e07221 */ /* 0x000fc20000000000 */
[----:B------:R-:W-:Y:S02]  /*c820*/  PRMT R25, R28, 0x7604, R25 ;  /* 0x000076041c197816 */ /* 0x000fe40000000019 */
[----:B------:R-:W-:Y:S02]  /*c830*/  PRMT R36, R45, 0x7604, R36 ;  /* 0x000076042d247816 */ /* 0x000fe40000000024 */
[----:B------:R-:W-:Y:S02]  /*c840*/  LOP3.LUT R49, R76, 0xff, RZ, 0xc0, !PT ;  /* 0x000000ff4c317812 */ /* 0x000fe400078ec0ff */
[----:B------:R-:W-:Y:S02]  /*c850*/  LOP3.LUT R44, R73, 0xffff, RZ, 0xc0, !PT ;  /* 0x0000ffff492c7812 */ /* 0x000fe400078ec0ff */
[----:B------:R-:W-:-:S02]  /*c860*/  LOP3.LUT R28, R53, 0xff, RZ, 0xc0, !PT ;  /* 0x000000ff351c7812 */ /* 0x000fc400078ec0ff */
[----:B------:R-:W-:Y:S02]  /*c870*/  LOP3.LUT R37, R56, 0xffff, RZ, 0xc0, !PT ;  /* 0x0000ffff38257812 */ /* 0x000fe400078ec0ff */
[----:B------:R-:W-:Y:S02]  /*c880*/  LOP3.LUT R45, R84, 0xff, RZ, 0xc0, !PT ;  /* 0x000000ff542d7812 */ /* 0x000fe400078ec0ff */
[----:B------:R-:W-:Y:S02]  /*c890*/  LOP3.LUT R52, R81, 0xffff, RZ, 0xc0, !PT ;  /* 0x0000ffff51347812 */ /* 0x000fe400078ec0ff */
[----:B------:R-:W-:Y:S02]  /*c8a0*/  LOP3.LUT R41, R57, 0xff, RZ, 0xc0, !PT ;  /* 0x000000ff39297812 */ /* 0x000fe400078ec0ff */
[----:B------:R-:W-:Y:S02]  /*c8b0*/  F2FP.SATFINITE.E4M3.F32.PACK_AB_MERGE_C R89, RZ, R89, RZ ;  /* 0x00000059ff59723e */ /* 0x000fe400048070ff */
[----:B------:R-:W-:Y:S01]  /*c8c0*/  LOP3.LUT R147, R147, 0xff0000, R30, 0xf8, !PT ;  /* 0x00ff000093937812 */ /* 0x000fe200078ef81e */
[----:B------:R-:W-:Y:S01]  /*c8d0*/  IMAD.U32 R30, R133, 0x10000, RZ ;  /* 0x00010000851e7824 */ /* 0x000fe200078e00ff */
[----:B------:R-:W-:Y:S01]  /*c8e0*/  LOP3.LUT R20, R20, 0xff0000, R11, 0xf8, !PT ;  /* 0x00ff000014147812 */ /* 0x000fe200078ef80b */
[----:B------:R-:W-:Y:S01]  /*c8f0*/  IMAD.U32 R11, R50, 0x10000, RZ ;  /* 0x00010000320b7824 */ /* 0x000fe200078e00ff */
[----:B------:R-:W-:-:S02]  /*c900*/  F2FP.SATFINITE.E4M3.F32.PACK_AB_MERGE_C R100, RZ, R100, RZ ;  /* 0x00000064ff64723e */ /* 0x000fc400048070ff */
[----:B------:R-:W-:Y:S02]  /*c910*/  F2FP.SATFINITE.E4M3.F32.PACK_AB_MERGE_C R97, RZ, R97, RZ ;  /* 0x00000061ff61723e */ /* 0x000fe400048070ff */
[----:B------:R-:W-:Y:S01]  /*c920*/  LOP3.LUT R21, R21, 0xff0000, R34, 0xf8, !PT ;  /* 0x00ff000015157812 */ /* 0x000fe200078ef822 */
[----:B------:R-:W-:Y:S01]  /*c930*/  IMAD.U32 R34, R99, 0x10000, RZ ;  /* 0x0001000063227824 */ /* 0x000fe200078e00ff */
[----:B------:R-:W-:Y:S02]  /*c940*/  PRMT R49, R44, 0x7604, R49 ;  /* 0x000076042c317816 */ /* 0x000fe40000000031 */
[----:B------:R-:W-:Y:S02]  /*c950*/  F2FP.SATFINITE.E4M3.F32.PACK_AB_MERGE_C R66, RZ, R66, RZ ;  /* 0x00000042ff42723e */ /* 0x000fe400048070ff */
[----:B------:R-:W-:Y:S02]  /*c960*/  PRMT R28, R37, 0x7604, R28 ;  /* 0x00007604251c7816 */ /* 0x000fe4000000001c */
[----:B------:R-:W-:-:S02]  /*c970*/  PRMT R45, R52, 0x7604, R45 ;  /* 0x00007604342d7816 */ /* 0x000fc4000000002d */
[----:B------:R-:W-:Y:S02]  /*c980*/  LOP3.LUT R40, R61, 0xff, RZ, 0xc0, !PT ;  /* 0x000000ff3d287812 */ /* 0x000fe400078ec0ff */
[----:B------:R-:W-:Y:S02]  /*c990*/  LOP3.LUT R37, R64, 0xffff, RZ, 0xc0, !PT ;  /* 0x0000ffff40257812 */ /* 0x000fe400078ec0ff */
[----:B------:R-:W-:Y:S02]  /*c9a0*/  PRMT R41, R60, 0x7604, R41 ;  /* 0x000076043c297816 */ /* 0x000fe40000000029 */
[----:B------:R-:W-:Y:S02]  /*c9b0*/  LOP3.LUT R57, R92, 0xff, RZ, 0xc0, !PT ;  /* 0x000000ff5c397812 */ /* 0x000fe400078ec0ff */
[----:B------:R-:W-:Y:S02]  /*c9c0*/  LOP3.LUT R52, R89, 0xffff, RZ, 0xc0, !PT ;  /* 0x0000ffff59347812 */ /* 0x000fe400078ec0ff */
[----:B------:R-:W-:-:S02]  /*c9d0*/  LOP3.LUT R53, R100, 0xff, RZ, 0xc0, !PT ;  /* 0x000000ff64357812 */ /* 0x000fc400078ec0ff */
[----:B------:R-:W-:Y:S02]  /*c9e0*/  LOP3.LUT R60, R97, 0xffff, RZ, 0xc0, !PT ;  /* 0x0000ffff613c7812 */ /* 0x000fe400078ec0ff */
[----:B------:R-:W-:Y:S02]  /*c9f0*/  F2FP.SATFINITE.E4M3.F32.PACK_AB_MERGE_C R108, RZ, R108, RZ ;  /* 0x0000006cff6c723e */ /* 0x000fe400048070ff */
        /* <DEDUP_REMOVED lines=10> */
[----:B------:R-:W-:Y:S02]  /*caa0*/  PRMT R57, R52, 0x7604, R57 ;  /* 0x0000760434397816 */ /* 0x000fe40000000039 */
[----:B------:R-:W-:Y:S02]  /*cab0*/  F2FP.SATFINITE.E4M3.F32.PACK_AB_MERGE_C R42, RZ, R42, RZ ;  /* 0x0000002aff2a723e */ /* 0x000fe400048070ff */
[----:B------:R-:W-:-:S02]  /*cac0*/  F2FP.SATFINITE.E4M3.F32.PACK_AB_MERGE_C R82, RZ, R82, RZ ;  /* 0x00000052ff52723e */ /* 0x000fc400048070ff */
[----:B------:R-:W-:Y:S01]  /*cad0*/  F2FP.SATFINITE.E4M3.F32.PACK_AB_MERGE_C R43, RZ, R43, RZ ;  /* 0x0000002bff2b723e */ /* 0x000fe200048070ff */
[----:B------:R-:W-:Y:S01]  /*cae0*/  IMAD.U32 R42, R42, 0x10000, RZ ;  /* 0x000100002a2a7824 */ /* 0x000fe200078e00ff */
[----:B------:R-:W-:Y:S02]  /*caf0*/  PRMT R37, R68, 0x7604, R65 ;  /* 0x0000760444257816 */ /* 0x000fe40000000041 */
[----:B------:R-:W-:Y:S02]  /*cb00*/  F2FP.SATFINITE.E4M3.F32.PACK_AB_MERGE_C R88, RZ, R88, RZ ;  /* 0x00000058ff58723e */ /* 0x000fe400048070ff */
[----:B------:R-:W-:Y:S02]  /*cb10*/  F2FP.SATFINITE.E4M3.F32.PACK_AB_MERGE_C R85, RZ, R85, RZ ;  /* 0x00000055ff55723e */ /* 0x000fe400048070ff */
[----:B------:R-:W-:Y:S02]  /*cb20*/  PRMT R53, R60, 0x7604, R53 ;  /* 0x000076043c357816 */ /* 0x000fe40000000035 */
[----:B------:R-:W-:-:S02]  /*cb30*/  F2FP.SATFINITE.E4M3.F32.PACK_AB_MERGE_C R13, RZ, R13, RZ ;  /* 0x0000000dff0d723e */ /* 0x000fc400048070ff */
[----:B------:R-:W-:Y:S02]  /*cb40*/  F2FP.SATFINITE.E4M3.F32.PACK_AB_MERGE_C R17, RZ, R17, RZ ;  /* 0x00000011ff11723e */ /* 0x000fe400048070ff */
[----:B------:R-:W-:Y:S01]  /*cb50*/  LOP3.LUT R65, R108, 0xff, RZ, 0xc0, !PT ;  /* 0x000000ff6c417812 */ /* 0x000fe200078ec0ff */
[----:B------:R-:W-:Y:S01]  /*cb60*/  IMAD.U32 R13, R13, 0x10000, RZ ;  /* 0x000100000d0d7824 */ /* 0x000fe200078e00ff */
[----:B------:R-:W-:Y:S02]  /*cb70*/  LOP3.LUT R60, R105, 0xffff, RZ, 0xc0, !PT ;  /* 0x0000ffff693c7812 */ /* 0x000fe400078ec0ff */
[----:B------:R-:W-:Y:S02]  /*cb80*/  LOP3.LUT R64, R112, 0xff, RZ, 0xc0, !PT ;  /* 0x000000ff70407812 */ /* 0x000fe400078ec0ff */
[----:B------:R-:W-:Y:S02]  /*cb90*/  LOP3.LUT R109, R109, 0xffff, RZ, 0xc0, !PT ;  /* 0x0000ffff6d6d7812 */ /* 0x000fe400078ec0ff */
[----:B------:R-:W-:-:S02]  /*cba0*/  LOP3.LUT R61, R116, 0xff, RZ, 0xc0, !PT ;  /* 0x000000ff743d7812 */ /* 0x000fc400078ec0ff */
[----:B------:R-:W-:Y:S02]  /*cbb0*/  LOP3.LUT R68, R113, 0xffff, RZ, 0xc0, !PT ;  /* 0x0000ffff71447812 */ /* 0x000fe400078ec0ff */
[----:B------:R-:W-:Y:S02]  /*cbc0*/  F2FP.SATFINITE.E4M3.F32.PACK_AB_MERGE_C R107, RZ, R107, RZ ;  /* 0x0000006bff6b723e */ /* 0x000fe400048070ff */
[----:B------:R-:W-:Y:S02]  /*cbd0*/  F2FP.SATFINITE.E4M3.F32.PACK_AB_MERGE_C R138, RZ, R138, RZ ;  /* 0x0000008aff8a723e */ /* 0x000fe400048070ff */
[----:B------:R-:W-:Y:S01]  /*cbe0*/  LOP3.LUT R48, R80, 0xff, RZ, 0xc0, !PT ;  /* 0x000000ff50307812 */ /* 0x000fe200078ec0ff */
[----:B------:R-:W-:Y:S01]  /*cbf0*/  IMAD.U32 R107, R107, 0x10000, RZ ;  /* 0x000100006b6b7824 */ /* 0x000fe200078e00ff */
[----:B------:R-:W-:Y:S02]  /*cc00*/  LOP3.LUT R77, R77, 0xffff, RZ, 0xc0, !PT ;  /* 0x0000ffff4d4d7812 */ /* 0x000fe400078ec0ff */
[----:B------:R-:W-:-:S02]  /*cc10*/  F2FP.SATFINITE.E4M3.F32.PACK_AB_MERGE_C R124, RZ, R124, RZ ;  /* 0x0000007cff7c723e */ /* 0x000fc400048070ff */
[----:B------:R-:W-:Y:S02]  /*cc20*/  F2FP.SATFINITE.E4M3.F32.PACK_AB_MERGE_C R117, RZ, R117, RZ ;  /* 0x00000075ff75723e */ /* 0x000fe400048070ff */
[----:B------:R-:W-:Y:S01]  /*cc30*/  LOP3.LUT R32, R32, 0xff0000, R11, 0xf8, !PT ;  /* 0x00ff000020207812 */ /* 0x000fe200078ef80b */
[----:B------:R-:W-:Y:S01]  /*cc40*/  IMAD.U32 R11, R82, 0x10000, RZ ;  /* 0x00010000520b7824 */ /* 0x000fe200078e00ff */
[----:B------:R-:W-:Y:S01]  /*cc50*/  LOP3.LUT R57, R57, 0xff0000, R30, 0xf8, !PT ;  /* 0x00ff000039397812 */ /* 0x000fe200078ef81e */
[----:B------:R-:W-:Y:S01]  /*cc60*/  IMAD.U32 R30, R141, 0x10000, RZ ;  /* 0x000100008d1e7824 */ /* 0x000fe200078e00ff */
[----:B------:R-:W-:Y:S02]  /*cc70*/  LOP3.LUT R43, R43, 0xffff, RZ, 0xc0, !PT ;  /* 0x0000ffff2b2b7812 */ /* 0x000fe400078ec0ff */
[----:B------:R-:W-:Y:S02]  /*cc80*/  LOP3.LUT R88, R88, 0xff, RZ, 0xc0, !PT ;  /* 0x000000ff58587812 */ /* 0x000fe400078ec0ff */
[----:B------:R-:W-:Y:S01]  /*cc90*/  LOP3.LUT R85, R85, 0xffff, RZ, 0xc0, !PT ;  /* 0x0000ffff55557812 */ /* 0x000fe200078ec0ff */
[----:B------:R-:W-:Y:S01]  /*cca0*/  IMAD.SHL.U32 R38, R43, 0x1000000, RZ ;  /* 0x010000002b267824 */ /* 0x000fe200078e00ff */
[----:B------:R-:W-:Y:S01]  /*ccb0*/  LOP3.LUT R53, R53, 0xff0000, R34, 0xf8, !PT ;  /* 0x00ff000035357812 */ /* 0x000fe200078ef822 */
[----:B------:R-:W-:Y:S01]  /*ccc0*/  IMAD.U32 R34, R17, 0x10000, RZ ;  /* 0x0001000011227824 */ /* 0x000fe200078e00ff */
[----:B------:R-:W-:-:S02]  /*ccd0*/  PRMT R65, R60, 0x7604, R65 ;  /* 0x000076043c417816 */ /* 0x000fc40000000041 */
[----:B------:R-:W-:Y:S02]  /*cce0*/  F2FP.SATFINITE.E4M3.F32.PACK_AB_MERGE_C R54, RZ, R54, RZ ;  /* 0x00000036ff36723e */ /* 0x000fe400048070ff */
[----:B------:R-:W-:Y:S02]  /*ccf0*/  F2FP.SATFINITE.E4M3.F32.PACK_AB_MERGE_C R119, RZ, R119, RZ ;  /* 0x00000077ff77723e */ /* 0x000fe400048070ff */
[----:B------:R-:W-:Y:S01]  /*cd00*/  F2FP.SATFINITE.E4M3.F32.PACK_AB_MERGE_C R55, RZ, R55, RZ ;  /* 0x00000037ff37723e */ /* 0x000fe200048070ff */
[----:B------:R-:W-:Y:S01]  /*cd10*/  IMAD.U32 R54, R54, 0x10000, RZ ;  /* 0x0001000036367824 */ /* 0x000fe200078e00ff */
[----:B------:R-:W-:Y:S02]  /*cd20*/  PRMT R64, R109, 0x7604, R64 ;  /* 0x000076046d407816 */ /* 0x000fe40000000040 */
[----:B------:R-:W-:Y:S02]  /*cd30*/  PRMT R61, R68, 0x7604, R61 ;  /* 0x00007604443d7816 */ /* 0x000fe4000000003d */
[----:B------:R-:W-:-:S02]  /*cd40*/  F2FP.SATFINITE.E4M3.F32.PACK_AB_MERGE_C R73, RZ, R26, RZ ;  /* 0x0000001aff49723e */ /* 0x000fc400048070ff */
[----:B------:R-:W-:Y:S02]  /*cd50*/  F2FP.SATFINITE.E4M3.F32.PACK_AB_MERGE_C R131, RZ, R131, RZ ;  /* 0x00000083ff83723e */ /* 0x000fe400048070ff */
[----:B------:R-:W-:Y:S02]  /*cd60*/  LOP3.LUT R138, R138, 0xffff, RZ, 0xc0, !PT ;  /* 0x0000ffff8a8a7812 */ /* 0x000fe400078ec0ff */
[----:B------:R-:W-:Y:S02]  /*cd70*/  PRMT R48, R77, 0x7604, R48 ;  /* 0x000076044d307816 */ /* 0x000fe40000000030 */
[----:B------:R-:W-:Y:S02]  /*cd80*/  F2FP.SATFINITE.E4M3.F32.PACK_AB_MERGE_C R76, RZ, R27, RZ ;  /* 0x0000001bff4c723e */ /* 0x000fe400048070ff */
[----:B------:R-:W-:Y:S02]  /*cd90*/  LOP3.LUT R69, R124, 0xff, RZ, 0xc0, !PT ;  /* 0x000000ff7c457812 */ /* 0x000fe400078ec0ff */
[----:B------:R-:W-:-:S02]  /*cda0*/  LOP3.LUT R26, R117, 0xffff, RZ, 0xc0, !PT ;  /* 0x0000ffff751a7812 */ /* 0x000fc400078ec0ff */
[----:B------:R-:W-:Y:S02]  /*cdb0*/  F2FP.SATFINITE.E4M3.F32.PACK_AB_MERGE_C R111, RZ, R111, RZ ;  /* 0x0000006fff6f723e */ /* 0x000fe400048070ff */
[----:B------:R-:W-:Y:S02]  /*cdc0*/  F2FP.SATFINITE.E4M3.F32.PACK_AB_MERGE_C R110, RZ, R110, RZ ;  /* 0x0000006eff6e723e */ /* 0x000fe400048070ff */
[----:B------:R-:W-:Y:S01]  /*cdd0*/  PRMT R44, R85, 0x7604, R88 ;  /* 0x00007604552c7816 */ /* 0x000fe20000000058 */
[----:B------:R-:W-:Y:S01]  /*cde0*/  IMAD.U32 R111, R111, 0x10000, RZ ;  /* 0x000100006f6f7824 */ /* 0x000fe200078e00ff */
[----:B------:R-:W-:Y:S02]  /*cdf0*/  LOP3.LUT R27, R132, 0xff, RZ, 0xc0, !PT ;  /* 0x000000ff841b7812 */ /* 0x000fe400078ec0ff */
[----:B------:R-:W-:Y:S02]  /*ce00*/  LOP3.LUT R72, R129, 0xffff, RZ, 0xc0, !PT ;  /* 0x0000ffff81487812 */ /* 0x000fe400078ec0ff */
[----:B------:R-:W-:-:S02]  /*ce10*/  F2FP.SATFINITE.E4M3.F32.PACK_AB_MERGE_C R123, RZ, R123, RZ ;  /* 0x0000007bff7b723e */ /* 0x000fc400048070ff */
[----:B------:R-:W-:Y:S02]  /*ce20*/  F2FP.SATFINITE.E4M3.F32.PACK_AB_MERGE_C R140, RZ, R140, RZ ;  /* 0x0000008cff8c723e */ /* 0x000fe400048070ff */
[----:B------:R-:W-:Y:S01]  /*ce30*/  LOP3.LUT R56, R96, 0xff, RZ, 0xc0, !PT ;  /* 0x000000ff60387812 */ /* 0x000fe200078ec0ff */
[----:B------:R-:W-:Y:S01]  /*ce40*/  IMAD.U32 R123, R123, 0x10000, RZ ;  /* 0x000100007b7b7824 */ /* 0x000fe200078e00ff */
[----:B------:R-:W-:Y:S02]  /*ce50*/  LOP3.LUT R19, R19, 0xff0000, R42, 0xf8, !PT ;  /* 0x00ff000013137812 */ /* 0x000fe400078ef82a */
[----:B------:R-:W-:Y:S01]  /*ce60*/  LOP3.LUT R40, R40, 0xff0000, R11, 0xf8, !PT ;  /* 0x00ff000028287812 */ /* 0x000fe200078ef80b */
[----:B------:R-:W-:Y:S01]  /*ce70*/  IMAD.SHL.U32 R11, R98, 0x1000000, RZ ;  /* 0x01000000620b7824 */ /* 0x000fe200078e00ff */
[----:B------:R-:W-:Y:S01]  /*ce80*/  LOP3.LUT R65, R65, 0xff0000, R30, 0xf8, !PT ;  /* 0x00ff000041417812 */ /* 0x000fe200078ef81e */
[----:B------:R-:W-:Y:S01]  /*ce90*/  IMAD.U32 R30, R119, 0x10000, RZ ;  /* 0x00010000771e7824 */ /* 0x000fe200078e00ff */
[----:B------:R-:W-:-:S02]  /*cea0*/  LOP3.LUT R55, R55, 0xffff, RZ, 0xc0, !PT ;  /* 0x0000ffff37377812 */ /* 0x000fc400078ec0ff */
[----:B------:R-:W-:Y:S01]  /*ceb0*/  LOP3.LUT R64, R64, 0xff0000, R13, 0xf8, !PT ;  /* 0x00ff000040407812 */ /* 0x000fe200078ef80d */
[----:B------:R-:W-:Y:S01]  /*cec0*/  IMAD.SHL.U32 R13, R138, 0x1000000, RZ ;  /* 0x010000008a0d7824 */ /* 0x000fe200078e00ff */
[----:B------:R-:W-:Y:S01]  /*ced0*/  LOP3.LUT R61, R61, 0xff0000, R34, 0xf8, !PT ;  /* 0x00ff00003d3d7812 */ /* 0x000fe200078ef822 */
[----:B------:R-:W-:Y:S01]  /*cee0*/  IMAD.U32 R34, R131, 0x10000, RZ ;  /* 0x0001000083227824 */ /* 0x000fe200078e00ff */
[----:B------:R-:W-:Y:S02]  /*cef0*/  FSETP.GEU.AND P2, PT, R16, -126, PT ;  /* 0xc2fc00001000780b */ /* 0x000fe40003f4e000 */
[----:B------:R-:W-:Y:S02]  /*cf00*/  PRMT R69, R26, 0x7604, R69 ;  /* 0x000076041a457816 */ /* 0x000fe40000000045 */
[----:B------:R-:W-:Y:S02]  /*cf10*/  F2FP.SATFINITE.E4M3.F32.PACK_AB_MERGE_C R70, RZ, R70, RZ ;  /* 0x00000046ff46723e */ /* 0x000fe400048070ff */
[----:B------:R-:W-:-:S02]  /*cf20*/  LOP3.LUT R48, R48, 0xff0000, R95, 0xf8, !PT ;  /* 0x00ff000030307812 */ /* 0x000fc400078ef85f */
[----:B------:R-:W-:Y:S01]  /*cf30*/  F2FP.SATFINITE.E4M3.F32.PACK_AB_MERGE_C R71, RZ, R71, RZ ;  /* 0x00000047ff47723e */ /* 0x000fe200048070ff */
[----:B------:R-:W-:Y:S01]  /*cf40*/  IMAD.U32 R70, R70, 0x10000, RZ ;  /* 0x0001000046467824 */ /* 0x000fe200078e00ff */
[----:B------:R-:W-:Y:S02]  /*cf50*/  LOP3.LUT R110, R110, 0xffff, RZ, 0xc0, !PT ;  /* 0x0000ffff6e6e7812 */ /* 0x000fe400078ec0ff */
[----:B------:R-:W-:Y:S01]  /*cf60*/  F2FP.SATFINITE.E4M3.F32.PACK_AB_MERGE_C R121, RZ, R121, RZ ;  /* 0x00000079ff79723e */ /* 0x000fe200048070ff */
[----:B------:R-:W-:Y:S01]  /*cf70*/  @!P2 FMUL R16, R16, 0.5 ;  /* 0x3f0000001010a820 */ /* 0x000fe20000400000 */
[----:B------:R-:W-:Y:S02]  /*cf80*/  PRMT R27, R72, 0x7604, R27 ;  /* 0x00007604481b7816 */ /* 0x000fe4000000001b */
[----:B------:R-:W-:Y:S02]  /*cf90*/  LOP3.LUT R44, R44, 0xff0000, R107, 0xf8, !PT ;  /* 0x00ff00002c2c7812 */ /* 0x000fe400078ef86b */
[----:B------:R-:W-:Y:S01]  /*cfa0*/  F2FP.SATFINITE.E4M3.F32.PACK_AB_MERGE_C R39, RZ, R39, RZ ;  /* 0x00000027ff27723e */ /* 0x000fe200048070ff */
[----:B------:R-:W1:Y:S01]  /*cfb0*/  MUFU.EX2 R16, R16 ;  /* 0x0000001000107308 */ /* 0x000e620000000800 */
[----:B------:R-:W-:-:S02]  /*cfc0*/  LOP3.LUT R140, R140, 0xffff, RZ, 0xc0, !PT ;  /* 0x0000ffff8c8c7812 */ /* 0x000fc400078ec0ff */
[----:B------:R-:W-:Y:S02]  /*cfd0*/  PRMT R56, R93, 0x7604, R56 ;  /* 0x000076045d387816 */ /* 0x000fe40000000038 */
[----:B------:R-:W-:Y:S01]  /*cfe0*/  LOP3.LUT R19, R19, R38, RZ, 0xfc, !PT ;  /* 0x0000002613137212 */ /* 0x000fe200078efcff */
[----:B------:R-:W-:Y:S01]  /*cff0*/  IMAD.SHL.U32 R38, R55, 0x1000000, RZ ;  /* 0x0100000037267824 */ /* 0x000fe200078e00ff */
[----:B------:R-:W-:Y:S02]  /*d000*/  F2FP.SATFINITE.E4M3.F32.PACK_AB_MERGE_C R122, RZ, R122, RZ ;  /* 0x0000007aff7a723e */ /* 0x000fe400048070ff */
[----:B------:R-:W-:Y:S02]  /*d010*/  PRMT R52, R101, 0x7604, R104 ;  /* 0x0000760465347816 */ /* 0x000fe40000000068 */
[----:B------:R-:W-:Y:S02]  /*d020*/  F2FP.SATFINITE.E4M3.F32.PACK_AB_MERGE_C R127, RZ, R127, RZ ;  /* 0x0000007fff7f723e */ /* 0x000fe400048070ff */
[----:B------:R-:W-:-:S02]  /*d030*/  F2FP.SATFINITE.E4M3.F32.PACK_AB_MERGE_C R47, RZ, R47, RZ ;  /* 0x0000002fff2f723e */ /* 0x000fc400048070ff */
[----:B------:R-:W-:Y:S01]  /*d040*/  F2FP.SATFINITE.E4M3.F32.PACK_AB_MERGE_C R51, RZ, R51, RZ ;  /* 0x00000033ff33723e */ /* 0x000fe200048070ff */
[----:B------:R-:W-:Y:S01]  /*d050*/  IMAD.U32 R127, R127, 0x10000, RZ ;  /* 0x000100007f7f7824 */ /* 0x000fe200078e00ff */
[----:B------:R-:W-:Y:S01]  /*d060*/  F2FP.SATFINITE.E4M3.F32.PACK_AB_MERGE_C R10, RZ, R10, RZ ;  /* 0x0000000aff0a723e */ /* 0x000fe200048070ff */
[----:B-1----:R-:W-:Y:S01]  /*d070*/  @!P2 FMUL R16, R16, R16 ;  /* 0x000000101010a220 */ /* 0x002fe20000400000 */
[----:B------:R-:W-:Y:S02]  /*d080*/  F2FP.SATFINITE.E4M3.F32.PACK_AB_MERGE_C R142, RZ, R142, RZ ;  /* 0x0000008eff8e723e */ /* 0x000fe400048070ff */
[----:B------:R-:W-:Y:S01]  /*d090*/  LOP3.LUT R23, R23, 0xff0000, R54, 0xf8, !PT ;  /* 0x00ff000017177812 */ /* 0x000fe200078ef836 */
[----:B------:R-:W-:-:S01]  /*d0a0*/  FFMA R5, R16, R5, R143 ;  /* 0x0000000510057223 */ /* 0x000fc2000000008f */
[----:B------:R-:W-:Y:S01]  /*d0b0*/  LOP3.LUT R69, R69, 0xff0000, R30, 0xf8, !PT ;  /* 0x00ff000045457812 */ /* 0x000fe200078ef81e */
[----:B------:R-:W-:Y:S01]  /*d0c0*/  IMAD.SHL.U32 R30, R31, 0x1000000, RZ ;  /* 0x010000001f1e7824 */ /* 0x000fe200078e00ff */
[----:B------:R-:W-:Y:S01]  /*d0d0*/  LOP3.LUT R71, R71, 0xffff, RZ, 0xc0, !PT ;  /* 0x0000ffff47477812 */ /* 0x000fe200078ec0ff */
[-C--:B------:R-:W-:Y:S01]  /*d0e0*/  FMUL R152, R152, R16.reuse ;  /* 0x0000001098987220 */ /* 0x080fe20000400000 */
[----:B------:R-:W-:Y:S01]  /*d0f0*/  LOP3.LUT R48, R48, R11, RZ, 0xfc, !PT ;  /* 0x0000000b30307212 */ /* 0x000fe200078efcff */
[----:B------:R-:W-:Y:S01]  /*d100*/  IMAD.SHL.U32 R11, R110, 0x1000000, RZ ;  /* 0x010000006e0b7824 */ /* 0x000fe200078e00ff */
[----:B------:R-:W-:Y:S01]  /*d110*/  LOP3.LUT R121, R121, 0xffff, RZ, 0xc0, !PT ;  /* 0x0000ffff79797812 */ /* 0x000fe200078ec0ff */
[-C--:B------:R-:W-:Y:S01]  /*d120*/  FMUL R153, R153, R16.reuse ;  /* 0x0000001099997220 */ /* 0x080fe20000400000 */
[----:B------:R-:W-:Y:S01]  /*d130*/  LOP3.LUT R27, R27, 0xff0000, R34, 0xf8, !PT ;  /* 0x00ff00001b1b7812 */ /* 0x000fe200078ef822 */
[----:B------:R-:W-:Y:S01]  /*d140*/  IMAD.SHL.U32 R34, R35, 0x1000000, RZ ;  /* 0x0100000023227824 */ /* 0x000fe200078e00ff */
[----:B------:R-:W-:Y:S01]  /*d150*/  LOP3.LUT R39, R39, 0xffff, RZ, 0xc0, !PT ;  /* 0x0000ffff27277812 */ /* 0x000fe200078ec0ff */
[----:B------:R-:W-:Y:S01]  /*d160*/  FMUL R156, R156, R16 ;  /* 0x000000109c9c7220 */ /* 0x000fe20000400000 */
[----:B------:R-:W-:Y:S01]  /*d170*/  LOP3.LUT R44, R44, R13, RZ, 0xfc, !PT ;  /* 0x0000000d2c2c7212 */ /* 0x000fe200078efcff */
[----:B------:R-:W-:Y:S01]  /*d180*/  IMAD.SHL.U32 R13, R140, 0x1000000, RZ ;  /* 0x010000008c0d7824 */ /* 0x000fe200078e00ff */
[----:B------:R-:W-:Y:S01]  /*d190*/  F2FP.SATFINITE.E4M3.F32.PACK_AB_MERGE_C R86, RZ, R86, RZ ;  /* 0x00000056ff56723e */ /* 0x000fe200048070ff */
[----:B------:R-:W-:Y:S01]  /*d1a0*/  IMAD.SHL.U32 R39, R39, 0x1000000, RZ ;  /* 0x0100000027277824 */ /* 0x000fe200078e00ff */
[----:B------:R-:W-:Y:S01]  /*d1b0*/  LOP3.LUT R56, R56, 0xff0000, R111, 0xf8, !PT ;  /* 0x00ff000038387812 */ /* 0x000fe200078ef86f */
[-C--:B------:R-:W-:Y:S01]  /*d1c0*/  FMUL R157, R157, R16.reuse ;  /* 0x000000109d9d7220 */ /* 0x080fe20000400000 */
[----:B------:R-:W-:Y:S01]  /*d1d0*/  F2FP.SATFINITE.E4M3.F32.PACK_AB_MERGE_C R87, RZ, R87, RZ ;  /* 0x00000057ff57723e */ /* 0x000fe200048070ff */
[----:B------:R-:W-:Y:S01]  /*d1e0*/  IMAD.U32 R86, R86, 0x10000, RZ ;  /* 0x0001000056567824 */ /* 0x000fe200078e00ff */
[----:B------:R-:W-:Y:S01]  /*d1f0*/  LOP3.LUT R122, R122, 0xffff, RZ, 0xc0, !PT ;  /* 0x0000ffff7a7a7812 */ /* 0x000fe200078ec0ff */
[-C--:B------:R-:W-:Y:S01]  /*d200*/  FMUL R160, R160, R16.reuse ;  /* 0x00000010a0a07220 */ /* 0x080fe20000400000 */
[----:B------:R-:W-:Y:S01]  /*d210*/  LOP3.LUT R52, R52, 0xff0000, R123, 0xf8, !PT ;  /* 0x00ff000034347812 */ /* 0x000fe200078ef87b */
[-C--:B------:R-:W-:Y:S01]  /*d220*/  FMUL R161, R161, R16.reuse ;  /* 0x00000010a1a17220 */ /* 0x080fe20000400000 */
[----:B------:R-:W-:Y:S01]  /*d230*/  LOP3.LUT R47, R47, 0xffff, RZ, 0xc0, !PT ;  /* 0x0000ffff2f2f7812 */ /* 0x000fe200078ec0ff */
[-C--:B------:R-:W-:Y:S01]  /*d240*/  FMUL R164, R164, R16.reuse ;  /* 0x00000010a4a47220 */ /* 0x080fe20000400000 */
[----:B------:R-:W-:Y:S01]  /*d250*/  LOP3.LUT R51, R51, 0xffff, RZ, 0xc0, !PT ;  /* 0x0000ffff33337812 */ /* 0x000fe200078ec0ff */
[-C--:B------:R-:W-:Y:S01]  /*d260*/  FMUL R165, R165, R16.reuse ;  /* 0x00000010a5a57220 */ /* 0x080fe20000400000 */
[----:B------:R-:W-:Y:S01]  /*d270*/  LOP3.LUT R10, R10, 0xffff, RZ, 0xc0, !PT ;  /* 0x0000ffff0a0a7812 */ /* 0x000fe200078ec0ff */
[----:B------:R-:W-:Y:S01]  /*d280*/  FMUL R168, R168, R16 ;  /* 0x00000010a8a87220 */ /* 0x000fe20000400000 */
[----:B------:R-:W-:Y:S01]  /*d290*/  LOP3.LUT R142, R142, 0xffff, RZ, 0xc0, !PT ;  /* 0x0000ffff8e8e7812 */ /* 0x000fe200078ec0ff */
[----:B------:R-:W-:Y:S01]  /*d2a0*/  IMAD.SHL.U32 R51, R51, 0x1000000, RZ ;  /* 0x0100000033337824 */ /* 0x000fe200078e00ff */
[----:B------:R-:W-:Y:S01]  /*d2b0*/  LOP3.LUT R23, R23, R38, RZ, 0xfc, !PT ;  /* 0x0000002617177212 */ /* 0x000fe200078efcff */
[----:B------:R-:W-:Y:S01]  /*d2c0*/  IMAD.SHL.U32 R38, R71, 0x1000000, RZ ;  /* 0x0100000047267824 */ /* 0x000fe200078e00ff */
[----:B------:R-:W-:Y:S01]  /*d2d0*/  PRMT R60, R121, 0x7604, R120 ;  /* 0x00007604793c7816 */ /* 0x000fe20000000078 */
[----:B------:R-:W-:Y:S01]  /*d2e0*/  IMAD.SHL.U32 R10, R10, 0x1000000, RZ ;  /* 0x010000000a0a7824 */ /* 0x000fe200078e00ff */
[----:B------:R-:W-:Y:S01]  /*d2f0*/  LOP3.LUT R29, R29, 0xff0000, R70, 0xf8, !PT ;  /* 0x00ff00001d1d7812 */ /* 0x000fe200078ef846 */
[----:B------:R-:W-:Y:S01]  /*d300*/  FMUL R169, R169, R16 ;  /* 0x00000010a9a97220 */ /* 0x000fe20000400000 */
[----:B------:R-:W-:Y:S01]  /*d310*/  LOP3.LUT R147, R147, R30, RZ, 0xfc, !PT ;  /* 0x0000001e93937212 */ /* 0x000fe200078efcff */
[-C--:B------:R-:W-:Y:S01]  /*d320*/  FMUL R172, R172, R16.reuse ;  /* 0x00000010acac7220 */ /* 0x080fe20000400000 */
[----:B------:R-:W-:Y:S01]  /*d330*/  LOP3.LUT R87, R87, 0xffff, RZ, 0xc0, !PT ;  /* 0x0000ffff57577812 */ /* 0x000fe200078ec0ff */
[----:B------:R-:W-:Y:S01]  /*d340*/  FMUL R173, R173, R16 ;  /* 0x00000010adad7220 */ /* 0x000fe20000400000 */
[----:B------:R-:W-:Y:S01]  /*d350*/  LOP3.LUT R56, R56, R11, RZ, 0xfc, !PT ;  /* 0x0000000b38387212 */ /* 0x000fe200078efcff */
[----:B------:R-:W-:Y:S01]  /*d360*/  IMAD.SHL.U32 R11, R122, 0x1000000, RZ ;  /* 0x010000007a0b7824 */ /* 0x000fe200078e00ff */
[----:B------:R-:W-:Y:S01]  /*d370*/  LOP3.LUT R30, R21, R34, RZ, 0xfc, !PT ;  /* 0x00000022151e7212 */ /* 0x000fe200078efcff */
[----:B------:R-:W-:Y:S01]  /*d380*/  IMAD.SHL.U32 R34, R47, 0x1000000, RZ ;  /* 0x010000002f227824 */ /* 0x000fe200078e00ff */
[----:B------:R-:W-:Y:S01]  /*d390*/  LOP3.LUT R52, R52, R13, RZ, 0xfc, !PT ;  /* 0x0000000d34347212 */ /* 0x000fe200078efcff */
[----:B------:R-:W-:Y:S01]  /*d3a0*/  IMAD.SHL.U32 R13, R142, 0x1000000, RZ ;  /* 0x010000008e0d7824 */ /* 0x000fe200078e00ff */
[----:B------:R-:W-:Y:S01]  /*d3b0*/  LOP3.LUT R25, R25, 0xff0000, R46, 0xf8, !PT ;  /* 0x00ff000019197812 */ /* 0x000fe200078ef82e */
[-C--:B------:R-:W-:Y:S01]  /*d3c0*/  FMUL R176, R176, R16.reuse ;  /* 0x00000010b0b07220 */ /* 0x080fe20000400000 */
[----:B------:R-:W-:Y:S01]  /*d3d0*/  LOP3.LUT R60, R60, 0xff0000, R127, 0xf8, !PT ;  /* 0x00ff00003c3c7812 */ /* 0x000fe200078ef87f */
[----:B------:R-:W-:Y:S01]  /*d3e0*/  FMUL R177, R177, R16 ;  /* 0x00000010b1b17220 */ /* 0x000fe20000400000 */
[----:B------:R-:W-:Y:S01]  /*d3f0*/  LOP3.LUT R29, R29, R38, RZ, 0xfc, !PT ;  /* 0x000000261d1d7212 */ /* 0x000fe200078efcff */
[----:B------:R-:W-:Y:S01]  /*d400*/  IMAD.SHL.U32 R38, R87, 0x1000000, RZ ;  /* 0x0100000057267824 */ /* 0x000fe200078e00ff */
[----:B------:R-:W-:Y:S01]  /*d410*/  LOP3.LUT R20, R20, R39, RZ, 0xfc, !PT ;  /* 0x0000002714147212 */ /* 0x000fe200078efcff */
[-C--:B------:R-:W-:Y:S01]  /*d420*/  FMUL R180, R180, R16.reuse ;  /* 0x00000010b4b47220 */ /* 0x080fe20000400000 */
[----:B------:R-:W-:Y:S01]  /*d430*/  LOP3.LUT R37, R37, 0xff0000, R86, 0xf8, !PT ;  /* 0x00ff000025257812 */ /* 0x000fe200078ef856 */
[-C--:B------:R-:W-:Y:S01]  /*d440*/  FMUL R181, R181, R16.reuse ;  /* 0x00000010b5b57220 */ /* 0x080fe20000400000 */
[----:B------:R-:W-:Y:S01]  /*d450*/  LOP3.LUT R64, R64, R11, RZ, 0xfc, !PT ;  /* 0x0000000b40407212 */ /* 0x000fe200078efcff */
[----:B------:R-:W-:Y:S01]  /*d460*/  FMUL R184, R184, R16 ;  /* 0x00000010b8b87220 */ /* 0x000fe20000400000 */
[----:B------:R-:W-:Y:S01]  /*d470*/  LOP3.LUT R25, R25, R34, RZ, 0xfc, !PT ;  /* 0x0000002219197212 */ /* 0x000fe200078efcff */
[-C--:B------:R-:W-:Y:S01]  /*d480*/  FMUL R185, R185, R16.reuse ;  /* 0x00000010b9b97220 */ /* 0x080fe20000400000 */
[----:B------:R-:W-:Y:S01]  /*d490*/  LOP3.LUT R24, R24, R51, RZ, 0xfc, !PT ;  /* 0x0000003318187212 */ /* 0x000fe200078efcff */
[----:B------:R-:W-:Y:S01]  /*d4a0*/  FMUL R188, R188, R16 ;  /* 0x00000010bcbc7220 */ /* 0x000fe20000400000 */
[----:B------:R-:W-:Y:S01]  /*d4b0*/  LOP3.LUT R10, R61, R10, RZ, 0xfc, !PT ;  /* 0x0000000a3d0a7212 */ /* 0x000fe200078efcff */
[-C--:B------:R-:W-:Y:S01]  /*d4c0*/  FMUL R189, R189, R16.reuse ;  /* 0x00000010bdbd7220 */ /* 0x080fe20000400000 */
[----:B------:R-:W-:Y:S01]  /*d4d0*/  LOP3.LUT R11, R60, R13, RZ, 0xfc, !PT ;  /* 0x0000000d3c0b7212 */ /* 0x000fe200078efcff */
[----:B------:R-:W-:Y:S01]  /*d4e0*/  FMUL R192, R192, R16 ;  /* 0x00000010c0c07220 */ /* 0x000fe20000400000 */
[----:B------:R-:W-:Y:S01]  /*d4f0*/  SEL R21, R19, R20, P5 ;  /* 0x0000001413157207 */ /* 0x000fe20002800000 */
[----:B------:R-:W-:Y:S01]  /*d500*/  FMUL R193, R193, R16 ;  /* 0x00000010c1c17220 */ /* 0x000fe20000400000 */
[----:B------:R-:W-:Y:S01]  /*d510*/  LOP3.LUT R37, R37, R38, RZ, 0xfc, !PT ;  /* 0x0000002625257212 */ /* 0x000fe200078efcff */
[-C--:B------:R-:W-:Y:S01]  /*d520*/  FMUL R196, R196, R16.reuse ;  /* 0x00000010c4c47220 */ /* 0x080fe20000400000 */
[----:B------:R-:W-:Y:S01]  /*d530*/  SEL R20, R20, R19, P5 ;  /* 0x0000001314147207 */ /* 0x000fe20002800000 */
[----:B------:R-:W-:Y:S01]  /*d540*/  FMUL R197, R197, R16 ;  /* 0x00000010c5c57220 */ /* 0x000fe20000400000 */
[----:B------:R-:W-:-:S02]  /*d550*/  SEL R19, R24, R25, P5 ;  /* 0x0000001918137207 */ /* 0x000fc40002800000 */
[----:B------:R-:W-:Y:S02]  /*d560*/  SEL R51, R11, R10, P5 ;  /* 0x0000000a0b337207 */ /* 0x000fe40002800000 */
[----:B------:R-:W-:Y:S01]  /*d570*/  SEL R38, R10, R11, P5 ;  /* 0x0000000b0a267207 */ /* 0x000fe20002800000 */
[----:B------:R-:W-:Y:S01]  /*d580*/  IMAD.MOV.U32 R11, RZ, RZ, 0x3021 ;  /* 0x00003021ff0b7424 */ /* 0x000fe200078e00ff */
[----:B------:R-:W-:Y:S01]  /*d590*/  SEL R24, R25, R24, P5 ;  /* 0x0000001819187207 */ /* 0x000fe20002800000 */
[----:B------:R-:W-:Y:S01]  /*d5a0*/  IMAD.MOV.U32 R25, RZ, RZ, 0x2130 ;  /* 0x00002130ff197424 */ /* 0x000fe200078e00ff */
[----:B------:R-:W-:Y:S02]  /*d5b0*/  LOP3.LUT R73, R73, 0xff, RZ, 0xc0, !PT ;  /* 0x000000ff49497812 */ /* 0x000fe400078ec0ff */
[----:B------:R-:W-:Y:S02]  /*d5c0*/  LOP3.LUT R76, R76, 0xffff, RZ, 0xc0, !PT ;  /* 0x0000ffff4c4c7812 */ /* 0x000fe400078ec0ff */
[----:B------:R-:W-:-:S02]  /*d5d0*/  F2FP.SATFINITE.E4M3.F32.PACK_AB_MERGE_C R58, RZ, R58, RZ ;  /* 0x0000003aff3a723e */ /* 0x000fc400048070ff */
[----:B------:R-:W-:Y:S02]  /*d5e0*/  FSETP.GEU.AND P3, PT, R136, -126, PT ;  /* 0xc2fc00008800780b */ /* 0x000fe40003f6e000 */
[----:B------:R-:W-:Y:S02]  /*d5f0*/  F2FP.SATFINITE.E4M3.F32.PACK_AB_MERGE_C R103, RZ, R103, RZ ;  /* 0x00000067ff67723e */ /* 0x000fe400048070ff */
[----:B------:R-:W-:Y:S02]  /*d600*/  F2FP.SATFINITE.E4M3.F32.PACK_AB_MERGE_C R130, RZ, R130, RZ ;  /* 0x00000082ff82723e */ /* 0x000fe400048070ff */
[-C--:B------:R-:W-:Y:S01]  /*d610*/  SHF.R.U32.HI R11, RZ, R14.reuse, R11 ;  /* 0x0000000eff0b7219 */ /* 0x080fe2000001160b */
[----:B------:R-:W-:Y:S01]  /*d620*/  IMAD.U32 R103, R103, 0x10000, RZ ;  /* 0x0001000067677824 */ /* 0x000fe200078e00ff */
[----:B------:R-:W-:Y:S02]  /*d630*/  LOP3.LUT R68, R128, 0xff, RZ, 0xc0, !PT ;  /* 0x000000ff80447812 */ /* 0x000fe400078ec0ff */
[----:B------:R-:W-:Y:S01]  /*d640*/  PRMT R26, R76, 0x7604, R73 ;  /* 0x000076044c1a7816 */ /* 0x000fe20000000049 */
[----:B------:R-:W-:Y:S01]  /*d650*/  IMAD.U32 R73, R58, 0x10000, RZ ;  /* 0x000100003a497824 */ /* 0x000fe200078e00ff */
[----:B------:R-:W-:Y:S01]  /*d660*/  SHF.R.U32.HI R25, RZ, R14, R25 ;  /* 0x0000000eff197219 */ /* 0x000fe20000011619 */
[----:B------:R-:W-:Y:S01]  /*d670*/  @!P3 FMUL R136, R136, 0.5 ;  /* 0x3f0000008888b820 */ /* 0x000fe20000400000 */
[----:B------:R-:W-:-:S02]  /*d680*/  F2FP.SATFINITE.E4M3.F32.PACK_AB_MERGE_C R74, RZ, R74, RZ ;  /* 0x0000004aff4a723e */ /* 0x000fc400048070ff */
[----:B------:R-:W-:Y:S02]  /*d690*/  LOP3.LUT R130, R130, 0xffff, RZ, 0xc0, !PT ;  /* 0x0000ffff82827812 */ /* 0x000fe400078ec0ff */
[----:B------:R-:W-:Y:S02]  /*d6a0*/  LOP3.LUT R10, R11, 0xf, RZ, 0xc0, !PT ;  /* 0x0000000f0b0a7812 */ /* 0x000fe400078ec0ff */
[----:B------:R-:W-:Y:S01]  /*d6b0*/  PRMT R68, R125, 0x7604, R68 ;  /* 0x000076047d447816 */ /* 0x000fe20000000044 */
[----:B------:R-:W-:Y:S01]  /*d6c0*/  IMAD.SHL.U32 R13, R130, 0x1000000, RZ ;  /* 0x01000000820d7824 */ /* 0x000fe200078e00ff */
[----:B------:R-:W-:Y:S01]  /*d6d0*/  F2FP.SATFINITE.E4M3.F32.PACK_AB_MERGE_C R62, RZ, R62, RZ ;  /* 0x0000003eff3e723e */ /* 0x000fe200048070ff */
[----:B------:R-:W-:Y:S01]  /*d6e0*/  SHFL.IDX PT, R21, R21, R10, 0x1c1f ;  /* 0x001c1f0a15157589 */ /* 0x000fe200000e0000 */
[----:B------:R-:W-:Y:S02]  /*d6f0*/  F2FP.SATFINITE.E4M3.F32.PACK_AB_MERGE_C R63, RZ, R63, RZ ;  /* 0x0000003fff3f723e */ /* 0x000fe400048070ff */
[----:B------:R-:W-:Y:S01]  /*d700*/  LOP3.LUT R11, R25, 0xf, RZ, 0xc0, !PT ;  /* 0x0000000f190b7812 */ /* 0x000fe200078ec0ff */
[----:B------:R-:W-:Y:S01]  /*d710*/  IMAD.U32 R62, R62, 0x10000, RZ ;  /* 0x000100003e3e7824 */ /* 0x000fe200078e00ff */
[----:B------:R-:W-:Y:S01]  /*d720*/  LOP3.LUT R22, R22, 0xff0000, R73, 0xf8, !PT ;  /* 0x00ff000016167812 */ /* 0x000fe200078ef849 */
[----:B------:R-:W-:Y:S01]  /*d730*/  IMAD.U32 R73, R74, 0x10000, RZ ;  /* 0x000100004a497824 */ /* 0x000fe200078e00ff */
[----:B------:R-:W-:Y:S01]  /*d740*/  F2FP.SATFINITE.E4M3.F32.PACK_AB_MERGE_C R90, RZ, R90, RZ ;  /* 0x0000005aff5a723e */ /* 0x000fe200048070ff */
[----:B------:R-:W1:Y:S01]  /*d750*/  SHFL.IDX PT, R20, R20, R11, 0x1c1f ;  /* 0x001c1f0b14147589 */ /* 0x000e6200000e0000 */
[----:B------:R-:W-:-:S02]  /*d760*/  F2FP.SATFINITE.E4M3.F32.PACK_AB_MERGE_C R135, RZ, R135, RZ ;  /* 0x00000087ff87723e */ /* 0x000fc400048070ff */
[----:B------:R-:W-:Y:S01]  /*d770*/  LOP3.LUT R68, R68, 0xff0000, R103, 0xf8, !PT ;  /* 0x00ff000044447812 */ /* 0x000fe200078ef867 */
[----:B------:R-:W-:Y:S01]  /*d780*/  SHFL.IDX PT, R19, R19, R10, 0x1c1f ;  /* 0x001c1f0a13137589 */ /* 0x000fe200000e0000 */
[----:B------:R-:W-:Y:S01]  /*d790*/  LOP3.LUT R63, R63, 0xffff, RZ, 0xc0, !PT ;  /* 0x0000ffff3f3f7812 */ /* 0x000fe200078ec0ff */
[----:B------:R-:W-:Y:S01]  /*d7a0*/  IMAD.U32 R135, R135, 0x10000, RZ ;  /* 0x0001000087877824 */ /* 0x000fe200078e00ff */
[----:B------:R-:W-:Y:S01]  /*d7b0*/  F2FP.SATFINITE.E4M3.F32.PACK_AB_MERGE_C R91, RZ, R91, RZ ;  /* 0x0000005bff5b723e */ /* 0x000fe200048070ff */
[----:B------:R-:W2:Y:S01]  /*d7c0*/  SHFL.IDX PT, R16, R24, R11, 0x1c1f ;  /* 0x001c1f0b18107589 */ /* 0x000ea200000e0000 */
[----:B------:R-:W-:Y:S01]  /*d7d0*/  F2FP.SATFINITE.E4M3.F32.PACK_AB_MERGE_C R144, RZ, R144, RZ ;  /* 0x00000090ff90723e */ /* 0x000fe200048070ff */
[----:B------:R-:W-:Y:S01]  /*d7e0*/  IMAD.SHL.U32 R34, R63, 0x1000000, RZ ;  /* 0x010000003f227824 */ /* 0x000fe200078e00ff */
[----:B------:R-:W-:Y:S01]  /*d7f0*/  F2FP.SATFINITE.E4M3.F32.PACK_AB_MERGE_C R78, RZ, R78, RZ ;  /* 0x0000004eff4e723e */ /* 0x000fe200048070ff */
[----:B------:R-:W-:Y:S01]  /*d800*/  SHFL.IDX PT, R51, R51, R10, 0x1c1f ;  /* 0x001c1f0a33337589 */ /* 0x000fe200000e0000 */
[----:B------:R-:W-:-:S02]  /*d810*/  F2FP.SATFINITE.E4M3.F32.PACK_AB_MERGE_C R59, RZ, R59, RZ ;  /* 0x0000003bff3b723e */ /* 0x000fc400048070ff */
[----:B------:R-:W-:Y:S01]  /*d820*/  F2FP.SATFINITE.E4M3.F32.PACK_AB_MERGE_C R79, RZ, R79, RZ ;  /* 0x0000004fff4f723e */ /* 0x000fe200048070ff */
[----:B------:R-:W-:Y:S01]  /*d830*/  IMAD.U32 R78, R78, 0x10000, RZ ;  /* 0x000100004e4e7824 */ /* 0x000fe200078e00ff */
[----:B------:R-:W-:Y:S01]  /*d840*/  F2FP.SATFINITE.E4M3.F32.PACK_AB_MERGE_C R83, RZ, R83, RZ ;  /* 0x00000053ff53723e */ /* 0x000fe200048070ff */
[----:B------:R-:W-:Y:S01]  /*d850*/  SHFL.IDX PT, R54, R38, R11, 0x1c1f ;  /* 0x001c1f0b26367589 */ /* 0x000fe200000e0000 */
[----:B------:R-:W-:Y:S02]  /*d860*/  F2FP.SATFINITE.E4M3.F32.PACK_AB_MERGE_C R102, RZ, R102, RZ ;  /* 0x00000066ff66723e */ /* 0x000fe400048070ff */
[----:B------:R-:W-:Y:S02]  /*d870*/  F2FP.SATFINITE.E4M3.F32.PACK_AB_MERGE_C R114, RZ, R114, RZ ;  /* 0x00000072ff72723e */ /* 0x000fe400048070ff */
[----:B------:R-:W-:Y:S01]  /*d880*/  LOP3.LUT R28, R28, 0xff0000, R73, 0xf8, !PT ;  /* 0x00ff00001c1c7812 */ /* 0x000fe200078ef849 */
[----:B------:R-:W-:Y:S01]  /*d890*/  IMAD.U32 R73, R90, 0x10000, RZ ;  /* 0x000100005a497824 */ /* 0x000fe200078e00ff */
[----:B------:R-:W-:-:S02]  /*d8a0*/  F2FP.SATFINITE.E4M3.F32.PACK_AB_MERGE_C R67, RZ, R67, RZ ;  /* 0x00000043ff43723e */ /* 0x000fc400048070ff */
[----:B------:R-:W-:Y:S02]  /*d8b0*/  LOP3.LUT R91, R91, 0xffff, RZ, 0xc0, !PT ;  /* 0x0000ffff5b5b7812 */ /* 0x000fe400078ec0ff */
[----:B------:R-:W-:Y:S02]  /*d8c0*/  F2FP.SATFINITE.E4M3.F32.PACK_AB_MERGE_C R106, RZ, R106, RZ ;  /* 0x0000006aff6a723e */ /* 0x000fe400048070ff */
[----:B------:R-:W-:Y:S01]  /*d8d0*/  F2FP.SATFINITE.E4M3.F32.PACK_AB_MERGE_C R118, RZ, R118, RZ ;  /* 0x00000076ff76723e */ /* 0x000fe200048070ff */
[----:B------:R-:W-:Y:S01]  /*d8e0*/  IMAD.SHL.U32 R91, R91, 0x1000000, RZ ;  /* 0x010000005b5b7824 */ /* 0x000fe200078e00ff */
[----:B------:R-:W-:Y:S02]  /*d8f0*/  F2FP.SATFINITE.E4M3.F32.PACK_AB_MERGE_C R126, RZ, R126, RZ ;  /* 0x0000007eff7e723e */ /* 0x000fe400048070ff */
[----:B------:R-:W-:Y:S02]  /*d900*/  LOP3.LUT R144, R144, 0xffff, RZ, 0xc0, !PT ;  /* 0x0000ffff90907812 */ /* 0x000fe400078ec0ff */
[----:B------:R-:W-:-:S02]  /*d910*/  LOP3.LUT R68, R68, R13, RZ, 0xfc, !PT ;  /* 0x0000000d44447212 */ /* 0x000fc400078efcff */
[----:B------:R-:W-:Y:S01]  /*d920*/  F2FP.SATFINITE.E4M3.F32.PACK_AB_MERGE_C R75, RZ, R75, RZ ;  /* 0x0000004bff4b723e */ /* 0x000fe200048070ff */
[----:B------:R-:W3:Y:S01]  /*d930*/  MUFU.EX2 R13, R136 ;  /* 0x00000088000d7308 */ /* 0x000ee20000000800 */
[----:B------:R-:W-:Y:S01]  /*d940*/  F2FP.SATFINITE.E4M3.F32.PACK_AB_MERGE_C R134, RZ, R134, RZ ;  /* 0x00000086ff86723e */ /* 0x000fe200048070ff */
[----:B------:R-:W-:Y:S01]  /*d950*/  IMAD.SHL.U32 R17, R144, 0x1000000, RZ ;  /* 0x0100000090117824 */ /* 0x000fe200078e00ff */
[----:B------:R-:W-:Y:S02]  /*d960*/  LOP3.LUT R33, R33, 0xff0000, R62, 0xf8, !PT ;  /* 0x00ff000021217812 */ /* 0x000fe400078ef83e */
[----:B------:R-:W-:Y:S02]  /*d970*/  LOP3.LUT R59, R59, 0xffff, RZ, 0xc0, !PT ;  /* 0x0000ffff3b3b7812 */ /* 0x000fe400078ec0ff */
[----:B------:R-:W-:Y:S02]  /*d980*/  LOP3.LUT R79, R79, 0xffff, RZ, 0xc0, !PT ;  /* 0x0000ffff4f4f7812 */ /* 0x000fe400078ec0ff */
[----:B------:R-:W-:Y:S01]  /*d990*/  LOP3.LUT R83, R83, 0xffff, RZ, 0xc0, !PT ;  /* 0x0000ffff53537812 */ /* 0x000fe200078ec0ff */
[----:B------:R-:W-:Y:S01]  /*d9a0*/  IMAD.SHL.U32 R59, R59, 0x1000000, RZ ;  /* 0x010000003b3b7824 */ /* 0x000fe200078e00ff */
[----:B------:R-:W-:-:S02]  /*d9b0*/  LOP3.LUT R102, R102, 0xffff, RZ, 0xc0, !PT ;  /* 0x0000ffff66667812 */ /* 0x000fc400078ec0ff */
[----:B------:R-:W-:Y:S01]  /*d9c0*/  LOP3.LUT R114, R114, 0xffff, RZ, 0xc0, !PT ;  /* 0x0000ffff72727812 */ /* 0x000fe200078ec0ff */
[----:B------:R-:W-:Y:S01]  /*d9d0*/  IMAD.SHL.U32 R83, R83, 0x1000000, RZ ;  /* 0x0100000053537824 */ /* 0x000fe200078e00ff */
        /* <DEDUP_REMOVED lines=12> */
[----:B------:R-:W-:Y:S01]  /*daa0*/  LOP3.LUT R36, R36, 0xff0000, R73, 0xf8, !PT ;  /* 0x00ff000024247812 */ /* 0x000fe200078ef849 */
[----:B------:R-:W-:Y:S01]  /*dab0*/  IMAD.SHL.U32 R75, R75, 0x1000000, RZ ;  /* 0x010000004b4b7824 */ /* 0x000fe200078e00ff */
[----:B------:R-:W-:Y:S01]  /*dac0*/  LOP3.LUT R26, R26, 0xff0000, R135, 0xf8, !PT ;  /* 0x00ff00001a1a7812 */ /* 0x000fe200078ef887 */
[----:B------:R-:W-:Y:S01]  /*dad0*/  IMAD.SHL.U32 R134, R134, 0x1000000, RZ ;  /* 0x0100000086867824 */ /* 0x000fe200078e00ff */
[----:B------:R-:W-:Y:S01]  /*dae0*/  LOP3.LUT R33, R33, R34, RZ, 0xfc, !PT ;  /* 0x0000002221217212 */ /* 0x000fe200078efcff */
[----:B------:R-:W-:Y:S01]  /*daf0*/  IMAD.SHL.U32 R34, R79, 0x1000000, RZ ;  /* 0x010000004f227824 */ /* 0x000fe200078e00ff */
[----:B------:R-:W-:Y:S01]  /*db00*/  LOP3.LUT R41, R41, 0xff0000, R78, 0xf8, !PT ;  /* 0x00ff000029297812 */ /* 0x000fe200078ef84e */
[----:B---3--:R-:W-:Y:S01]  /*db10*/  @!P3 FMUL R13, R13, R13 ;  /* 0x0000000d0d0db220 */ /* 0x008fe20000400000 */
[----:B------:R-:W-:-:S02]  /*db20*/  LOP3.LUT R36, R36, R91, RZ, 0xfc, !PT ;  /* 0x0000005b24247212 */ /* 0x000fc400078efcff */
[----:B------:R-:W-:Y:S01]  /*db30*/  LOP3.LUT R26, R26, R17, RZ, 0xfc, !PT ;  /* 0x000000111a1a7212 */ /* 0x000fe200078efcff */
[----:B------:R-:W-:-:S01]  /*db40*/  FFMA R4, R13, R4, R224 ;  /* 0x000000040d047223 */ /* 0x000fc200000000e0 */
[----:B------:R-:W-:Y:S01]  /*db50*/  SEL R17, R30, R147, P5 ;  /* 0x000000931e117207 */ /* 0x000fe20002800000 */
[----:B------:R-:W-:Y:S01]  /*db60*/  FMUL R154, R154, R13 ;  /* 0x0000000d9a9a7220 */ /* 0x000fe20000400000 */
[----:B------:R-:W-:Y:S01]  /*db70*/  LOP3.LUT R22, R22, R59, RZ, 0xfc, !PT ;  /* 0x0000003b16167212 */ /* 0x000fe200078efcff */
[-C--:B------:R-:W-:Y:S01]  /*db80*/  FMUL R155, R155, R13.reuse ;  /* 0x0000000d9b9b7220 */ /* 0x080fe20000400000 */
[----:B------:R-:W-:Y:S01]  /*db90*/  LOP3.LUT R34, R41, R34, RZ, 0xfc, !PT ;  /* 0x0000002229227212 */ /* 0x000fe200078efcff */
[----:B------:R-:W-:Y:S01]  /*dba0*/  FMUL R158, R158, R13 ;  /* 0x0000000d9e9e7220 */ /* 0x000fe20000400000 */
[----:B------:R-:W-:Y:S01]  /*dbb0*/  LOP3.LUT R83, R40, R83, RZ, 0xfc, !PT ;  /* 0x0000005328537212 */ /* 0x000fe200078efcff */
[----:B------:R-:W-:Y:S01]  /*dbc0*/  SHFL.IDX PT, R17, R17, R10, 0x1c1f ;  /* 0x001c1f0a11117589 */ /* 0x000fe200000e0000 */
[----:B------:R-:W-:Y:S01]  /*dbd0*/  LOP3.LUT R49, R49, R94, RZ, 0xfc, !PT ;  /* 0x0000005e31317212 */ /* 0x000fe200078efcff */
[-C--:B------:R-:W-:Y:S01]  /*dbe0*/  FMUL R159, R159, R13.reuse ;  /* 0x0000000d9f9f7220 */ /* 0x080fe20000400000 */
[----:B------:R-:W-:Y:S01]  /*dbf0*/  LOP3.LUT R45, R45, R102, RZ, 0xfc, !PT ;  /* 0x000000662d2d7212 */ /* 0x000fe200078efcff */
[-C--:B------:R-:W-:Y:S01]  /*dc00*/  FMUL R162, R162, R13.reuse ;  /* 0x0000000da2a27220 */ /* 0x080fe20000400000 */
[----:B------:R-:W-:Y:S01]  /*dc10*/  LOP3.LUT R53, R53, R114, RZ, 0xfc, !PT ;  /* 0x0000007235357212 */ /* 0x000fe200078efcff */
[-C--:B------:R-:W-:Y:S01]  /*dc20*/  FMUL R163, R163, R13.reuse ;  /* 0x0000000da3a37220 */ /* 0x080fe20000400000 */
[----:B------:R-:W-:Y:S01]  /*dc30*/  SEL R30, R147, R30, P5 ;  /* 0x0000001e931e7207 */ /* 0x000fe20002800000 */
[----:B------:R-:W-:Y:S01]  /*dc40*/  FMUL R166, R166, R13 ;  /* 0x0000000da6a67220 */ /* 0x000fe20000400000 */
[----:B------:R-:W-:Y:S01]  /*dc50*/  LOP3.LUT R32, R32, R67, RZ, 0xfc, !PT ;  /* 0x0000004320207212 */ /* 0x000fe200078efcff */
[-C--:B------:R-:W-:Y:S01]  /*dc60*/  FMUL R167, R167, R13.reuse ;  /* 0x0000000da7a77220 */ /* 0x080fe20000400000 */
[----:B------:R-:W-:Y:S01]  /*dc70*/  LOP3.LUT R57, R57, R106, RZ, 0xfc, !PT ;  /* 0x0000006a39397212 */ /* 0x000fe200078efcff */
[-C--:B------:R-:W-:Y:S01]  /*dc80*/  FMUL R170, R170, R13.reuse ;  /* 0x0000000daaaa7220 */ /* 0x080fe20000400000 */
[----:B------:R-:W-:Y:S01]  /*dc90*/  LOP3.LUT R65, R65, R118, RZ, 0xfc, !PT ;  /* 0x0000007641417212 */ /* 0x000fe200078efcff */
[----:B------:R-:W3:Y:S01]  /*dca0*/  SHFL.IDX PT, R30, R30, R11, 0x1c1f ;  /* 0x001c1f0b1e1e7589 */ /* 0x000ee200000e0000 */
[----:B------:R-:W-:Y:S01]  /*dcb0*/  LOP3.LUT R69, R69, R126, RZ, 0xfc, !PT ;  /* 0x0000007e45457212 */ /* 0x000fe200078efcff */
[----:B------:R-:W-:Y:S01]  /*dcc0*/  FMUL R171, R171, R13 ;  /* 0x0000000dabab7220 */ /* 0x000fe20000400000 */
[----:B------:R-:W-:Y:S01]  /*dcd0*/  SEL R41, R36, R37, P5 ;  /* 0x0000002524297207 */ /* 0x000fe20002800000 */
[----:B------:R-:W-:Y:S01]  /*dce0*/  FMUL R174, R174, R13 ;  /* 0x0000000daeae7220 */ /* 0x000fe20000400000 */
[----:B------:R-:W-:Y:S01]  /*dcf0*/  LOP3.LUT R28, R28, R75, RZ, 0xfc, !PT ;  /* 0x0000004b1c1c7212 */ /* 0x000fe200078efcff */
[-C--:B------:R-:W-:Y:S01]  /*dd00*/  FMUL R175, R175, R13.reuse ;  /* 0x0000000dafaf7220 */ /* 0x080fe20000400000 */
[----:B------:R-:W-:Y:S01]  /*dd10*/  LOP3.LUT R27, R27, R134, RZ, 0xfc, !PT ;  /* 0x000000861b1b7212 */ /* 0x000fe200078efcff */
[-C--:B------:R-:W-:Y:S01]  /*dd20*/  FMUL R178, R178, R13.reuse ;  /* 0x0000000db2b27220 */ /* 0x080fe20000400000 */
[----:B------:R-:W-:Y:S01]  /*dd30*/  SEL R36, R37, R36, P5 ;  /* 0x0000002425247207 */ /* 0x000fe20002800000 */
[----:B------:R-:W-:Y:S01]  /*dd40*/  FMUL R179, R179, R13 ;  /* 0x0000000db3b37220 */ /* 0x000fe20000400000 */
[----:B------:R-:W-:Y:S01]  /*dd50*/  SEL R31, R22, R23, P5 ;  /* 0x00000017161f7207 */ /* 0x000fe20002800000 */
[-C--:B------:R-:W-:Y:S01]  /*dd60*/  FMUL R182, R182, R13.reuse ;  /* 0x0000000db6b67220 */ /* 0x080fe20000400000 */
[----:B------:R-:W-:Y:S01]  /*dd70*/  SEL R39, R83, R34, P5 ;  /* 0x0000002253277207 */ /* 0x000fe20002800000 */
[----:B------:R-:W-:Y:S01]  /*dd80*/  FMUL R183, R183, R13 ;  /* 0x0000000db7b77220 */ /* 0x000fe20000400000 */
[----:B------:R-:W-:Y:S01]  /*dd90*/  SEL R37, R48, R49, P5 ;  /* 0x0000003130257207 */ /* 0x000fe20002800000 */
[----:B------:R-:W-:Y:S01]  /*dda0*/  FMUL R186, R186, R13 ;  /* 0x0000000dbaba7220 */ /* 0x000fe20000400000 */
[----:B------:R-:W-:Y:S01]  /*ddb0*/  SEL R43, R44, R45, P5 ;  /* 0x0000002d2c2b7207 */ /* 0x000fe20002800000 */
[----:B------:R-:W-:Y:S01]  /*ddc0*/  FMUL R187, R187, R13 ;  /* 0x0000000dbbbb7220 */ /* 0x000fe20000400000 */
[----:B------:R-:W-:Y:S01]  /*ddd0*/  SEL R47, R52, R53, P5 ;  /* 0x00000035342f7207 */ /* 0x000fe20002800000 */
[----:B------:R-:W-:Y:S01]  /*dde0*/  SHFL.IDX PT, R39, R39, R10, 0x1c1f ;  /* 0x001c1f0a27277589 */ /* 0x000fe200000e0000 */
[----:B------:R-:W-:Y:S01]  /*ddf0*/  SEL R22, R23, R22, P5 ;  /* 0x0000001617167207 */ /* 0x000fe20002800000 */
[----:B------:R-:W-:Y:S01]  /*de00*/  FMUL R190, R190, R13 ;  /* 0x0000000dbebe7220 */ /* 0x000fe20000400000 */
[----:B------:R-:W-:Y:S01]  /*de10*/  SEL R34, R34, R83, P5 ;  /* 0x0000005322227207 */ /* 0x000fe20002800000 */
[-C--:B------:R-:W-:Y:S01]  /*de20*/  FMUL R191, R191, R13.reuse ;  /* 0x0000000dbfbf7220 */ /* 0x080fe20000400000 */
[----:B------:R-:W-:Y:S01]  /*de30*/  SEL R48, R49, R48, P5 ;  /* 0x0000003031307207 */ /* 0x000fe20002800000 */
[-C--:B------:R-:W-:Y:S01]  /*de40*/  FMUL R194, R194, R13.reuse ;  /* 0x0000000dc2c27220 */ /* 0x080fe20000400000 */
[----:B------:R-:W-:Y:S01]  /*de50*/  SEL R44, R45, R44, P5 ;  /* 0x0000002c2d2c7207 */ /* 0x000fe20002800000 */
[-C--:B------:R-:W-:Y:S01]  /*de60*/  FMUL R195, R195, R13.reuse ;  /* 0x0000000dc3c37220 */ /* 0x080fe20000400000 */
[----:B------:R-:W-:Y:S01]  /*de70*/  SEL R52, R53, R52, P5 ;  /* 0x0000003435347207 */ /* 0x000fe20002800000 */
[----:B------:R-:W-:Y:S01]  /*de80*/  FMUL R198, R198, R13 ;  /* 0x0000000dc6c67220 */ /* 0x000fe20000400000 */
[----:B------:R-:W-:Y:S01]  /*de90*/  SEL R23, R32, R33, P5 ;  /* 0x0000002120177207 */ /* 0x000fe20002800000 */
[----:B------:R-:W-:Y:S01]  /*dea0*/  FMUL R199, R199, R13 ;  /* 0x0000000dc7c77220 */ /* 0x000fe20000400000 */
[----:B------:R-:W-:Y:S01]  /*deb0*/  SEL R45, R56, R57, P5 ;  /* 0x00000039382d7207 */ /* 0x000fe20002800000 */
[----:B------:R-:W-:Y:S01]  /*dec0*/  SHFL.IDX PT, R41, R41, R10, 0x1c1f ;  /* 0x001c1f0a29297589 */ /* 0x000fe200000e0000 */
[----:B------:R-:W-:-:S02]  /*ded0*/  SEL R49, R64, R65, P5 ;  /* 0x0000004140317207 */ /* 0x000fc40002800000 */
[----:B------:R-:W-:Y:S01]  /*dee0*/  SEL R53, R68, R69, P5 ;  /* 0x0000004544357207 */ /* 0x000fe20002800000 */
[----:B------:R-:W4:Y:S01]  /*def0*/  SHFL.IDX PT, R40, R36, R11, 0x1c1f ;  /* 0x001c1f0b24287589 */ /* 0x000f2200000e0000 */
[----:B------:R-:W-:Y:S02]  /*df00*/  SEL R32, R33, R32, P5 ;  /* 0x0000002021207207 */ /* 0x000fe40002800000 */
[----:B------:R-:W-:Y:S01]  /*df10*/  SEL R18, R29, R28, P5 ;  /* 0x0000001c1d127207 */ /* 0x000fe20002800000 */
[----:B------:R-:W-:Y:S01]  /*df20*/  SHFL.IDX PT, R43, R43, R10, 0x1c1f ;  /* 0x001c1f0a2b2b7589 */ /* 0x000fe200000e0000 */
[----:B------:R-:W-:Y:S02]  /*df30*/  SEL R56, R57, R56, P5 ;  /* 0x0000003839387207 */ /* 0x000fe40002800000 */
[----:B------:R-:W-:Y:S01]  /*df40*/  SEL R64, R65, R64, P5 ;  /* 0x0000004041407207 */ /* 0x000fe20002800000 */
[----:B------:R-:W-:Y:S01]  /*df50*/  SHFL.IDX PT, R44, R44, R11, 0x1c1f ;  /* 0x001c1f0b2c2c7589 */ /* 0x000fe200000e0000 */
[----:B------:R-:W-:-:S02]  /*df60*/  SEL R68, R69, R68, P5 ;  /* 0x0000004445447207 */ /* 0x000fc40002800000 */
[----:B------:R-:W-:Y:S01]  /*df70*/  SEL R55, R26, R27, P5 ;  /* 0x0000001b1a377207 */ /* 0x000fe20002800000 */
[----:B------:R-:W-:Y:S01]  /*df80*/  SHFL.IDX PT, R47, R47, R10, 0x1c1f ;  /* 0x001c1f0a2f2f7589 */ /* 0x000fe200000e0000 */
[----:B------:R-:W-:Y:S02]  /*df90*/  SEL R33, R28, R29, P5 ;  /* 0x0000001d1c217207 */ /* 0x000fe40002800000 */
[----:B------:R-:W-:Y:S01]  /*dfa0*/  SEL R42, R27, R26, P5 ;  /* 0x0000001a1b2a7207 */ /* 0x000fe20002800000 */
[----:B------:R-:W5:Y:S01]  /*dfb0*/  SHFL.IDX PT, R52, R52, R11, 0x1c1f ;  /* 0x001c1f0b34347589 */ /* 0x000f6200000e0000 */
[CCC-:B-1----:R-:W-:Y:S02]  /*dfc0*/  PRMT R26, R21.reuse, R8.reuse, R20.reuse ;  /* 0x00000008151a7216 */ /* 0x1c2fe40000000014 */
[----:B------:R-:W-:Y:S01]  /*dfd0*/  PRMT R27, R21, R7, R20 ;  /* 0x00000007151b7216 */ /* 0x000fe20000000014 */
[----:B------:R-:W-:Y:S01]  /*dfe0*/  SHFL.IDX PT, R13, R37, R10, 0x1c1f ;  /* 0x001c1f0a250d7589 */ /* 0x000fe200000e0000 */
[----:B--2---:R-:W-:-:S02]  /*dff0*/  PRMT R28, R19, R8, R16 ;  /* 0x00000008131c7216 */ /* 0x004fc40000000010 */
[-C--:B------:R-:W-:Y:S01]  /*e000*/  PRMT R29, R19, R7.reuse, R16 ;  /* 0x00000007131d7216 */ /* 0x080fe20000000010 */
[----:B------:R-:W1:Y:S01]  /*e010*/  SHFL.IDX PT, R20, R34, R11, 0x1c1f ;  /* 0x001c1f0b22147589 */ /* 0x000e6200000e0000 */
[CCC-:B---3--:R-:W-:Y:S02]  /*e020*/  PRMT R24, R17.reuse, R8.reuse, R30.reuse ;  /* 0x0000000811187216 */ /* 0x1c8fe4000000001e */
[----:B------:R-:W-:Y:S01]  /*e030*/  PRMT R25, R17, R7, R30 ;  /* 0x0000000711197216 */ /* 0x000fe2000000001e */
[----:B------:R-:W2:Y:S01]  /*e040*/  SHFL.IDX PT, R48, R48, R11, 0x1c1f ;  /* 0x001c1f0b30307589 */ /* 0x000ea200000e0000 */
[----:B------:R-:W-:Y:S02]  /*e050*/  SHF.L.U32 R17, R6, 0x1f, RZ ;  /* 0x0000001f06117819 */ /* 0x000fe400000006ff */
[-C--:B----4-:R-:W-:Y:S01]  /*e060*/  PRMT R38, R41, R8.reuse, R40 ;  /* 0x0000000829267216 */ /* 0x090fe20000000028 */
[----:B------:R-:W-:Y:S01]  /*e070*/  SHFL.IDX PT, R31, R31, R10, 0x1c1f ;  /* 0x001c1f0a1f1f7589 */ /* 0x000fe200000e0000 */
[----:B------:R3:W4:Y:S01]  /*e080*/  SYNCS.PHASECHK.TRANS64.TRYWAIT P2, [UR6+0x21000], R17 ;  /* 0x02100011ff0075a7 */ /* 0x0007220008040146 */
[----:B------:R-:W-:-:S02]  /*e090*/  PRMT R50, R51, R8, R54 ;  /* 0x0000000833327216 */ /* 0x000fc40000000036 */
[----:B------:R-:W3:Y:S01]  /*e0a0*/  SHFL.IDX PT, R22, R22, R11, 0x1c1f ;  /* 0x001c1f0b16167589 */ /* 0x000ee200000e0000 */
[----:B------:R-:W-:-:S03]  /*e0b0*/  PRMT R51, R51, R7, R54 ;  /* 0x0000000733337216 */ /* 0x000fc60000000036 */
[----:B------:R-:W-:Y:S01]  /*e0c0*/  SHFL.IDX PT, R35, R33, R10, 0x1c1f ;  /* 0x001c1f0a21237589 */ /* 0x000fe200000e0000 */
[CCC-:B-----5:R-:W-:Y:S02]  /*e0d0*/  PRMT R46, R47.reuse, R8.reuse, R52.reuse ;  /* 0x000000082f2e7216 */ /* 0x1e0fe40000000034 */
[-C--:B------:R-:W-:Y:S01]  /*e0e0*/  PRMT R47, R47, R7.reuse, R52 ;  /* 0x000000072f2f7216 */ /* 0x080fe20000000034 */
[----:B------:R-:W5:Y:S04]  /*e0f0*/  SHFL.IDX PT, R18, R18, R11, 0x1c1f ;  /* 0x001c1f0b12127589 */ /* 0x000f6800000e0000 */
[----:B------:R-:W-:Y:S01]  /*e100*/  SHFL.IDX PT, R45, R45, R10, 0x1c1f ;  /* 0x001c1f0a2d2d7589 */ /* 0x000fe200000e0000 */
[C-C-:B-1----:R-:W-:Y:S02]  /*e110*/  PRMT R36, R39.reuse, R8, R20.reuse ;  /* 0x0000000827247216 */ /* 0x142fe40000000014 */
[-C--:B------:R-:W-:Y:S01]  /*e120*/  PRMT R37, R39, R7.reuse, R20 ;  /* 0x0000000727257216 */ /* 0x080fe20000000014 */
[----:B------:R-:W-:Y:S01]  /*e130*/  SHFL.IDX PT, R56, R56, R11, 0x1c1f ;  /* 0x001c1f0b38387589 */ /* 0x000fe200000e0000 */
[----:B------:R-:W-:-:S02]  /*e140*/  PRMT R39, R41, R7, R40 ;  /* 0x0000000729277216 */ /* 0x000fc40000000028 */
[C-C-:B--2---:R-:W-:Y:S01]  /*e150*/  PRMT R40, R13.reuse, R8, R48.reuse ;  /* 0x000000080d287216 */ /* 0x144fe20000000030 */
[----:B------:R-:W-:Y:S01]  /*e160*/  SHFL.IDX PT, R49, R49, R10, 0x1c1f ;  /* 0x001c1f0a31317589 */ /* 0x000fe200000e0000 */
[----:B------:R-:W-:-:S03]  /*e170*/  PRMT R41, R13, R7, R48 ;  /* 0x000000070d297216 */ /* 0x000fc60000000030 */
[----:B------:R-:W1:Y:S01]  /*e180*/  SHFL.IDX PT, R64, R64, R11, 0x1c1f ;  /* 0x001c1f0b40407589 */ /* 0x000e6200000e0000 */
[CCC-:B---3--:R-:W-:Y:S02]  /*e190*/  PRMT R30, R31.reuse, R8.reuse, R22.reuse ;  /* 0x000000081f1e7216 */ /* 0x1c8fe40000000016 */
[-C--:B------:R-:W-:Y:S01]  /*e1a0*/  PRMT R31, R31, R7.reuse, R22 ;  /* 0x000000071f1f7216 */ /* 0x080fe20000000016 */
[----:B------:R-:W-:Y:S04]  /*e1b0*/  SHFL.IDX PT, R53, R53, R10, 0x1c1f ;  /* 0x001c1f0a35357589 */ /* 0x000fe800000e0000 */
[----:B------:R-:W2:Y:S01]  /*e1c0*/  SHFL.IDX PT, R68, R68, R11, 0x1c1f ;  /* 0x001c1f0b44447589 */ /* 0x000ea200000e0000 */
[CCC-:B-----5:R-:W-:Y:S02]  /*e1d0*/  PRMT R34, R35.reuse, R8.reuse, R18.reuse ;  /* 0x0000000823227216 */ /* 0x1e0fe40000000012 */
[----:B------:R-:W-:Y:S01]  /*e1e0*/  PRMT R35, R35, R7, R18 ;  /* 0x0000000723237216 */ /* 0x000fe20000000012 */
[----:B------:R-:W-:Y:S04]  /*e1f0*/  SHFL.IDX PT, R55, R55, R10, 0x1c1f ;  /* 0x001c1f0a37377589 */ /* 0x000fe800000e0000 */
[----:B------:R3:W5:Y:S04]  /*e200*/  SHFL.IDX PT, R58, R42, R11, 0x1c1f ;  /* 0x001c1f0b2a3a7589 */ /* 0x00076800000e0000 */
[----:B------:R-:W-:Y:S04]  /*e210*/  SHFL.IDX PT, R23, R23, R10, 0x1c1f ;  /* 0x001c1f0a17177589 */ /* 0x000fe800000e0000 */
[----:B------:R-:W4:Y:S01]  /*e220*/  SHFL.IDX PT, R16, R32, R11, 0x1c1f ;  /* 0x001c1f0b20107589 */ /* 0x000f2200000e0000 */
[----:B-1----:R-:W-:-:S02]  /*e230*/  PRMT R48, R49, R8, R64 ;  /* 0x0000000831307216 */ /* 0x002fc40000000040 */
[CCC-:B---3--:R-:W-:Y:S02]  /*e240*/  PRMT R42, R43.reuse, R8.reuse, R44.reuse ;  /* 0x000000082b2a7216 */ /* 0x1c8fe4000000002c */
[-C--:B------:R-:W-:Y:S02]  /*e250*/  PRMT R43, R43, R7.reuse, R44 ;  /* 0x000000072b2b7216 */ /* 0x080fe4000000002c */
[-C--:B------:R-:W-:Y:S02]  /*e260*/  PRMT R44, R45, R8.reuse, R56 ;  /* 0x000000082d2c7216 */ /* 0x080fe40000000038 */
[----:B--2---:R-:W-:Y:S02]  /*e270*/  PRMT R52, R53, R8, R68 ;  /* 0x0000000835347216 */ /* 0x004fe40000000044 */
[-C--:B------:R-:W-:Y:S02]  /*e280*/  PRMT R45, R45, R7.reuse, R56 ;  /* 0x000000072d2d7216 */ /* 0x080fe40000000038 */
[----:B------:R-:W-:-:S02]  /*e290*/  PRMT R49, R49, R7, R64 ;  /* 0x0000000731317216 */ /* 0x000fc40000000040 */
[-C--:B------:R-:W-:Y:S02]  /*e2a0*/  PRMT R53, R53, R7.reuse, R68 ;  /* 0x0000000735357216 */ /* 0x080fe40000000044 */
[CCC-:B-----5:R-:W-:Y:S02]  /*e2b0*/  PRMT R54, R55.reuse, R8.reuse, R58.reuse ;  /* 0x0000000837367216 */ /* 0x1e0fe4000000003a */
[-C--:B------:R-:W-:Y:S02]  /*e2c0*/  PRMT R55, R55, R7.reuse, R58 ;  /* 0x0000000737377216 */ /* 0x080fe4000000003a */
[C-C-:B----4-:R-:W-:Y:S02]  /*e2d0*/  PRMT R32, R23.reuse, R8, R16.reuse ;  /* 0x0000000817207216 */ /* 0x150fe40000000010 */
[----:B------:R-:W-:Y:S01]  /*e2e0*/  PRMT R33, R23, R7, R16 ;  /* 0x0000000717217216 */ /* 0x000fe20000000010 */
[----:B------:R-:W-:Y:S06]  /*e2f0*/  @!P0 BRA `(.L_x_27) ;  /* 0x0000000000048947 */ /* 0x000fec0003800000 */
[----:B------:R-:W-:Y:S01]  /*e300*/  BPT.TRAP 0x1 ;  /* 0x000000040000795c */ /* 0x000fe20000300000 */
.L_x_27:
[----:B------:R-:W-:Y:S05]  /*e310*/  @P2 BRA `(.L_x_28) ;  /* 0x0000000000082947 */ /* 0x000fea0003800000 */
[----:B------:R-:W1:Y:S02]  /*e320*/  SYNCS.PHASECHK.TRANS64.TRYWAIT P2, [UR6+0x21000], R17 ;  /* 0x02100011ff0075a7 */ /* 0x000e640008040146 */
[----:B-1----:R-:W-:Y:S05]  /*e330*/  @!P2 BRA `(.L_x_29) ;  /* 0x000000a8009ca947 */ /* 0x002fea0003800000 */
.L_x_28:
[----:B------:R-:W-:Y:S01]  /*e340*/  UIMAD UR6, UR7, 0x600, UR4 ;  /* 0x00000600070678a4 */ /* 0x000fe2000f8e0204 */
[----:B------:R-:W-:Y:S01]  /*e350*/  WARPGROUP.ARRIVE ;  /* 0x00000000000079c5 */ /* 0x000fe20000000000 */
[----:B------:R-:W-:-:S05]  /*e360*/  UMOV UR11, 0x40000040 ;  /* 0x40000040000b7882 */ /* 0x000fca0000000000 */
[----:B------:R-:W-:Y:S02]  /*e370*/  UMOV UR10, UR6 ;  /* 0x00000006000a7c82 */ /* 0x000fe40008000000 */
        /* <DEDUP_REMOVED lines=28> */
[----:B------:R-:W-:Y:S01]  /*e540*/  UIADD3 UR6, UR6, 0x306, URZ ;  /* 0x0000030606067890 */ /* 0x000fe2000fffe03f */
[----:B------:R-:W-:Y:S02]  /*e550*/  WARPGROUP.DEPBAR.LE gsb0, 0x0 ;  /* 0x00008000000079c5 */ /* 0x000fe40000010000 */
[----:B------:R-:W-:-:S06]  /*e560*/  WARPGROUP.ARRIVE ;  /* 0x00000000000079c5 */ /* 0x000fcc0000000000 */
[----:B------:R-:W-:Y:S01]  /*e570*/  QGMMA.64x96x32.F32.E4M3.E4M3 R152, R48, gdesc[UR8], R152, gsb0 ;  /* 0x0160000830987df3 */ /* 0x000fe20008000898 */
[----:B------:R-:W-:Y:S01]  /*e580*/  UMOV UR10, UR6 ;  /* 0x00000006000a7c82 */ /* 0x000fe20008000000 */
[----:B------:R-:W-:Y:S01]  /*e590*/  UMOV UR11, 0x40000040 ;  /* 0x40000040000b7882 */ /* 0x000fe20000000000 */
[----:B------:R-:W-:Y:S02]  /*e5a0*/  WARPGROUP.DEPBAR.LE gsb0, 0x0 ;  /* 0x00008000000079c5 */ /* 0x000fe40000010000 */
[----:B------:R-:W-:-:S06]  /*e5b0*/  WARPGROUP.ARRIVE ;  /* 0x00000000000079c5 */ /* 0x000fcc0000000000 */
[----:B------:R-:W-:Y:S03]  /*e5c0*/  QGMMA.64x96x32.F32.E4M3.E4M3 R152, R52, gdesc[UR8], R152, gsb0 ;  /* 0x0160000834987df3 */ /* 0x000fe60008000898 */
[----:B------:R-:W-:Y:S02]  /*e5d0*/  WARPGROUP.DEPBAR.LE gsb0, 0x0 ;  /* 0x00008000000079c5 */ /* 0x000fe40000010000 */
[----:B------:R-:W-:Y:S05]  /*e5e0*/  @!P0 BRA `(.L_x_30) ;  /* 0x0000000000048947 */ /* 0x000fea0003800000 */
[----:B------:R-:W-:Y:S01]  /*e5f0*/  BPT.TRAP 0x1 ;  /* 0x000000040000795c */ /* 0x000fe20000300000 */
.L_x_30:
[----:B------:R-:W-:-:S04]  /*e600*/  ULEA UR6, UR5, UR38, 0x3 ;  /* 0x0000002605067291 */ /* 0x000fc8000f8e183f */
[----:B------:R-:W-:-:S04]  /*e610*/  UIADD3 UR6, UR6, 0x21028, URZ ;  /* 0x0002102806067890 */ /* 0x000fc8000fffe03f */
[----:B------:R-:W-:-:S09]  /*e620*/  UPRMT UR6, URZ, 0x654, UR6 ;  /* 0x000006543f067896 */ /* 0x000fd20008000006 */
[----:B------:R-:W-:Y:S01]  /*e630*/  SYNCS.ARRIVE.TRANS64.RED.A1T0 RZ, [UR6], RZ ;  /* 0x000000ffffff79a7 */ /* 0x000fe20008100406 */
[----:B------:R-:W-:Y:S05]  /*e640*/  @P1 BRA `(.L_x_31) ;  /* 0x0000000000041947 */ /* 0x000fea0003800000 */
[----:B------:R-:W-:Y:S01]  /*e650*/  BPT.TRAP 0x1 ;  /* 0x000000040000795c */ /* 0x000fe20000300000 */
.L_x_31:
[----:B------:R-:W-:-:S04]  /*e660*/  UIADD3 UR5, UR5, 0x1, URZ ;  /* 0x0000000105057890 */ /* 0x000fc8000fffe03f */
[----:B------:R-:W-:-:S04]  /*e670*/  UISETP.NE.AND UP0, UPT, UR5, 0x5, UPT ;  /* 0x000000050500788c */ /* 0x000fc8000bf05270 */
[----:B------:R-:W-:Y:S01]  /*e680*/  USEL UR6, UR5, URZ, UP0 ;  /* 0x0000003f05067287 */ /* 0x000fe20008000000 */
[----:B------:R-:W-:Y:S11]  /*e690*/  @!P0 BRA `(.L_x_32) ;  /* 0x0000000000048947 */ /* 0x000ff60003800000 */
[----:B------:R-:W-:Y:S01]  /*e6a0*/  BPT.TRAP 0x1 ;  /* 0x000000040000795c */ /* 0x000fe20000300000 */
.L_x_32:
[----:B------:R-:W-:-:S04]  /*e6b0*/  ULEA UR5, UR6, UR38, 0x3 ;  /* 0x0000002606057291 */ /* 0x000fc8000f8e183f */
[----:B------:R-:W-:-:S04]  /*e6c0*/  UIADD3 UR5, UR5, 0x21028, URZ ;  /* 0x0002102805057890 */ /* 0x000fc8000fffe03f */
[----:B------:R-:W-:-:S09]  /*e6d0*/  UPRMT UR5, URZ, 0x654, UR5 ;  /* 0x000006543f057896 */ /* 0x000fd20008000005 */
[----:B------:R-:W-:Y:S01]  /*e6e0*/  SYNCS.ARRIVE.TRANS64.RED.A1T0 RZ, [UR5], RZ ;  /* 0x000000ffffff79a7 */ /* 0x000fe20008100405 */
[----:B------:R-:W-:Y:S05]  /*e6f0*/  @P1 BRA `(.L_x_33) ;  /* 0x0000000000041947 */ /* 0x000fea0003800000 */
[----:B------:R-:W-:Y:S01]  /*e700*/  BPT.TRAP 0x1 ;  /* 0x000000040000795c */ /* 0x000fe20000300000 */
.L_x_33:
[----:B------:R-:W-:Y:S01]  /*e710*/  UIADD3 UR5, UR6, 0x1, URZ ;  /* 0x0000000106057890 */ /* 0x000fe2000fffe03f */
[C---:B------:R-:W-:Y:S01]  /*e720*/  ISETP.GT.AND P2, PT, R12.reuse, 0x2, PT ;  /* 0x000000020c00780c */ /* 0x040fe20003f44270 */
[----:B------:R-:W-:Y:S01]  /*e730*/  UIADD3 UR6, UR7, 0x1, URZ ;  /* 0x0000000107067890 */ /* 0x000fe2000fffe03f */
[----:B------:R-:W-:Y:S01]  /*e740*/  VIADD R12, R12, 0xffffffff ;  /* 0xffffffff0c0c7836 */ /* 0x000fe20000000000 */
[----:B------:R-:W-:Y:S01]  /*e750*/  UISETP.NE.AND UP0, UPT, UR5, 0x5, UPT ;  /* 0x000000050500788c */ /* 0x000fe2000bf05270 */
[----:B------:R-:W-:Y:S01]  /*e760*/  VIADD R3, R3, 0x100 ;  /* 0x0000010003037836 */ /* 0x000fe20000000000 */
[----:B------:R-:W-:Y:S01]  /*e770*/  UISETP.NE.AND UP2, UPT, UR6, 0x5, UPT ;  /* 0x000000050600788c */ /* 0x000fe2000bf45270 */
[----:B-1----:R-:W-:Y:S01]  /*e780*/  IMAD.MOV.U32 R17, RZ, RZ, R15 ;  /* 0x000000ffff117224 */ /* 0x002fe200078e000f */
[----:B------:R-:W-:Y:S01]  /*e790*/  USEL UR5, UR5, URZ, UP0 ;  /* 0x0000003f05057287 */ /* 0x000fe20008000000 */
[----:B------:R-:W-:Y:S01]  /*e7a0*/  IMAD.MOV.U32 R13, RZ, RZ, R9 ;  /* 0x000000ffff0d7224 */ /* 0x000fe200078e0009 */
[----:B------:R-:W-:-:S02]  /*e7b0*/  USEL UR7, URZ, 0x1, UP2 ;  /* 0x000000013f077887 */ /* 0x000fc40009000000 */
[----:B------:R-:W-:-:S04]  /*e7c0*/  USEL UR6, UR6, URZ, UP2 ;  /* 0x0000003f06067287 */ /* 0x000fc80009000000 */
[----:B------:R-:W-:Y:S01]  /*e7d0*/  LOP3.LUT R6, R6, UR7, RZ, 0x3c, !PT ;  /* 0x0000000706067c12 */ /* 0x000fe2000f8e3cff */
[----:B------:R-:W-:Y:S07]  /*e7e0*/  @P2 BRA `(.L_x_34) ;  /* 0xffffff9c007c2947 */ /* 0x000fee000383ffff */
.L_x_23:
[----:B------:R-:W-:-:S13]  /*e7f0*/  ISETP.GE.AND P2, PT, R12, 0x1, PT ;  /* 0x000000010c00780c */ /* 0x000fda0003f46270 */
[----:B------:R-:W-:Y:S05]  /*e800*/  @!P2 BRA `(.L_x_35) ;  /* 0x000000740070a947 */ /* 0x000fea0003800000 */
[----:B------:R-:W-:Y:S01]  /*e810*/  IMAD.MOV.U32 R13, RZ, RZ, R15 ;  /* 0x000000ffff0d7224 */ /* 0x000fe200078e000f */
[----:B------:R-:W-:Y:S01]  /*e820*/  ULDC UR21, c[0x0][0x604] ;  /* 0x0001810000157ab9 */ /* 0x000fe20000000800 */
[----:B------:R-:W-:-:S07]  /*e830*/  IMAD.MOV.U32 R14, RZ, RZ, R9 ;  /* 0x000000ffff0e7224 */ /* 0x000fce00078e0009 */
.L_x_46:
[----:B------:R-:W-:Y:S05]  /*e840*/  @!P0 BRA `(.L_x_36) ;  /* 0x0000000000048947 */ /* 0x000fea0003800000 */
[----:B------:R-:W-:Y:S01]  /*e850*/  BPT.TRAP 0x1 ;  /* 0x000000040000795c */ /* 0x000fe20000300000 */
.L_x_36:
[----:B------:R-:W-:Y:S01]  /*e860*/  ULEA UR7, UR6, UR38, 0x3 ;  /* 0x0000002606077291 */ /* 0x000fe2000f8e183f */
[----:B------:R-:W-:-:S08]  /*e870*/  SHF.L.U32 R9, R6, 0x1f, RZ ;  /* 0x0000001f06097819 */ /* 0x000fd000000006ff */
[----:B------:R-:W1:Y:S02]  /*e880*/  SYNCS.PHASECHK.TRANS64.TRYWAIT P2, [UR7+0x21000], R9 ;  /* 0x02100009ff0075a7 */ /* 0x000e640008040147 */
[----:B-1----:R-:W-:Y:S05]  /*e890*/  @!P2 BRA `(.L_x_37) ;  /* 0x000000a4005ca947 */ /* 0x002fea0003800000 */
.L_x_108:
        /* <DEDUP_REMOVED lines=23> */
.L_x_38:
[C---:B-1----:R-:W-:Y:S01]  /*ea10*/  VIADD R9, R3.reuse, 0x1 ;  /* 0x0000000103097836 */ /* 0x042fe20000000000 */
[----:B------:R-:W-:Y:S01]  /*ea20*/  ULEA UR6, UR7, UR38, 0x3 ;  /* 0x0000002607067291 */ /* 0x000fe2000f8e183f */
[C---:B------:R-:W-:Y:S02]  /*ea30*/  VIADD R15, R3.reuse, 0x8 ;  /* 0x00000008030f7836 */ /* 0x040fe40000000000 */
[C---:B------:R-:W-:Y:S01]  /*ea40*/  VIADD R17, R3.reuse, 0x31 ;  /* 0x0000003103117836 */ /* 0x040fe20000000000 */
[-C--:B------:R-:W-:Y:S01]  /*ea50*/  ISETP.GE.AND P4, PT, R0, R9.reuse, PT ;  /* 0x000000090000720c */ /* 0x080fe20003f86270 */
[C---:B------:R-:W-:Y:S01]  /*ea60*/  VIADD R21, R3.reuse, 0x71 ;  /* 0x0000007103157836 */ /* 0x040fe20000000000 */
[----:B------:R-:W-:Y:S01]  /*ea70*/  ISETP.GE.AND P6, PT, R2, R9, PT ;  /* 0x000000090200720c */ /* 0x000fe20003fc6270 */
[----:B------:R-:W-:Y:S01]  /*ea80*/  VIADD R9, R3, 0x9 ;  /* 0x0000000903097836 */ /* 0x000fe20000000000 */
[----:B------:R-:W-:Y:S01]  /*ea90*/  FSEL R25, R25, -INF , P4 ;  /* 0xff80000019197808 */ /* 0x000fe20002000000 */
[----:B------:R-:W-:Y:S01]  /*eaa0*/  VIADD R201, R3, 0x79 ;  /* 0x0000007903c97836 */ /* 0x000fe20000000000 */
[----:B------:R-:W-:Y:S01]  /*eab0*/  FSEL R27, R27, -INF , P6 ;  /* 0xff8000001b1b7808 */ /* 0x000fe20003000000 */
[C---:B------:R-:W-:Y:S01]  /*eac0*/  VIADD R205, R3.reuse, 0x81 ;  /* 0x0000008103cd7836 */ /* 0x040fe20000000000 */
[-C--:B------:R-:W-:Y:S01]  /*ead0*/  ISETP.GE.AND P4, PT, R0, R9.reuse, PT ;  /* 0x000000090000720c */ /* 0x080fe20003f86270 */
[C---:B------:R-:W-:Y:S01]  /*eae0*/  VIADD R209, R3.reuse, 0x89 ;  /* 0x0000008903d17836 */ /* 0x040fe20000000000 */
[----:B------:R-:W-:Y:S01]  /*eaf0*/  ISETP.GE.AND P6, PT, R2, R9, PT ;  /* 0x000000090200720c */ /* 0x000fe20003fc6270 */
        /* <DEDUP_REMOVED lines=13> */
[----:B------:R-:W-:Y:S01]  /*ebd0*/  FSEL R28, R28, -INF , P3 ;  /* 0xff8000001c1c7808 */ /* 0x000fe20001800000 */
[C---:B------:R-:W-:Y:S01]  /*ebe0*/  VIADD R229, R3.reuse, 0xb1 ;  /* 0x000000b103e57836 */ /* 0x040fe20000000000 */
[----:B------:R-:W-:Y:S01]  /*ebf0*/  FSEL R30, R30, -INF , P2 ;  /* 0xff8000001e1e7808 */ /* 0x000fe20001000000 */
[C---:B------:R-:W-:Y:S01]  /*ec00*/  VIADD R233, R3.reuse, 0xb9 ;  /* 0x000000b903e97836 */ /* 0x040fe20000000000 */
[-C--:B------:R-:W-:Y:S01]  /*ec10*/  ISETP.GE.AND P3, PT, R0, R15.reuse, PT ;  /* 0x0000000f0000720c */ /* 0x080fe20003f66270 */
[C---:B------:R-:W-:Y:S01]  /*ec20*/  VIADD R237, R3.reuse, 0xc1 ;  /* 0x000000c103ed7836 */ /* 0x040fe20000000000 */
[----:B------:R-:W-:Y:S01]  /*ec30*/  ISETP.GE.AND P2, PT, R2, R15, PT ;  /* 0x0000000f0200720c */ /* 0x000fe20003f46270 */
[----:B------:R-:W-:Y:S01]  /*ec40*/  VIADD R15, R3, 0x18 ;  /* 0x00000018030f7836 */ /* 0x000fe20000000000 */
[----:B------:R-:W-:Y:S01]  /*ec50*/  FSEL R33, R33, -INF , P4 ;  /* 0xff80000021217808 */ /* 0x000fe20002000000 */
[----:B------:R-:W-:Y:S01]  /*ec60*/  VIADD R22, R3, 0xd0 ;  /* 0x000000d003167836 */ /* 0x000fe20000000000 */
[----:B------:R-:W-:-:S02]  /*ec70*/  FSEL R35, R35, -INF , P6 ;  /* 0xff80000023237808 */ /* 0x000fc40003000000 */
[-C--:B------:R-:W-:Y:S02]  /*ec80*/  ISETP.GE.AND P4, PT, R0, R9.reuse, PT ;  /* 0x000000090000720c */ /* 0x080fe40003f86270 */
[----:B------:R-:W-:Y:S01]  /*ec90*/  ISETP.GE.AND P6, PT, R2, R9, PT ;  /* 0x000000090200720c */ /* 0x000fe20003fc6270 */
[C---:B------:R-:W-:Y:S01]  /*eca0*/  VIADD R9, R3.reuse, 0x21 ;  /* 0x0000002103097836 */ /* 0x040fe20000000000 */
[----:B------:R-:W-:Y:S02]  /*ecb0*/  FSEL R32, R32, -INF , P3 ;  /* 0xff80000020207808 */ /* 0x000fe40001800000 */
[----:B------:R-:W-:Y:S02]  /*ecc0*/  FSEL R34, R34, -INF , P2 ;  /* 0xff80000022227808 */ /* 0x000fe40001000000 */
[-C--:B------:R-:W-:Y:S02]  /*ecd0*/  ISETP.GE.AND P3, PT, R0, R15.reuse, PT ;  /* 0x0000000f0000720c */ /* 0x080fe40003f66270 */
[----:B------:R-:W-:Y:S01]  /*ece0*/  ISETP.GE.AND P2, PT, R2, R15, PT ;  /* 0x0000000f0200720c */ /* 0x000fe20003f46270 */
[----:B------:R-:W-:Y:S01]  /*ecf0*/  VIADD R15, R3, 0x20 ;  /* 0x00000020030f7836 */ /* 0x000fe20000000000 */
[----:B------:R-:W-:-:S02]  /*ed00*/  FSEL R37, R37, -INF , P4 ;  /* 0xff80000025257808 */ /* 0x000fc40002000000 */
[----:B------:R-:W-:Y:S02]  /*ed10*/  ISETP.GE.AND P4, PT, R0, R9, PT ;  /* 0x000000090000720c */ /* 0x000fe40003f86270 */
        /* <DEDUP_REMOVED lines=10> */
[----:B------:R-:W-:Y:S02]  /*edc0*/  ISETP.GE.AND P2, PT, R2, R15, PT ;  /* 0x0000000f0200720c */ /* 0x000fe40003f46270 */
[----:B------:R-:W-:-:S02]  /*edd0*/  FSEL R15, R24, -INF , P4 ;  /* 0xff800000180f7808 */ /* 0x000fc40002000000 */
[----:B------:R-:W-:Y:S02]  /*ede0*/  FSEL R39, R39, -INF , P6 ;  /* 0xff80000027277808 */ /* 0x000fe40003000000 */
[----:B------:R-:W-:Y:S02]  /*edf0*/  FMNMX R16, R15, R14, !PT ;  /* 0x0000000e0f107209 */ /* 0x000fe40007800000 */
[----:B------:R-:W-:Y:S01]  /*ee00*/  ISETP.GE.AND P6, PT, R2, R9, PT ;  /* 0x000000090200720c */ /* 0x000fe20003fc6270 */
[----:B------:R-:W-:Y:S01]  /*ee10*/  VIADD R9, R3, 0x29 ;  /* 0x0000002903097836 */ /* 0x000fe20000000000 */
[----:B------:R-:W-:Y:S02]  /*ee20*/  FMNMX R19, R25, R16, !PT ;  /* 0x0000001019137209 */ /* 0x000fe40007800000 */
[----:B------:R-:W-:Y:S02]  /*ee30*/  FSEL R43, R43, -INF , P6 ;  /* 0xff8000002b2b7808 */ /* 0x000fe40003000000 */
[----:B------:R-:W-:-:S02]  /*ee40*/  FSEL R44, R44, -INF , P3 ;  /* 0xff8000002c2c7808 */ /* 0x000fc40001800000 */
[----:B------:R-:W-:Y:S02]  /*ee50*/  FMNMX R16, R28, R19, !PT ;  /* 0x000000131c107209 */ /* 0x000fe40007800000 */
[-C--:B------:R-:W-:Y:S02]  /*ee60*/  ISETP.GE.AND P6, PT, R0, R9.reuse, PT ;  /* 0x000000090000720c */ /* 0x080fe40003fc6270 */
[----:B------:R-:W-:Y:S01]  /*ee70*/  ISETP.GE.AND P3, PT, R2, R9, PT ;  /* 0x000000090200720c */ /* 0x000fe20003f66270 */
[----:B------:R-:W-:Y:S01]  /*ee80*/  VIADD R9, R3, 0x30 ;  /* 0x0000003003097836 */ /* 0x000fe20000000000 */
[----:B------:R-:W-:Y:S02]  /*ee90*/  FMNMX R19, R29, R16, !PT ;  /* 0x000000101d137209 */ /* 0x000fe40007800000 */
[----:B------:R-:W-:Y:S02]  /*eea0*/  FSEL R46, R46, -INF , P2 ;  /* 0xff8000002e2e7808 */ /* 0x000fe40001000000 */
[----:B------:R-:W-:-:S02]  /*eeb0*/  ISETP.GE.AND P2, PT, R0, R9, PT ;  /* 0x000000090000720c */ /* 0x000fc40003f46270 */
[----:B------:R-:W-:Y:S01]  /*eec0*/  ISETP.GE.AND P4, PT, R2, R9, PT ;  /* 0x000000090200720c */ /* 0x000fe20003f86270 */
[----:B------:R-:W-:Y:S01]  /*eed0*/  VIADD R9, R3, 0x38 ;  /* 0x0000003803097836 */ /* 0x000fe20000000000 */
[----:B------:R-:W-:Y:S02]  /*eee0*/  FMNMX R16, R32, R19, !PT ;  /* 0x0000001320107209 */ /* 0x000fe40007800000 */
[----:B------:R-:W-:Y:S02]  /*eef0*/  FSEL R48, R48, -INF , P2 ;  /* 0xff80000030307808 */ /* 0x000fe40001000000 */
[----:B------:R-:W-:Y:S02]  /*ef00*/  FSEL R50, R50, -INF , P4 ;  /* 0xff80000032327808 */ /* 0x000fe40002000000 */
[----:B------:R-:W-:Y:S02]  /*ef10*/  FMNMX R19, R33, R16, !PT ;  /* 0x0000001021137209 */ /* 0x000fe40007800000 */
[----:B------:R-:W-:-:S02]  /*ef20*/  ISETP.GE.AND P2, PT, R0, R9, PT ;  /* 0x000000090000720c */ /* 0x000fc40003f46270 */
[----:B------:R-:W-:Y:S01]  /*ef30*/  ISETP.GE.AND P4, PT, R2, R9, PT ;  /* 0x000000090200720c */ /* 0x000fe20003f86270 */
[----:B------:R-:W-:Y:S01]  /*ef40*/  VIADD R9, R3, 0x40 ;  /* 0x0000004003097836 */ /* 0x000fe20000000000 */
[----:B------:R-:W-:Y:S02]  /*ef50*/  FMNMX R16, R36, R19, !PT ;  /* 0x0000001324107209 */ /* 0x000fe40007800000 */
[----:B------:R-:W-:Y:S02]  /*ef60*/  FSEL R52, R52, -INF , P2 ;  /* 0xff80000034347808 */ /* 0x000fe40001000000 */
[----:B------:R-:W-:Y:S02]  /*ef70*/  FSEL R54, R54, -INF , P4 ;  /* 0xff80000036367808 */ /* 0x000fe40002000000 */
[-C--:B------:R-:W-:Y:S02]  /*ef80*/  ISETP.GE.AND P2, PT, R0, R9.reuse, PT ;  /* 0x000000090000720c */ /* 0x080fe40003f46270 */
[----:B------:R-:W-:-:S02]  /*ef90*/  ISETP.GE.AND P4, PT, R2, R9, PT ;  /* 0x000000090200720c */ /* 0x000fc40003f86270 */
[----:B------:R-:W-:Y:S02]  /*efa0*/  FMNMX R9, R37, R16, !PT ;  /* 0x0000001025097209 */ /* 0x000fe40007800000 */
[----:B------:R-:W-:Y:S02]  /*efb0*/  FSEL R45, R45, -INF , P6 ;  /* 0xff8000002d2d7808 */ /* 0x000fe40003000000 */
[----:B------:R-:W-:Y:S01]  /*efc0*/  FMNMX R16, R40, R9, !PT ;  /* 0x0000000928107209 */ /* 0x000fe20007800000 */
[----:B------:R-:W-:Y:S01]  /*efd0*/  VIADD R9, R3, 0x48 ;  /* 0x0000004803097836 */ /* 0x000fe20000000000 */
[----:B------:R-:W-:Y:S02]  /*efe0*/  ISETP.GE.AND P6, PT, R0, R17, PT ;  /* 0x000000110000720c */ /* 0x000fe40003fc6270 */
[----:B------:R-:W-:Y:S02]  /*eff0*/  FMNMX R19, R41, R16, !PT ;  /* 0x0000001029137209 */ /* 0x000fe40007800000 */
[----:B------:R-:W-:-:S02]  /*f000*/  FSEL R47, R47, -INF , P3 ;  /* 0xff8000002f2f7808 */ /* 0x000fc40001800000 */
[----:B------:R-:W-:Y:S02]  /*f010*/  FMNMX R16, R44, R19, !PT ;  /* 0x000000132c107209 */ /* 0x000fe40007800000 */
[----:B------:R-:W-:Y:S01]  /*f020*/  ISETP.GE.AND P3, PT, R2, R17, PT ;  /* 0x000000110200720c */ /* 0x000fe20003f66270 */
[----:B------:R-:W-:Y:S01]  /*f030*/  VIADD R17, R3, 0x39 ;  /* 0x0000003903117836 */ /* 0x000fe20000000000 */
[----:B------:R-:W-:Y:S02]  /*f040*/  FMNMX R19, R45, R16, !PT ;  /* 0x000000102d137209 */ /* 0x000fe40007800000 */
[----:B------:R-:W-:Y:S02]  /*f050*/  FSEL R49, R49, -INF , P6 ;  /* 0xff80000031317808 */ /* 0x000fe40003000000 */
[----:B------:R-:W-:Y:S02]  /*f060*/  FMNMX R16, R48, R19, !PT ;  /* 0x0000001330107209 */ /* 0x000fe40007800000 */
[----:B------:R-:W-:-:S02]  /*f070*/  ISETP.GE.AND P6, PT, R0, R17, PT ;  /* 0x000000110000720c */ /* 0x000fc40003fc6270 */
[----:B------:R-:W-:Y:S02]  /*f080*/  FMNMX R19, R49, R16, !PT ;  /* 0x0000001031137209 */ /* 0x000fe40007800000 */
[----:B------:R-:W-:Y:S02]  /*f090*/  FSEL R51, R51, -INF , P3 ;  /* 0xff80000033337808 */ /* 0x000fe40001800000 */
[----:B------:R-:W-:Y:S01]  /*f0a0*/  ISETP.GE.AND P3, PT, R2, R17, PT ;  /* 0x000000110200720c */ /* 0x000fe20003f66270 */
[----:B------:R-:W-:Y:S01]  /*f0b0*/  VIADD R17, R3, 0x41 ;  /* 0x0000004103117836 */ /* 0x000fe20000000000 */
[----:B------:R-:W-:Y:S02]  /*f0c0*/  FSEL R56, R56, -INF , P2 ;  /* 0xff80000038387808 */ /* 0x000fe40001000000 */
[----:B------:R-:W-:Y:S02]  /*f0d0*/  FSEL R58, R58, -INF , P4 ;  /* 0xff8000003a3a7808 */ /* 0x000fe40002000000 */
[----:B------:R-:W-:-:S02]  /*f0e0*/  ISETP.GE.AND P2, PT, R0, R9, PT ;  /* 0x000000090000720c */ /* 0x000fc40003f46270 */
[----:B------:R-:W-:Y:S01]  /*f0f0*/  ISETP.GE.AND P4, PT, R2, R9, PT ;  /* 0x000000090200720c */ /* 0x000fe20003f86270 */
[----:B------:R-:W-:Y:S01]  /*f100*/  VIADD R9, R3, 0x50 ;  /* 0x0000005003097836 */ /* 0x000fe20000000000 */
[----:B------:R-:W-:Y:S02]  /*f110*/  FSEL R53, R53, -INF , P6 ;  /* 0xff80000035357808 */ /* 0x000fe40003000000 */
[----:B------:R-:W-:Y:S02]  /*f120*/  FMNMX R16, R52, R19, !PT ;  /* 0x0000001334107209 */ /* 0x000fe40007800000 */
[----:B------:R-:W-:Y:S02]  /*f130*/  ISETP.GE.AND P6, PT, R0, R17, PT ;  /* 0x000000110000720c */ /* 0x000fe40003fc6270 */
[----:B------:R-:W-:Y:S02]  /*f140*/  FSEL R60, R60, -INF , P2 ;  /* 0xff8000003c3c7808 */ /* 0x000fe40001000000 */
[----:B------:R-:W-:-:S02]  /*f150*/  FSEL R62, R62, -INF , P4 ;  /* 0xff8000003e3e7808 */ /* 0x000fc40002000000 */
[----:B------:R-:W-:Y:S02]  /*f160*/  FMNMX R19, R53, R16, !PT ;  /* 0x0000001035137209 */ /* 0x000fe40007800000 */
[----:B------:R-:W-:Y:S02]  /*f170*/  FSEL R55, R55, -INF , P3 ;  /* 0xff80000037377808 */ /* 0x000fe40001800000 */
[-C--:B------:R-:W-:Y:S02]  /*f180*/  ISETP.GE.AND P2, PT, R0, R9.reuse, PT ;  /* 0x000000090000720c */ /* 0x080fe40003f46270 */
[C---:B------:R-:W-:Y:S01]  /*f190*/  ISETP.GE.AND P4, PT, R2.reuse, R9, PT ;  /* 0x000000090200720c */ /* 0x040fe20003f86270 */
[C---:B------:R-:W-:Y:S01]  /*f1a0*/  VIADD R9, R3.reuse, 0x58 ;  /* 0x0000005803097836 */ /* 0x040fe20000000000 */
[----:B------:R-:W-:Y:S01]  /*f1b0*/  ISETP.GE.AND P3, PT, R2, R17, PT ;  /* 0x000000110200720c */ /* 0x000fe20003f66270 */
[----:B------:R-:W-:Y:S01]  /*f1c0*/  VIADD R17, R3, 0x49 ;  /* 0x0000004903117836 */ /* 0x000fe20000000000 */
[----:B------:R-:W-:-:S02]  /*f1d0*/  FSEL R57, R57, -INF , P6 ;  /* 0xff80000039397808 */ /* 0x000fc40003000000 */
[----:B------:R-:W-:Y:S02]  /*f1e0*/  FMNMX R16, R56, R19, !PT ;  /* 0x0000001338107209 */ /* 0x000fe40007800000 */
[----:B------:R-:W-:Y:S02]  /*f1f0*/  FSEL R64, R64, -INF , P2 ;  /* 0xff80000040407808 */ /* 0x000fe40001000000 */
[----:B------:R-:W-:Y:S02]  /*f200*/  FSEL R66, R66, -INF , P4 ;  /* 0xff80000042427808 */ /* 0x000fe40002000000 */
[-C--:B------:R-:W-:Y:S02]  /*f210*/  ISETP.GE.AND P2, PT, R0, R9.reuse, PT ;  /* 0x000000090000720c */ /* 0x080fe40003f46270 */
[----:B------:R-:W-:Y:S02]  /*f220*/  ISETP.GE.AND P4, PT, R2, R9, PT ;  /* 0x000000090200720c */ /* 0x000fe40003f86270 */
[----:B------:R-:W-:-:S02]  /*f230*/  ISETP.GE.AND P6, PT, R0, R17, PT ;  /* 0x000000110000720c */ /* 0x000fc40003fc6270 */
[----:B------:R-:W-:Y:S02]  /*f240*/  FMNMX R9, R57, R16, !PT ;  /* 0x0000001039097209 */ /* 0x000fe40007800000 */
[----:B------:R-:W-:Y:S02]  /*f250*/  FSEL R59, R59, -INF , P3 ;  /* 0xff8000003b3b7808 */ /* 0x000fe40001800000 */
[----:B------:R-:W-:Y:S01]  /*f260*/  ISETP.GE.AND P3, PT, R2, R17, PT ;  /* 0x000000110200720c */ /* 0x000fe20003f66270 */
[----:B------:R-:W-:Y:S01]  /*f270*/  VIADD R17, R3, 0x51 ;  /* 0x0000005103117836 */ /* 0x000fe20000000000 */
[----:B------:R-:W-:Y:S02]  /*f280*/  FSEL R61, R61, -INF , P6 ;  /* 0xff8000003d3d7808 */ /* 0x000fe40003000000 */
[----:B------:R-:W-:Y:S01]  /*f290*/  FMNMX R16, R60, R9, !PT ;  /* 0x000000093c107209 */ /* 0x000fe20007800000 */
[----:B------:R-:W-:Y:S01]  /*f2a0*/  VIADD R9, R3, 0x60 ;  /* 0x0000006003097836 */ /* 0x000fe20000000000 */
        /* <DEDUP_REMOVED lines=8> */
[----:B------:R-:W-:-:S02]  /*f330*/  FSEL R68, R68, -INF , P2 ;  /* 0xff80000044447808 */ /* 0x000fc40001000000 */
[----:B------:R-:W-:Y:S02]  /*f340*/  FSEL R70, R70, -INF , P4 ;  /* 0xff80000046467808 */ /* 0x000fe40002000000 */
[-C--:B------:R-:W-:Y:S02]  /*f350*/  ISETP.GE.AND P2, PT, R0, R9.reuse, PT ;  /* 0x000000090000720c */ /* 0x080fe40003f46270 */
[----:B------:R-:W-:Y:S02]  /*f360*/  ISETP.GE.AND P4, PT, R2, R9, PT ;  /* 0x000000090200720c */ /* 0x000fe40003f86270 */
[----:B------:R-:W-:Y:S02]  /*f370*/  ISETP.GE.AND P6, PT, R0, R17, PT ;  /* 0x000000110000720c */ /* 0x000fe40003fc6270 */
[----:B------:R-:W-:Y:S02]  /*f380*/  FMNMX R9, R65, R16, !PT ;  /* 0x0000001041097209 */ /* 0x000fe40007800000 */
[----:B------:R-:W-:-:S02]  /*f390*/  FSEL R67, R67, -INF , P3 ;  /* 0xff80000043437808 */ /* 0x000fc40001800000 */
[----:B------:R-:W-:Y:S01]  /*f3a0*/  ISETP.GE.AND P3, PT, R2, R17, PT ;  /* 0x000000110200720c */ /* 0x000fe20003f66270 */
[----:B------:R-:W-:Y:S01]  /*f3b0*/  VIADD R17, R3, 0x61 ;  /* 0x0000006103117836 */ /* 0x000fe20000000000 */
[----:B------:R-:W-:Y:S02]  /*f3c0*/  FSEL R69, R69, -INF , P6 ;  /* 0xff80000045457808 */ /* 0x000fe40003000000 */
[----:B------:R-:W-:Y:S01]  /*f3d0*/  FMNMX R16, R68, R9, !PT ;  /* 0x0000000944107209 */ /* 0x000fe20007800000 */
[----:B------:R-:W-:Y:S01]  /*f3e0*/  VIADD R9, R3, 0x69 ;  /* 0x0000006903097836 */ /* 0x000fe20000000000 */
[----:B------:R-:W-:Y:S02]  /*f3f0*/  ISETP.GE.AND P6, PT, R0, R17, PT ;  /* 0x000000110000720c */ /* 0x000fe40003fc6270 */
[----:B------:R-:W-:Y:S02]  /*f400*/  FSEL R72, R72, -INF , P2 ;  /* 0xff80000048487808 */ /* 0x000fe40001000000 */
[----:B------:R-:W-:-:S02]  /*f410*/  FMNMX R23, R69, R16, !PT ;  /* 0x0000001045177209 */ /* 0x000fc40007800000 */
[----:B------:R-:W-:Y:S02]  /*f420*/  ISETP.GE.AND P2, PT, R0, R19, PT ;  /* 0x000000130000720c */ /* 0x000fe40003f46270 */
[----:B------:R-:W-:Y:S02]  /*f430*/  FSEL R73, R73, -INF , P6 ;  /* 0xff80000049497808 */ /* 0x000fe40003000000 */
[----:B------:R-:W-:Y:S01]  /*f440*/  FMNMX R16, R72, R23, !PT ;  /* 0x0000001748107209 */ /* 0x000fe20007800000 */
[----:B------:R-:W-:Y:S01]  /*f450*/  VIADD R23, R3, 0x78 ;  /* 0x0000007803177836 */ /* 0x000fe20000000000 */
[----:B------:R-:W-:Y:S02]  /*f460*/  FSEL R71, R71, -INF , P3 ;  /* 0xff80000047477808 */ /* 0x000fe40001800000 */
[----:B------:R-:W-:Y:S01]  /*f470*/  ISETP.GE.AND P3, PT, R2, R17, PT ;  /* 0x000000110200720c */ /* 0x000fe20003f66270 */
[----:B------:R-:W-:Y:S01]  /*f480*/  VIADD R17, R3, 0x70 ;  /* 0x0000007003117836 */ /* 0x000fe20000000000 */
[----:B------:R-:W-:-:S02]  /*f490*/  ISETP.GE.AND P6, PT, R0, R9, PT ;  /* 0x000000090000720c */ /* 0x000fc40003fc6270 */
[----:B------:R-:W-:Y:S02]  /*f4a0*/  FSEL R76, R76, -INF , P2 ;  /* 0xff8000004c4c7808 */ /* 0x000fe40001000000 */
[----:B------:R-:W-:Y:S02]  /*f4b0*/  FMNMX R203, R73, R16, !PT ;  /* 0x0000001049cb7209 */ /* 0x000fe40007800000 */
[----:B------:R-:W-:Y:S02]  /*f4c0*/  ISETP.GE.AND P2, PT, R0, R17, PT ;  /* 0x000000110000720c */ /* 0x000fe40003f46270 */
[----:B------:R-:W-:Y:S02]  /*f4d0*/  FSEL R77, R77, -INF , P6 ;  /* 0xff8000004d4d7808 */ /* 0x000fe40003000000 */
[----:B------:R-:W-:Y:S01]  /*f4e0*/  FMNMX R16, R76, R203, !PT ;  /* 0x000000cb4c107209 */ /* 0x000fe20007800000 */
        /* <DEDUP_REMOVED lines=66> */
[----:B------:R-:W-:Y:S01]  /*f910*/  FMNMX R20, R113, R18, !PT ;  /* 0x0000001271147209 */ /* 0x000fe20007800000 */
[----:B------:R-:W-:Y:S01]  /*f920*/  VIADD R18, R3, 0xc9 ;  /* 0x000000c903127836 */ /* 0x000fe20000000000 */
[----:B------:R-:W-:Y:S02]  /*f930*/  ISETP.GE.AND P2, PT, R0, R235, PT ;  /* 0x000000eb0000720c */ /* 0x000fe40003f46270 */
[----:B------:R-:W-:Y:S02]  /*f940*/  FSEL R117, R117, -INF , P6 ;  /* 0xff80000075757808 */ /* 0x000fe40003000000 */
[----:B------:R-:W-:Y:S02]  /*f950*/  FMNMX R20, R116, R20, !PT ;  /* 0x0000001474147209 */ /* 0x000fe40007800000 */
[----:B------:R-:W-:-:S02]  /*f960*/  ISETP.GE.AND P6, PT, R0, R237, PT ;  /* 0x000000ed0000720c */ /* 0x000fc40003fc6270 */
[----:B------:R-:W-:Y:S02]  /*f970*/  FSEL R120, R120, -INF , P2 ;  /* 0xff80000078787808 */ /* 0x000fe40001000000 */
[----:B------:R-:W-:Y:S01]  /*f980*/  FMNMX R200, R117, R20, !PT ;  /* 0x0000001475c87209 */ /* 0x000fe20007800000 */
[----:B------:R-:W-:Y:S01]  /*f990*/  VIADD R20, R3, 0xd1 ;  /* 0x000000d103147836 */ /* 0x000fe20000000000 */
[----:B------:R-:W-:Y:S02]  /*f9a0*/  ISETP.GE.AND P2, PT, R0, R16, PT ;  /* 0x000000100000720c */ /* 0x000fe40003f46270 */
[----:B------:R-:W-:Y:S01]  /*f9b0*/  FSEL R24, R121, -INF , P6 ;  /* 0xff80000079187808 */ /* 0x000fe20003000000 */
[----:B------:R-:W-:Y:S01]  /*f9c0*/  VIADD R121, R3, 0xd8 ;  /* 0x000000d803797836 */ /* 0x000fe20000000000 */
[----:B------:R-:W-:Y:S02]  /*f9d0*/  FMNMX R200, R120, R200, !PT ;  /* 0x000000c878c87209 */ /* 0x000fe40007800000 */
[----:B------:R-:W-:-:S02]  /*f9e0*/  ISETP.GE.AND P6, PT, R0, R18, PT ;  /* 0x000000120000720c */ /* 0x000fc40003fc6270 */
[----:B------:R-:W-:Y:S02]  /*f9f0*/  FSEL R124, R124, -INF , P2 ;  /* 0xff8000007c7c7808 */ /* 0x000fe40001000000 */
[----:B------:R-:W-:Y:S02]  /*fa00*/  FMNMX R200, R24, R200, !PT ;  /* 0x000000c818c87209 */ /* 0x000fe40007800000 */
[C---:B------:R-:W-:Y:S02]  /*fa10*/  ISETP.GE.AND P2, PT, R0.reuse, R22, PT ;  /* 0x000000160000720c */ /* 0x040fe40003f46270 */
[----:B------:R-:W-:Y:S02]  /*fa20*/  FSEL R125, R125, -INF , P6 ;  /* 0xff8000007d7d7808 */ /* 0x000fe40003000000 */
[----:B------:R-:W-:Y:S02]  /*fa30*/  ISETP.GE.AND P6, PT, R0, R20, PT ;  /* 0x000000140000720c */ /* 0x000fe40003fc6270 */
[----:B------:R-:W-:-:S02]  /*fa40*/  FMNMX R200, R124, R200, !PT ;  /* 0x000000c87cc87209 */ /* 0x000fc40007800000 */
[----:B------:R-:W-:Y:S02]  /*fa50*/  FSEL R128, R128, -INF , P2 ;  /* 0xff80000080807808 */ /* 0x000fe40001000000 */
[----:B------:R-:W-:Y:S01]  /*fa60*/  ISETP.GE.AND P2, PT, R2, R19, PT ;  /* 0x000000130200720c */ /* 0x000fe20003f46270 */
[----:B------:R-:W-:Y:S01]  /*fa70*/  VIADD R19, R3, 0xd9 ;  /* 0x000000d903137836 */ /* 0x000fe20000000000 */
[----:B------:R-:W-:Y:S02]  /*fa80*/  FSEL R129, R129, -INF , P6 ;  /* 0xff80000081817808 */ /* 0x000fe40003000000 */
[----:B------:R-:W-:Y:S02]  /*fa90*/  FMNMX R200, R125, R200, !PT ;  /* 0x000000c87dc87209 */ /* 0x000fe40007800000 */
[----:B------:R-:W-:Y:S02]  /*faa0*/  ISETP.GE.AND P6, PT, R0, R121, PT ;  /* 0x000000790000720c */ /* 0x000fe40003fc6270 */
[----:B------:R-:W-:-:S02]  /*fab0*/  FMNMX R202, R128, R200, !PT ;  /* 0x000000c880ca7209 */ /* 0x000fc40007800000 */
[----:B------:R-:W-:Y:S01]  /*fac0*/  FSEL R200, R132, -INF , P6 ;  /* 0xff80000084c87808 */ /* 0x000fe20003000000 */
[----:B------:R-:W-:Y:S01]  /*fad0*/  VIADD R132, R3, 0xe0 ;  /* 0x000000e003847836 */ /* 0x000fe20000000000 */
[C---:B------:R-:W-:Y:S02]  /*fae0*/  ISETP.GE.AND P6, PT, R0.reuse, R19, PT ;  /* 0x000000130000720c */ /* 0x040fe40003fc6270 */
[----:B------:R-:W-:Y:S02]  /*faf0*/  FMNMX R204, R129, R202, !PT ;  /* 0x000000ca81cc7209 */ /* 0x000fe40007800000 */
[----:B------:R-:W-:Y:S01]  /*fb00*/  FSEL R202, R133, -INF , P6 ;  /* 0xff80000085ca7808 */ /* 0x000fe20003000000 */
[----:B------:R-:W-:Y:S01]  /*fb10*/  VIADD R133, R3, 0xe1 ;  /* 0x000000e103857836 */ /* 0x000fe20000000000 */
[----:B------:R-:W-:Y:S02]  /*fb20*/  ISETP.GE.AND P6, PT, R0, R132, PT ;  /* 0x000000840000720c */ /* 0x000fe40003fc6270 */
[----:B------:R-:W-:-:S02]  /*fb30*/  FMNMX R206, R200, R204, !PT ;  /* 0x000000ccc8ce7209 */ /* 0x000fc40007800000 */
[----:B------:R-:W-:Y:S01]  /*fb40*/  FSEL R204, R136, -INF , P6 ;  /* 0xff80000088cc7808 */ /* 0x000fe20003000000 */
[----:B------:R-:W-:Y:S01]  /*fb50*/  VIADD R136, R3, 0xe8 ;  /* 0x000000e803887836 */ /* 0x000fe20000000000 */
[----:B------:R-:W-:Y:S02]  /*fb60*/  ISETP.GE.AND P6, PT, R0, R133, PT ;  /* 0x000000850000720c */ /* 0x000fe40003fc6270 */
[----:B------:R-:W-:Y:S02]  /*fb70*/  FMNMX R208, R202, R206, !PT ;  /* 0x000000cecad07209 */ /* 0x000fe40007800000 */
[----:B------:R-:W-:Y:S01]  /*fb80*/  FSEL R206, R137, -INF , P6 ;  /* 0xff80000089ce7808 */ /* 0x000fe20003000000 */
[----:B------:R-:W-:Y:S01]  /*fb90*/  VIADD R137, R3, 0xe9 ;  /* 0x000000e903897836 */ /* 0x000fe20000000000 */
[----:B------:R-:W-:Y:S02]  /*fba0*/  ISETP.GE.AND P6, PT, R0, R136, PT ;  /* 0x000000880000720c */ /* 0x000fe40003fc6270 */
[----:B------:R-:W-:-:S02]  /*fbb0*/  FMNMX R208, R204, R208, !PT ;  /* 0x000000d0ccd07209 */ /* 0x000fc40007800000 */
[----:B------:R-:W-:Y:S02]  /*fbc0*/  FSEL R140, R140, -INF , P6 ;  /* 0xff8000008c8c7808 */ /* 0x000fe40003000000 */
[----:B------:R-:W-:Y:S01]  /*fbd0*/  FMNMX R210, R206, R208, !PT ;  /* 0x000000d0ced27209 */ /* 0x000fe20007800000 */
[C---:B------:R-:W-:Y:S01]  /*fbe0*/  VIADD R208, R3.reuse, 0xf0 ;  /* 0x000000f003d07836 */ /* 0x040fe20000000000 */
[----:B------:R-:W-:Y:S02]  /*fbf0*/  ISETP.GE.AND P6, PT, R0, R137, PT ;  /* 0x000000890000720c */ /* 0x000fe40003fc6270 */
[----:B------:R-:W-:Y:S01]  /*fc00*/  FMNMX R214, R140, R210, !PT ;  /* 0x000000d28cd67209 */ /* 0x000fe20007800000 */
[----:B------:R-:W-:Y:S01]  /*fc10*/  VIADD R210, R3, 0xf1 ;  /* 0x000000f103d27836 */ /* 0x000fe20000000000 */
[----:B------:R-:W-:Y:S02]  /*fc20*/  FSEL R141, R141, -INF , P6 ;  /* 0xff8000008d8d7808 */ /* 0x000fe40003000000 */
[----:B------:R-:W-:-:S02]  /*fc30*/  ISETP.GE.AND P6, PT, R0, R208, PT ;  /* 0x000000d00000720c */ /* 0x000fc40003fc6270 */
[----:B------:R-:W-:Y:S02]  /*fc40*/  FMNMX R216, R141, R214, !PT ;  /* 0x000000d68dd87209 */ /* 0x000fe40007800000 */
[----:B------:R-:W-:Y:S01]  /*fc50*/  FSEL R212, R144, -INF , P6 ;  /* 0xff80000090d47808 */ /* 0x000fe20003000000 */
[----:B------:R-:W-:Y:S01]  /*fc60*/  VIADD R144, R3, 0xf8 ;  /* 0x000000f803907836 */ /* 0x000fe20000000000 */
[----:B------:R-:W-:Y:S02]  /*fc70*/  ISETP.GE.AND P6, PT, R0, R210, PT ;  /* 0x000000d20000720c */ /* 0x000fe40003fc6270 */
[----:B------:R-:W-:Y:S02]  /*fc80*/  FMNMX R216, R212, R216, !PT ;  /* 0x000000d8d4d87209 */ /* 0x000fe40007800000 */
[----:B------:R-:W-:Y:S01]  /*fc90*/  FSEL R214, R145, -INF , P6 ;  /* 0xff80000091d67808 */ /* 0x000fe20003000000 */
[----:B------:R-:W-:Y:S01]  /*fca0*/  VIADD R145, R3, 0xf9 ;  /* 0x000000f903917836 */ /* 0x000fe20000000000 */
[----:B------:R-:W-:-:S02]  /*fcb0*/  ISETP.GE.AND P6, PT, R0, R144, PT ;  /* 0x000000900000720c */ /* 0x000fc40003fc6270 */
[----:B------:R-:W-:Y:S02]  /*fcc0*/  FMNMX R216, R214, R216, !PT ;  /* 0x000000d8d6d87209 */ /* 0x000fe40007800000 */
[----:B------:R-:W-:Y:S02]  /*fcd0*/  FSEL R148, R148, -INF , P6 ;  /* 0xff80000094947808 */ /* 0x000fe40003000000 */
[----:B------:R-:W-:Y:S02]  /*fce0*/  ISETP.GE.AND P6, PT, R0, R145, PT ;  /* 0x000000910000720c */ /* 0x000fe40003fc6270 */
[----:B------:R-:W-:Y:S02]  /*fcf0*/  FMNMX R216, R148, R216, !PT ;  /* 0x000000d894d87209 */ /* 0x000fe40007800000 */
[----:B------:R-:W-:Y:S02]  /*fd00*/  FSEL R149, R149, -INF , P6 ;  /* 0xff80000095957808 */ /* 0x000fe40003000000 */
[----:B------:R-:W-:-:S02]  /*fd10*/  ISETP.GE.AND P6, PT, R2, R9, PT ;  /* 0x000000090200720c */ /* 0x000fc40003fc6270 */
[----:B------:R-:W-:Y:S02]  /*fd20*/  FMNMX R9, R149, R216, !PT ;  /* 0x000000d895097209 */ /* 0x000fe40007800000 */
[----:B------:R-:W-:Y:S02]  /*fd30*/  FSEL R74, R74, -INF , P4 ;  /* 0xff8000004a4a7808 */ /* 0x000fe40002000000 */
[----:B------:R-:W-:Y:S01]  /*fd40*/  FSEL R78, R78, -INF , P2 ;  /* 0xff8000004e4e7808 */ /* 0x000fe20001000000 */
[----:B------:R-:W1:Y:S01]  /*fd50*/  SHFL.BFLY PT, R216, R9, 0x1, 0x1f ;  /* 0x0c201f0009d87f89 */ /* 0x000e6200000e0000 */
[C---:B------:R-:W-:Y:S02]  /*fd60*/  ISETP.GE.AND P4, PT, R2.reuse, R17, PT ;  /* 0x000000110200720c */ /* 0x040fe40003f86270 */
[----:B------:R-:W-:Y:S02]  /*fd70*/  ISETP.GE.AND P2, PT, R2, R23, PT ;  /* 0x000000170200720c */ /* 0x000fe40003f46270 */
[----:B------:R-:W-:-:S02]  /*fd80*/  FSEL R79, R79, -INF , P6 ;  /* 0xff8000004f4f7808 */ /* 0x000fc40003000000 */
[----:B------:R-:W-:Y:S02]  /*fd90*/  ISETP.GE.AND P6, PT, R2, R201, PT ;  /* 0x000000c90200720c */ /* 0x000fe40003fc6270 */
[----:B------:R-:W-:Y:S02]  /*fda0*/  FSEL R82, R82, -INF , P4 ;  /* 0xff80000052527808 */ /* 0x000fe40002000000 */
[----:B------:R-:W-:Y:S02]  /*fdb0*/  FSEL R86, R86, -INF , P2 ;  /* 0xff80000056567808 */ /* 0x000fe40001000000 */
[C---:B------:R-:W-:Y:S02]  /*fdc0*/  ISETP.GE.AND P4, PT, R2.reuse, R203, PT ;  /* 0x000000cb0200720c */ /* 0x040fe40003f86270 */
[----:B------:R-:W-:Y:S02]  /*fdd0*/  ISETP.GE.AND P2, PT, R2, R207, PT ;  /* 0x000000cf0200720c */ /* 0x000fe40003f46270 */
[----:B------:R-:W-:-:S02]  /*fde0*/  FSEL R87, R87, -INF , P6 ;  /* 0xff80000057577808 */ /* 0x000fc40003000000 */
[----:B------:R-:W-:Y:S02]  /*fdf0*/  ISETP.GE.AND P6, PT, R2, R209, PT ;  /* 0x000000d10200720c */ /* 0x000fe40003fc6270 */
[----:B------:R-:W-:Y:S02]  /*fe00*/  FSEL R90, R90, -INF , P4 ;  /* 0xff8000005a5a7808 */ /* 0x000fe40002000000 */
[----:B------:R-:W-:Y:S02]  /*fe10*/  FSEL R94, R94, -INF , P2 ;  /* 0xff8000005e5e7808 */ /* 0x000fe40001000000 */
[----:B-1----:R-:W-:Y:S02]  /*fe20*/  FMNMX R9, R9, R216, !PT ;  /* 0x000000d809097209 */ /* 0x002fe40007800000 */
[C---:B------:R-:W-:Y:S02]  /*fe30*/  ISETP.GE.AND P4, PT, R2.reuse, R211, PT ;  /* 0x000000d30200720c */ /* 0x040fe40003f86270 */
[----:B------:R-:W-:Y:S01]  /*fe40*/  ISETP.GE.AND P2, PT, R2, R215, PT ;  /* 0x000000d70200720c */ /* 0x000fe20003f46270 */
[----:B------:R-:W1:Y:S01]  /*fe50*/  SHFL.BFLY PT, R216, R9, 0x2, 0x1f ;  /* 0x0c401f0009d87f89 */ /* 0x000e6200000e0000 */
[----:B------:R-:W-:-:S02]  /*fe60*/  FSEL R95, R95, -INF , P6 ;  /* 0xff8000005f5f7808 */ /* 0x000fc40003000000 */
[----:B------:R-:W-:Y:S02]  /*fe70*/  FSEL R75, R75, -INF , P3 ;  /* 0xff8000004b4b7808 */ /* 0x000fe40001800000 */
[C---:B------:R-:W-:Y:S02]  /*fe80*/  ISETP.GE.AND P6, PT, R2.reuse, R217, PT ;  /* 0x000000d90200720c */ /* 0x040fe40003fc6270 */
[----:B------:R-:W-:Y:S02]  /*fe90*/  ISETP.GE.AND P3, PT, R2, R21, PT ;  /* 0x000000150200720c */ /* 0x000fe40003f66270 */
[----:B------:R-:W-:Y:S02]  /*fea0*/  FSEL R98, R98, -INF , P4 ;  /* 0xff80000062627808 */ /* 0x000fe40002000000 */
[----:B------:R-:W-:Y:S02]  /*feb0*/  FSEL R102, R102, -INF , P2 ;  /* 0xff80000066667808 */ /* 0x000fe40001000000 */
[----:B------:R-:W-:-:S02]  /*fec0*/  ISETP.GE.AND P4, PT, R2, R219, PT ;  /* 0x000000db0200720c */ /* 0x000fc40003f86270 */
[C---:B------:R-:W-:Y:S02]  /*fed0*/  ISETP.GE.AND P2, PT, R2.reuse, R223, PT ;  /* 0x000000df0200720c */ /* 0x040fe40003f46270 */
[----:B------:R-:W-:Y:S02]  /*fee0*/  FSEL R103, R103, -INF , P6 ;  /* 0xff80000067677808 */ /* 0x000fe40003000000 */
[----:B------:R-:W-:Y:S02]  /*fef0*/  FSEL R83, R83, -INF , P3 ;  /* 0xff80000053537808 */ /* 0x000fe40001800000 */
[C---:B------:R-:W-:Y:S02]  /*ff00*/  ISETP.GE.AND P6, PT, R2.reuse, R225, PT ;  /* 0x000000e10200720c */ /* 0x040fe40003fc6270 */
[----:B------:R-:W-:Y:S02]  /*ff10*/  ISETP.GE.AND P3, PT, R2, R205, PT ;  /* 0x000000cd0200720c */ /* 0x000fe40003f66270 */
[----:B------:R-:W-:-:S02]  /*ff20*/  FSEL R106, R106, -INF , P4 ;  /* 0xff8000006a6a7808 */ /* 0x000fc40002000000 */
[----:B------:R-:W-:Y:S02]  /*ff30*/  FSEL R110, R110, -INF , P2 ;  /* 0xff8000006e6e7808 */ /* 0x000fe40001000000 */
[C---:B------:R-:W-:Y:S02]  /*ff40*/  ISETP.GE.AND P4, PT, R2.reuse, R227, PT ;  /* 0x000000e30200720c */ /* 0x040fe40003f86270 */
[C---:B------:R-:W-:Y:S02]  /*ff50*/  ISETP.GE.AND P2, PT, R2.reuse, R231, PT ;  /* 0x000000e70200720c */ /* 0x040fe40003f46270 */
[----:B------:R-:W-:Y:S02]  /*ff60*/  FSEL R111, R111, -INF , P6 ;  /* 0xff8000006f6f7808 */ /* 0x000fe40003000000 */
[----:B------:R-:W-:Y:S02]  /*ff70*/  FSEL R91, R91, -INF , P3 ;  /* 0xff8000005b5b7808 */ /* 0x000fe40001800000 */
[----:B------:R-:W-:-:S02]  /*ff80*/  ISETP.GE.AND P6, PT, R2, R233, PT ;  /* 0x000000e90200720c */ /* 0x000fc40003fc6270 */
[----:B------:R-:W-:Y:S02]  /*ff90*/  ISETP.GE.AND P3, PT, R2, R213, PT ;  /* 0x000000d50200720c */ /* 0x000fe40003f66270 */
[----:B------:R-:W-:Y:S02]  /*ffa0*/  FSEL R114, R114, -INF , P4 ;  /* 0xff80000072727808 */ /* 0x000fe40002000000 */
[----:B------:R-:W-:Y:S02]  /*ffb0*/  FSEL R118, R118, -INF , P2 ;  /* 0xff80000076767808 */ /* 0x000fe40001000000 */
[C---:B------:R-:W-:Y:S02]  /*ffc0*/  ISETP.GE.AND P4, PT, R2.reuse, R235, PT ;  /* 0x000000eb0200720c */ /* 0x040fe40003f86270 */
[----:B------:R-:W-:Y:S02]  /*ffd0*/  ISETP.GE.AND P2, PT, R2, R16, PT ;  /* 0x000000100200720c */ /* 0x000fe40003f46270 */
[----:B------:R-:W-:-:S02]  /*ffe0*/  FSEL R119, R119, -INF , P6 ;  /* 0xff80000077777808 */ /* 0x000fc40003000000 */
[----:B------:R-:W-:Y:S02]  /*fff0*/  FSEL R99, R99, -INF , P3 ;  /* 0xff80000063637808 */ /* 0x000fe40001800000 */
[C---:B------:R-:W-:Y:S02]  /*10000*/  ISETP.GE.AND P6, PT, R2.reuse, R18, PT ;  /* 0x000000120200720c */ /* 0x040fe40003fc6270 */
[----:B------:R-:W-:Y:S02]  /*10010*/  ISETP.GE.AND P3, PT, R2, R221, PT ;  /* 0x000000dd0200720c */ /* 0x000fe40003f66270 */
[----:B-1----:R-:W-:Y:S02]  /*10020*/  FMNMX R9, R9, R216, !PT ;  /* 0x000000d809097209 */ /* 0x002fe40007800000 */
[----:B------:R-:W-:Y:S02]  /*10030*/  FSEL R122, R122, -INF , P4 ;  /* 0xff8000007a7a7808 */ /* 0x000fe40002000000 */
[----:B------:R-:W-:-:S02]  /*10040*/  FSEL R126, R126, -INF , P2 ;  /* 0xff8000007e7e7808 */ /* 0x000fc40001000000 */
[C---:B------:R-:W-:Y:S02]  /*10050*/  ISETP.GE.AND P4, PT, R2.reuse, R22, PT ;  /* 0x000000160200720c */ /* 0x040fe40003f86270 */
[C---:B------:R-:W-:Y:S02]  /*10060*/  ISETP.GE.AND P2, PT, R2.reuse, R121, PT ;  /* 0x000000790200720c */ /* 0x040fe40003f46270 */
[----:B------:R-:W-:Y:S02]  /*10070*/  FSEL R127, R127, -INF , P6 ;  /* 0xff8000007f7f7808 */ /* 0x000fe40003000000 */
[----:B------:R-:W-:Y:S02]  /*10080*/  FSEL R107, R107, -INF , P3 ;  /* 0xff8000006b6b7808 */ /* 0x000fe40001800000 */
[----:B------:R-:W-:Y:S02]  /*10090*/  FSETP.NEU.AND P6, PT, R9, -INF , PT ;  /* 0xff8000000900780b */ /* 0x000fe40003fcd000 */
[----:B------:R-:W-:-:S02]  /*100a0*/  ISETP.GE.AND P3, PT, R2, R229, PT ;  /* 0x000000e50200720c */ /* 0x000fc40003f66270 */
[----:B------:R-:W-:Y:S02]  /*100b0*/  FSEL R130, R130, -INF , P4 ;  /* 0xff80000082827808 */ /* 0x000fe40002000000 */
[----:B------:R-:W-:Y:S02]  /*100c0*/  FSEL R134, R134, -INF , P2 ;  /* 0xff80000086867808 */ /* 0x000fe40001000000 */
[C---:B------:R-:W-:Y:S02]  /*100d0*/  ISETP.GE.AND P4, PT, R2.reuse, R19, PT ;  /* 0x000000130200720c */ /* 0x040fe40003f86270 */
[----:B------:R-:W-:Y:S02]  /*100e0*/  ISETP.GE.AND P2, PT, R2, R133, PT ;  /* 0x000000850200720c */ /* 0x000fe40003f46270 */
[----:B------:R-:W-:Y:S02]  /*100f0*/  FSEL R17, R9, RZ, P6 ;  /* 0x000000ff09117208 */ /* 0x000fe40003000000 */
[----:B------:R-:W-:-:S02]  /*10100*/  FSEL R115, R115, -INF , P3 ;  /* 0xff80000073737808 */ /* 0x000fc40001800000 */
[----:B------:R-:W-:Y:S01]  /*10110*/  ISETP.GE.AND P3, PT, R2, R237, PT ;  /* 0x000000ed0200720c */ /* 0x000fe20003f66270 */
[----:B------:R-:W-:Y:S01]  /*10120*/  FMUL R19, R17, UR21 ;  /* 0x0000001511137c20 */ /* 0x000fe20008400000 */
[----:B------:R-:W-:Y:S01]  /*10130*/  FSEL R135, R135, -INF , P4 ;  /* 0xff80000087877808 */ /* 0x000fe20002000000 */
[----:B------:R-:W-:-:S01]  /*10140*/  FADD R17, -R17, R14 ;  /* 0x0000000e11117221 */ /* 0x000fc20000000100 */
[----:B------:R-:W-:Y:S01]  /*10150*/  FSEL R139, R139, -INF , P2 ;  /* 0xff8000008b8b7808 */ /* 0x000fe20001000000 */
[----:B------:R-:W-:-:S01]  /*10160*/  FFMA R28, R28, UR21, -R19 ;  /* 0x000000151c1c7c23 */ /* 0x000fc20008000813 */
[----:B------:R-:W-:Y:S01]  /*10170*/  ISETP.GE.AND P4, PT, R2, R137, PT ;  /* 0x000000890200720c */ /* 0x000fe20003f86270 */
[----:B------:R-:W-:-:S01]  /*10180*/  FFMA R29, R29, UR21, -R19 ;  /* 0x000000151d1d7c23 */ /* 0x000fc20008000813 */
[----:B------:R-:W-:Y:S01]  /*10190*/  ISETP.GE.AND P2, PT, R2, R210, PT ;  /* 0x000000d20200720c */ /* 0x000fe20003f46270 */
[----:B------:R-:W-:-:S01]  /*101a0*/  FFMA R15, R15, UR21, -R19 ;  /* 0x000000150f0f7c23 */ /* 0x000fc20008000813 */
[----:B------:R-:W-:Y:S01]  /*101b0*/  FSEL R123, R123, -INF , P3 ;  /* 0xff8000007b7b7808 */ /* 0x000fe20001800000 */
[----:B------:R-:W-:-:S01]  /*101c0*/  FFMA R25, R25, UR21, -R19 ;  /* 0x0000001519197c23 */ /* 0x000fc20008000813 */
[----:B------:R-:W-:Y:S01]  /*101d0*/  ISETP.GE.AND P3, PT, R2, R20, PT ;  /* 0x000000140200720c */ /* 0x000fe20003f66270 */
[----:B------:R-:W-:-:S01]  /*101e0*/  FFMA R36, R36, UR21, -R19 ;  /* 0x0000001524247c23 */ /* 0x000fc20008000813 */
[----:B------:R-:W-:Y:S01]  /*101f0*/  FSEL R143, R143, -INF , P4 ;  /* 0xff8000008f8f7808 */ /* 0x000fe20002000000 */
[----:B------:R-:W-:-:S01]  /*10200*/  FFMA R37, R37, UR21, -R19 ;  /* 0x0000001525257c23 */ /* 0x000fc20008000813 */
        /* <DEDUP_REMOVED lines=14> */
[----:B------:R-:W-:Y:S01]  /*102f0*/  FSETP.GEU.AND P4, PT, R28, -126, PT ;  /* 0xc2fc00001c00780b */ /* 0x000fe20003f8e000 */
[----:B------:R-:W-:-:S01]  /*10300*/  FFMA R53, R53, UR21, -R19 ;  /* 0x0000001535357c23 */ /* 0x000fc20008000813 */
[----:B------:R-:W-:Y:S01]  /*10310*/  FSETP.GEU.AND P2, PT, R29, -126, PT ;  /* 0xc2fc00001d00780b */ /* 0x000fe20003f4e000 */
[----:B------:R-:W-:-:S01]  /*10320*/  FFMA R48, R48, UR21, -R19 ;  /* 0x0000001530307c23 */ /* 0x000fc20008000813 */
[----:B------:R-:W-:Y:S01]  /*10330*/  FSEL R142, R142, -INF , P3 ;  /* 0xff8000008e8e7808 */ /* 0x000fe20001800000 */
[----:B------:R-:W-:-:S01]  /*10340*/  FFMA R49, R49, UR21, -R19 ;  /* 0x0000001531317c23 */ /* 0x000fc20008000813 */
[----:B------:R-:W-:Y:S01]  /*10350*/  ISETP.GE.AND P6, PT, R2, R132, PT ;  /* 0x000000840200720c */ /* 0x000fe20003fc6270 */
[----:B------:R-:W-:-:S01]  /*10360*/  FFMA R60, R60, UR21, -R19 ;  /* 0x000000153c3c7c23 */ /* 0x000fc20008000813 */
[----:B------:R-:W-:Y:S01]  /*10370*/  FSETP.GEU.AND P3, PT, R15, -126, PT ;  /* 0xc2fc00000f00780b */ /* 0x000fe20003f6e000 */
[----:B------:R-:W-:-:S01]  /*10380*/  FFMA R61, R61, UR21, -R19 ;  /* 0x000000153d3d7c23 */ /* 0x000fc20008000813 */
[----:B------:R-:W-:Y:S01]  /*10390*/  FSEL R138, R138, -INF , P6 ;  /* 0xff8000008a8a7808 */ /* 0x000fe20003000000 */
[----:B------:R-:W-:-:S01]  /*103a0*/  FFMA R56, R56, UR21, -R19 ;  /* 0x0000001538387c23 */ /* 0x000fc20008000813 */
[----:B------:R-:W-:Y:S01]  /*103b0*/  ISETP.GE.AND P6, PT, R2, R208, PT ;  /* 0x000000d00200720c */ /* 0x000fe20003fc6270 */
[----:B------:R-:W-:Y:S01]  /*103c0*/  @!P4 FMUL R28, R28, 0.5 ;  /* 0x3f0000001c1cc820 */ /* 0x000fe20000400000 */
[--C-:B------:R-:W-:Y:S01]  /*103d0*/  FFMA R57, R57, UR21, -R19.reuse ;  /* 0x0000001539397c23 */ /* 0x100fe20008000813 */
[----:B------:R-:W-:Y:S01]  /*103e0*/  @!P2 FMUL R29, R29, 0.5 ;  /* 0x3f0000001d1da820 */ /* 0x000fe20000400000 */
[----:B------:R-:W-:Y:S01]  /*103f0*/  FSEL R146, R146, -INF , P6 ;  /* 0xff80000092927808 */ /* 0x000fe20003000000 */
[----:B------:R-:W1:Y:S01]  /*10400*/  MUFU.EX2 R18, R28 ;  /* 0x0000001c00127308 */ /* 0x000e620000000800 */
[----:B------:R-:W-:Y:S01]  /*10410*/  FSETP.GEU.AND P6, PT, R25, -126, PT ;  /* 0xc2fc00001900780b */ /* 0x000fe20003fce000 */
[--C-:B------:R-:W-:Y:S01]  /*10420*/  FFMA R65, R65, UR21, -R19.reuse ;  /* 0x0000001541417c23 */ /* 0x100fe20008000813 */
[----:B------:R-:W-:-:S01]  /*10430*/  FFMA R24, R24, UR21, -R19 ;  /* 0x0000001518187c23 */ /* 0x000fc20008000813 */
[----:B------:R-:W-:Y:S01]  /*10440*/  @!P3 FMUL R15, R15, 0.5 ;  /* 0x3f0000000f0fb820 */ /* 0x000fe20000400000 */
[----:B------:R-:W-:-:S01]  /*10450*/  FFMA R121, R200, UR21, -R19 ;  /* 0x00000015c8797c23 */ /* 0x000fc20008000813 */
[--C-:B------:R-:W-:Y:S01]  /*10460*/  FFMA R133, R140, UR21, -R19.reuse ;  /* 0x000000158c857c23 */ /* 0x100fe20008000813 */
[----:B------:R-:W-:-:S01]  /*10470*/  FFMA R206, R206, UR21, -R19 ;  /* 0x00000015cece7c23 */ /* 0x000fc20008000813 */
[----:B------:R-:W2:Y:S01]  /*10480*/  MUFU.EX2 R21, R29 ;  /* 0x0000001d00157308 */ /* 0x000ea20000000800 */
[----:B------:R-:W-:-:S01]  /*10490*/  FFMA R212, R212, UR21, -R19 ;  /* 0x00000015d4d47c23 */ /* 0x000fc20008000813 */
[--C-:B------:R-:W-:Y:S01]  /*104a0*/  FFMA R148, R148, UR21, -R19.reuse ;  /* 0x0000001594947c23 */ /* 0x100fe20008000813 */
[----:B------:R-:W-:-:S01]  /*104b0*/  FFMA R149, R149, UR21, -R19 ;  /* 0x0000001595957c23 */ /* 0x000fc20008000813 */
[----:B------:R-:W-:Y:S01]  /*104c0*/  FFMA R214, R214, UR21, -R19 ;  /* 0x00000015d6d67c23 */ /* 0x000fe20008000813 */
[----:B------:R-:W-:Y:S01]  /*104d0*/  FMUL R17, R17, UR21 ;  /* 0x0000001511117c20 */ /* 0x000fe20008400000 */
[----:B------:R-:W-:-:S02]  /*104e0*/  @!P6 FMUL R25, R25, 0.5 ;  /* 0x3f0000001919e820 */ /* 0x000fc40000400000 */
        /* <DEDUP_REMOVED lines=45> */
[----:B------:R1:W3:Y:S03]  /*107c0*/  MUFU.EX2 R44, R53 ;  /* 0x00000035002c7308 */ /* 0x0002e60000000800 */
[----:B------:R-:W-:-:S05]  /*107d0*/  @!P3 FMUL R48, R48, 0.5 ;  /* 0x3f0000003030b820 */ /* 0x000fca0000400000 */
[----:B------:R-:W4:Y:S01]  /*107e0*/  MUFU.EX2 R41, R48 ;  /* 0x0000003000297308 */ /* 0x000f220000000800 */
[----:B--2---:R-:W-:Y:S01]  /*107f0*/  @!P4 FMUL R40, R40, R40 ;  /* 0x000000282828c220 */ /* 0x004fe20000400000 */
[----:B------:R-:W-:Y:S01]  /*10800*/  FSETP.GEU.AND P4, PT, R60, -126, PT ;  /* 0xc2fc00003c00780b */ /* 0x000fe20003f8e000 */
[----:B-1----:R-:W-:-:S01]  /*10810*/  FFMA R53, R64, UR21, -R19 ;  /* 0x0000001540357c23 */ /* 0x002fc20008000813 */
[----:B------:R-:W-:-:S04]  /*10820*/  @!P6 FMUL R49, R49, 0.5 ;  /* 0x3f0000003131e820 */ /* 0x000fc80000400000 */
[----:B------:R-:W1:Y:S01]  /*10830*/  MUFU.EX2 R37, R49 ;  /* 0x0000003100257308 */ /* 0x000e620000000800 */
[----:B---3--:R-:W-:Y:S01]  /*10840*/  @!P2 FMUL R44, R44, R44 ;  /* 0x0000002c2c2ca220 */ /* 0x008fe20000400000 */
[----:B------:R-:W-:-:S05]  /*10850*/  FSETP.GEU.AND P2, PT, R61, -126, PT ;  /* 0xc2fc00003d00780b */ /* 0x000fca0003f4e000 */
[----:B------:R-:W-:Y:S01]  /*10860*/  @!P4 FMUL R60, R60, 0.5 ;  /* 0x3f0000003c3cc820 */ /* 0x000fe20000400000 */
[----:B----4-:R-:W-:Y:S01]  /*10870*/  @!P3 FMUL R41, R41, R41 ;  /* 0x000000292929b220 */ /* 0x010fe20000400000 */
[----:B------:R-:W-:Y:S02]  /*10880*/  FSETP.GEU.AND P3, PT, R56, -126, PT ;  /* 0xc2fc00003800780b */ /* 0x000fe40003f6e000 */
[----:B------:R2:W3:Y:S04]  /*10890*/  MUFU.EX2 R49, R60 ;  /* 0x0000003c00317308 */ /* 0x0004e80000000800 */
[----:B------:R-:W-:Y:S01]  /*108a0*/  @!P2 FMUL R61, R61, 0.5 ;  /* 0x3f0000003d3da820 */ /* 0x000fe20000400000 */
[----:B-1----:R-:W-:Y:S01]  /*108b0*/  @!P6 FMUL R37, R37, R37 ;  /* 0x000000252525e220 */ /* 0x002fe20000400000 */
[----:B------:R-:W-:-:S02]  /*108c0*/  FSETP.GEU.AND P6, PT, R57, -126, PT ;  /* 0xc2fc00003900780b */ /* 0x000fc40003fce000 */
[----:B------:R1:W4:Y:S01]  /*108d0*/  MUFU.EX2 R52, R61 ;  /* 0x0000003d00347308 */ /* 0x0003220000000800 */
[----:B--2---:R-:W-:-:S02]  /*108e0*/  FFMA R60, R72, UR21, -R19 ;  /* 0x00000015483c7c23 */ /* 0x004fc40008000813 */
[----:B------:R-:W-:-:S05]  /*108f0*/  @!P3 FMUL R56, R56, 0.5 ;  /* 0x3f0000003838b820 */ /* 0x000fca0000400000 */
[----:B------:R2:W5:Y:S01]  /*10900*/  MUFU.EX2 R48, R56 ;  /* 0x0000003800307308 */ /* 0x0005620000000800 */
[----:B---3--:R-:W-:Y:S01]  /*10910*/  @!P4 FMUL R49, R49, R49 ;  /* 0x000000313131c220 */ /* 0x008fe20000400000 */
[--C-:B-1----:R-:W-:Y:S01]  /*10920*/  FFMA R61, R73, UR21, -R19.reuse ;  /* 0x00000015493d7c23 */ /* 0x102fe20008000813 */
[----:B------:R-:W-:-:S01]  /*10930*/  FFMA R73, R85, UR21, -R19 ;  /* 0x0000001555497c23 */ /* 0x000fc20008000813 */
[----:B------:R-:W-:Y:S01]  /*10940*/  @!P6 FMUL R57, R57, 0.5 ;  /* 0x3f0000003939e820 */ /* 0x000fe20000400000 */
[----:B------:R-:W-:-:S03]  /*10950*/  FFMA R85, R92, UR21, -R19 ;  /* 0x000000155c557c23 */ /* 0x000fc60008000813 */
[----:B------:R1:W3:Y:S01]  /*10960*/  MUFU.EX2 R45, R57 ;  /* 0x00000039002d7308 */ /* 0x0002e20000000800 */
[----:B--2---:R-:W-:-:S01]  /*10970*/  FFMA R56, R68, UR21, -R19 ;  /* 0x0000001544387c23 */ /* 0x004fc20008000813 */
[----:B----4-:R-:W-:Y:S01]  /*10980*/  @!P2 FMUL R52, R52, R52 ;  /* 0x000000343434a220 */ /* 0x010fe20000400000 */
[----:B------:R-:W-:-:S03]  /*10990*/  ISETP.GE.AND P2, PT, R2, R3, PT ;  /* 0x000000030200720c */ /* 0x000fc60003f46270 */
[----:B------:R-:W-:Y:S02]  /*109a0*/  FSETP.GEU.AND P4, PT, R56, -126, PT ;  /* 0xc2fc00003800780b */ /* 0x000fe40003f8e000 */
[----:B------:R-:W-:Y:S01]  /*109b0*/  FSEL R145, R26, -INF , P2 ;  /* 0xff8000001a917808 */ /* 0x000fe20001000000 */
[--C-:B-1----:R-:W-:Y:S01]  /*109c0*/  FFMA R57, R69, UR21, -R19.reuse ;  /* 0x0000001545397c23 */ /* 0x102fe20008000813 */
[----:B-----5:R-:W-:Y:S01]  /*109d0*/  @!P3 FMUL R48, R48, R48 ;  /* 0x000000303030b220 */ /* 0x020fe20000400000 */
[----:B------:R-:W-:Y:S01]  /*109e0*/  FSETP.GEU.AND P3, PT, R53, -126, PT ;  /* 0xc2fc00003500780b */ /* 0x000fe20003f6e000 */
[----:B------:R-:W-:-:S01]  /*109f0*/  FFMA R69, R81, UR21, -R19 ;  /* 0x0000001551457c23 */ /* 0x000fc20008000813 */
[----:B------:R-:W-:Y:S01]  /*10a00*/  FMNMX R64, R145, R13, !PT ;  /* 0x0000000d91407209 */ /* 0x000fe20007800000 */
[----:B------:R-:W-:-:S01]  /*10a10*/  FFMA R81, R89, UR21, -R19 ;  /* 0x0000001559517c23 */ /* 0x000fc20008000813 */
[----:B------:R-:W-:Y:S01]  /*10a20*/  FSETP.GEU.AND P2, PT, R57, -126, PT ;  /* 0xc2fc00003900780b */ /* 0x000fe20003f4e000 */
[----:B------:R-:W-:-:S01]  /*10a30*/  FFMA R89, R100, UR21, -R19 ;  /* 0x0000001564597c23 */ /* 0x000fc20008000813 */
[----:B---3--:R-:W-:Y:S01]  /*10a40*/  @!P6 FMUL R45, R45, R45 ;  /* 0x0000002d2d2de220 */ /* 0x008fe20000400000 */
[----:B------:R-:W-:Y:S01]  /*10a50*/  FSETP.GEU.AND P6, PT, R65, -126, PT ;  /* 0xc2fc00004100780b */ /* 0x000fe20003fce000 */
[----:B------:R-:W-:Y:S01]  /*10a60*/  @!P4 FMUL R56, R56, 0.5 ;  /* 0x3f0000003838c820 */ /* 0x000fe20000400000 */
[----:B------:R-:W-:-:S04]  /*10a70*/  FMNMX R15, R27, R64, !PT ;  /* 0x000000401b0f7209 */ /* 0x000fc80007800000 */
[----:B------:R-:W-:Y:S01]  /*10a80*/  @!P3 FMUL R53, R53, 0.5 ;  /* 0x3f0000003535b820 */ /* 0x000fe20000400000 */
[----:B------:R-:W1:Y:S01]  /*10a90*/  MUFU.EX2 R56, R56 ;  /* 0x0000003800387308 */ /* 0x000e620000000800 */
[----:B------:R-:W-:Y:S02]  /*10aa0*/  FMNMX R64, R30, R15, !PT ;  /* 0x0000000f1e407209 */ /* 0x000fe40007800000 */
[----:B------:R-:W-:Y:S02]  /*10ab0*/  @!P2 FMUL R57, R57, 0.5 ;  /* 0x3f0000003939a820 */ /* 0x000fe40000400000 */
[----:B------:R-:W-:Y:S01]  /*10ac0*/  FMNMX R15, R31, R64, !PT ;  /* 0x000000401f0f7209 */ /* 0x000fe20007800000 */
[----:B------:R-:W-:Y:S01]  /*10ad0*/  @!P6 FMUL R65, R65, 0.5 ;  /* 0x3f0000004141e820 */ /* 0x000fe20000400000 */
[----:B------:R-:W-:-:S01]  /*10ae0*/  FFMA R64, R76, UR21, -R19 ;  /* 0x000000154c407c23 */ /* 0x000fc20008000813 */
[----:B------:R-:W2:Y:S01]  /*10af0*/  MUFU.EX2 R53, R53 ;  /* 0x0000003500357308 */ /* 0x000ea20000000800 */
[----:B------:R-:W-:-:S04]  /*10b00*/  FMNMX R68, R34, R15, !PT ;  /* 0x0000000f22447209 */ /* 0x000fc80007800000 */
[----:B------:R-:W-:-:S03]  /*10b10*/  FMNMX R15, R35, R68, !PT ;  /* 0x00000044230f7209 */ /* 0x000fc60007800000 */
[----:B------:R-:W3:Y:S01]  /*10b20*/  MUFU.EX2 R57, R57 ;  /* 0x0000003900397308 */ /* 0x000ee20000000800 */
[----:B-1----:R-:W-:Y:S01]  /*10b30*/  @!P4 FMUL R56, R56, R56 ;  /* 0x000000383838c220 */ /* 0x002fe20000400000 */
[----:B------:R-:W-:Y:S02]  /*10b40*/  FSETP.GEU.AND P4, PT, R64, -126, PT ;  /* 0xc2fc00004000780b */ /* 0x000fe40003f8e000 */
[----:B------:R-:W-:-:S04]  /*10b50*/  FMNMX R68, R38, R15, !PT ;  /* 0x0000000f26447209 */ /* 0x000fc80007800000 */
[----:B------:R1:W4:Y:S01]  /*10b60*/  MUFU.EX2 R26, R65 ;  /* 0x00000041001a7308 */ /* 0x0003220000000800 */
[----:B--2---:R-:W-:Y:S01]  /*10b70*/  @!P3 FMUL R53, R53, R53 ;  /* 0x000000353535b220 */ /* 0x004fe20000400000 */
[----:B------:R-:W-:Y:S02]  /*10b80*/  FSETP.GEU.AND P3, PT, R60, -126, PT ;  /* 0xc2fc00003c00780b */ /* 0x000fe40003f6e000 */
[----:B------:R-:W-:Y:S01]  /*10b90*/  FMNMX R15, R39, R68, !PT ;  /* 0x00000044270f7209 */ /* 0x000fe20007800000 */
[--C-:B------:R-:W-:Y:S02]  /*10ba0*/  FFMA R68, R80, UR21, -R19.reuse ;  /* 0x0000001550447c23 */ /* 0x100fe40008000813 */
[----:B------:R-:W-:Y:S01]  /*10bb0*/  @!P4 FMUL R64, R64, 0.5 ;  /* 0x3f0000004040c820 */ /* 0x000fe20000400000 */
[----:B------:R-:W-:Y:S01]  /*10bc0*/  FMNMX R72, R42, R15, !PT ;  /* 0x0000000f2a487209 */ /* 0x000fe20007800000 */
[----:B-1----:R-:W-:-:S01]  /*10bd0*/  FFMA R65, R77, UR21, -R19 ;  /* 0x000000154d417c23 */ /* 0x002fc20008000813 */
[----:B---3--:R-:W-:Y:S01]  /*10be0*/  @!P2 FMUL R57, R57, R57 ;  /* 0x000000393939a220 */ /* 0x008fe20000400000 */
[----:B------:R-:W-:-:S01]  /*10bf0*/  FFMA R77, R88, UR21, -R19 ;  /* 0x00000015584d7c23 */ /* 0x000fc20008000813 */
[----:B------:R-:W-:Y:S01]  /*10c00*/  FMNMX R15, R43, R72, !PT ;  /* 0x000000482b0f7209 */ /* 0x000fe20007800000 */
[----:B------:R-:W1:Y:S01]  /*10c10*/  MUFU.EX2 R64, R64 ;  /* 0x0000004000407308 */ /* 0x000e620000000800 */
[----:B------:R-:W-:Y:S01]  /*10c20*/  FSETP.GEU.AND P2, PT, R65, -126, PT ;  /* 0xc2fc00004100780b */ /* 0x000fe20003f4e000 */
[----:B------:R-:W-:Y:S01]  /*10c30*/  @!P3 FMUL R60, R60, 0.5 ;  /* 0x3f0000003c3cb820 */ /* 0x000fe20000400000 */
[----:B------:R-:W-:Y:S01]  /*10c40*/  FMNMX R72, R46, R15, !PT ;  /* 0x0000000f2e487209 */ /* 0x000fe20007800000 */
[----:B----4-:R-:W-:Y:S01]  /*10c50*/  @!P6 FMUL R26, R26, R26 ;  /* 0x0000001a1a1ae220 */ /* 0x010fe20000400000 */
[----:B------:R-:W-:-:S02]  /*10c60*/  FSETP.GEU.AND P6, PT, R61, -126, PT ;  /* 0xc2fc00003d00780b */ /* 0x000fc40003fce000 */
[----:B------:R-:W-:Y:S01]  /*10c70*/  FMNMX R15, R47, R72, !PT ;  /* 0x000000482f0f7209 */ /* 0x000fe20007800000 */
[----:B------:R-:W2:Y:S01]  /*10c80*/  MUFU.EX2 R60, R60 ;  /* 0x0000003c003c7308 */ /* 0x000ea20000000800 */
[----:B------:R-:W-:-:S02]  /*10c90*/  FFMA R72, R84, UR21, -R19 ;  /* 0x0000001554487c23 */ /* 0x000fc40008000813 */
[----:B------:R-:W-:-:S03]  /*10ca0*/  FMNMX R76, R50, R15, !PT ;  /* 0x0000000f324c7209 */ /* 0x000fc60007800000 */
[----:B------:R-:W-:Y:S01]  /*10cb0*/  @!P2 FMUL R65, R65, 0.5 ;  /* 0x3f0000004141a820 */ /* 0x000fe20000400000 */
[----:B------:R-:W-:Y:S01]  /*10cc0*/  FMNMX R15, R51, R76, !PT ;  /* 0x0000004c330f7209 */ /* 0x000fe20007800000 */
[----:B-1----:R-:W-:Y:S02]  /*10cd0*/  @!P4 FMUL R64, R64, R64 ;  /* 0x000000404040c220 */ /* 0x002fe40000400000 */
[----:B------:R-:W-:Y:S01]  /*10ce0*/  @!P6 FMUL R61, R61, 0.5 ;  /* 0x3f0000003d3de820 */ /* 0x000fe20000400000 */
[----:B------:R-:W-:Y:S01]  /*10cf0*/  FSETP.GEU.AND P4, PT, R72, -126, PT ;  /* 0xc2fc00004800780b */ /* 0x000fe20003f8e000 */
[----:B------:R-:W1:Y:S01]  /*10d00*/  MUFU.EX2 R65, R65 ;  /* 0x0000004100417308 */ /* 0x000e620000000800 */
[----:B------:R-:W-:Y:S01]  /*10d10*/  FMNMX R76, R54, R15, !PT ;  /* 0x0000000f364c7209 */ /* 0x000fe20007800000 */
[----:B--2---:R-:W-:Y:S01]  /*10d20*/  @!P3 FMUL R60, R60, R60 ;  /* 0x0000003c3c3cb220 */ /* 0x004fe20000400000 */
[----:B------:R-:W-:-:S05]  /*10d30*/  FSETP.GEU.AND P3, PT, R68, -126, PT ;  /* 0xc2fc00004400780b */ /* 0x000fca0003f6e000 */
[----:B------:R-:W2:Y:S01]  /*10d40*/  MUFU.EX2 R61, R61 ;  /* 0x0000003d003d7308 */ /* 0x000ea20000000800 */
[----:B------:R-:W-:-:S03]  /*10d50*/  FMNMX R15, R55, R76, !PT ;  /* 0x0000004c370f7209 */ /* 0x000fc60007800000 */
[----:B------:R-:W-:Y:S01]  /*10d60*/  @!P4 FMUL R72, R72, 0.5 ;  /* 0x3f0000004848c820 */ /* 0x000fe20000400000 */
[----:B------:R-:W-:Y:S01]  /*10d70*/  FMNMX R76, R58, R15, !PT ;  /* 0x0000000f3a4c7209 */ /* 0x000fe20007800000 */
[----:B-1----:R-:W-:Y:S01]  /*10d80*/  @!P2 FMUL R65, R65, R65 ;  /* 0x000000414141a220 */ /* 0x002fe20000400000 */
[----:B------:R-:W-:Y:S01]  /*10d90*/  FSETP.GEU.AND P2, PT, R73, -126, PT ;  /* 0xc2fc00004900780b */ /* 0x000fe20003f4e000 */
[----:B------:R-:W-:Y:S02]  /*10da0*/  @!P3 FMUL R68, R68, 0.5 ;  /* 0x3f0000004444b820 */ /* 0x000fe40000400000 */
[----:B------:R-:W1:Y:S01]  /*10db0*/  MUFU.EX2 R72, R72 ;  /* 0x0000004800487308 */ /* 0x000e620000000800 */
[----:B------:R-:W-:Y:S01]  /*10dc0*/  FMNMX R15, R59, R76, !PT ;  /* 0x0000004c3b0f7209 */ /* 0x000fe20007800000 */
[----:B--2---:R-:W-:Y:S01]  /*10dd0*/  @!P6 FMUL R61, R61, R61 ;  /* 0x0000003d3d3de220 */ /* 0x004fe20000400000 */
[----:B------:R-:W-:-:S05]  /*10de0*/  FSETP.GEU.AND P6, PT, R69, -126, PT ;  /* 0xc2fc00004500780b */ /* 0x000fca0003fce000 */
[----:B------:R-:W2:Y:S01]  /*10df0*/  MUFU.EX2 R68, R68 ;  /* 0x0000004400447308 */ /* 0x000ea20000000800 */
[----:B------:R-:W-:Y:S01]  /*10e00*/  FMNMX R76, R62, R15, !PT ;  /* 0x0000000f3e4c7209 */ /* 0x000fe20007800000 */
[----:B------:R-:W-:-:S03]  /*10e10*/  @!P2 FMUL R73, R73, 0.5 ;  /* 0x3f0000004949a820 */ /* 0x000fc60000400000 */
[----:B------:R-:W-:-:S03]  /*10e20*/  FMNMX R15, R63, R76, !PT ;  /* 0x0000004c3f0f7209 */ /* 0x000fc60007800000 */
[----:B------:R-:W3:Y:S01]  /*10e30*/  MUFU.EX2 R73, R73 ;  /* 0x0000004900497308 */ /* 0x000ee20000000800 */
[----:B------:R-:W-:Y:S01]  /*10e40*/  FMNMX R76, R66, R15, !PT ;  /* 0x0000000f424c7209 */ /* 0x000fe20007800000 */
[----:B------:R-:W-:Y:S01]  /*10e50*/  @!P6 FMUL R69, R69, 0.5 ;  /* 0x3f0000004545e820 */ /* 0x000fe20000400000 */
[----:B-1----:R-:W-:Y:S01]  /*10e60*/  @!P4 FMUL R72, R72, R72 ;  /* 0x000000484848c220 */ /* 0x002fe20000400000 */
[----:B------:R-:W-:Y:S02]  /*10e70*/  FSETP.GEU.AND P4, PT, R85, -126, PT ;  /* 0xc2fc00005500780b */ /* 0x000fe40003f8e000 */
[----:B------:R-:W-:Y:S01]  /*10e80*/  FMNMX R15, R67, R76, !PT ;  /* 0x0000004c430f7209 */ /* 0x000fe20007800000 */
[--C-:B------:R-:W-:Y:S01]  /*10e90*/  FFMA R76, R93, UR21, -R19.reuse ;  /* 0x000000155d4c7c23 */ /* 0x100fe20008000813 */
[----:B------:R-:W1:Y:S01]  /*10ea0*/  MUFU.EX2 R69, R69 ;  /* 0x0000004500457308 */ /* 0x000e620000000800 */
[----:B--2---:R-:W-:Y:S01]  /*10eb0*/  @!P3 FMUL R68, R68, R68 ;  /* 0x000000444444b220 */ /* 0x004fe20000400000 */
[----:B------:R-:W-:Y:S01]  /*10ec0*/  FSETP.GEU.AND P3, PT, R77, -126, PT ;  /* 0xc2fc00004d00780b */ /* 0x000fe20003f6e000 */
[----:B------:R-:W-:-:S01]  /*10ed0*/  FFMA R93, R101, UR21, -R19 ;  /* 0x00000015655d7c23 */ /* 0x000fc20008000813 */
[----:B------:R-:W-:Y:S01]  /*10ee0*/  FMNMX R80, R70, R15, !PT ;  /* 0x0000000f46507209 */ /* 0x000fe20007800000 */
[----:B------:R-:W-:-:S01]  /*10ef0*/  FFMA R101, R109, UR21, -R19 ;  /* 0x000000156d657c23 */ /* 0x000fc20008000813 */
[--C-:B------:R-:W-:Y:S01]  /*10f00*/  FFMA R109, R117, UR21, -R19.reuse ;  /* 0x00000015756d7c23 */ /* 0x100fe20008000813 */
[----:B------:R-:W-:-:S01]  /*10f10*/  FFMA R117, R125, UR21, -R19 ;  /* 0x000000157d757c23 */ /* 0x000fc20008000813 */
[----:B------:R-:W-:Y:S01]  /*10f20*/  FMNMX R15, R71, R80, !PT ;  /* 0x00000050470f7209 */ /* 0x000fe20007800000 */
[----:B---3--:R-:W-:Y:S01]  /*10f30*/  @!P2 FMUL R73, R73, R73 ;  /* 0x000000494949a220 */ /* 0x008fe20000400000 */
[----:B------:R-:W-:Y:S01]  /*10f40*/  FSETP.GEU.AND P2, PT, R76, -126, PT ;  /* 0xc2fc00004c00780b */ /* 0x000fe20003f4e000 */
[----:B------:R-:W-:Y:S01]  /*10f50*/  @!P4 FMUL R85, R85, 0.5 ;  /* 0x3f0000005555c820 */ /* 0x000fe20000400000 */
[----:B------:R-:W-:Y:S01]  /*10f60*/  FMNMX R84, R74, R15, !PT ;  /* 0x0000000f4a547209 */ /* 0x000fe20007800000 */
[----:B------:R-:W-:-:S01]  /*10f70*/  FFMA R80, R96, UR21, -R19 ;  /* 0x0000001560507c23 */ /* 0x000fc20008000813 */
[--C-:B------:R-:W-:Y:S01]  /*10f80*/  FFMA R125, R129, UR21, -R19.reuse ;  /* 0x00000015817d7c23 */ /* 0x100fe20008000813 */
[----:B------:R-:W-:Y:S01]  /*10f90*/  @!P3 FMUL R77, R77, 0.5 ;  /* 0x3f0000004d4db820 */ /* 0x000fe20000400000 */
[----:B------:R-:W-:Y:S01]  /*10fa0*/  FMNMX R15, R75, R84, !PT ;  /* 0x000000544b0f7209 */ /* 0x000fe20007800000 */
[----:B-1----:R-:W-:Y:S01]  /*10fb0*/  @!P6 FMUL R69, R69, R69 ;  /* 0x000000454545e220 */ /* 0x002fe20000400000 */
[----:B------:R-:W-:Y:S01]  /*10fc0*/  FSETP.GEU.AND P6, PT, R81, -126, PT ;  /* 0xc2fc00005100780b */ /* 0x000fe20003fce000 */
[----:B------:R-:W1:Y:S01]  /*10fd0*/  MUFU.EX2 R85, R85 ;  /* 0x0000005500557308 */ /* 0x000e620000000800 */
[----:B------:R-:W-:Y:S01]  /*10fe0*/  FMNMX R88, R78, R15, !PT ;  /* 0x0000000f4e587209 */ /* 0x000fe20007800000 */
[--C-:B------:R-:W-:Y:S01]  /*10ff0*/  FFMA R84, R97, UR21, -R19.reuse ;  /* 0x0000001561547c23 */ /* 0x100fe20008000813 */
[----:B------:R-:W-:-:S01]  /*11000*/  FFMA R97, R104, UR21, -R19 ;  /* 0x0000001568617c23 */ /* 0x000fc20008000813 */
[----:B------:R-:W-:Y:S01]  /*11010*/  @!P2 FMUL R76, R76, 0.5 ;  /* 0x3f0000004c4ca820 */ /* 0x000fe20000400000 */
[----:B------:R-:W-:Y:S01]  /*11020*/  FMNMX R15, R79, R88, !PT ;  /* 0x000000584f0f7209 */ /* 0x000fe20007800000 */
[----:B------:R-:W-:-:S02]  /*11030*/  FFMA R129, R204, UR21, -R19 ;  /* 0x00000015cc817c23 */ /* 0x000fc40008000813 */
[----:B------:R-:W2:Y:S01]  /*11040*/  MUFU.EX2 R77, R77 ;  /* 0x0000004d004d7308 */ /* 0x000ea20000000800 */
[----:B------:R-:W-:-:S03]  /*11050*/  FMNMX R88, R82, R15, !PT ;  /* 0x0000000f52587209 */ /* 0x000fc60007800000 */
[----:B------:R-:W-:Y:S01]  /*11060*/  @!P6 FMUL R81, R81, 0.5 ;  /* 0x3f0000005151e820 */ /* 0x000fe20000400000 */
[----:B------:R-:W-:-:S03]  /*11070*/  FMNMX R15, R83, R88, !PT ;  /* 0x00000058530f7209 */ /* 0x000fc60007800000 */
[----:B------:R-:W3:Y:S01]  /*11080*/  MUFU.EX2 R76, R76 ;  /* 0x0000004c004c7308 */ /* 0x000ee20000000800 */
[----:B-1----:R-:W-:Y:S01]  /*11090*/  @!P4 FMUL R85, R85, R85 ;  /* 0x000000555555c220 */ /* 0x002fe20000400000 */
[----:B------:R-:W-:Y:S02]  /*110a0*/  FSETP.GEU.AND P4, PT, R89, -126, PT ;  /* 0xc2fc00005900780b */ /* 0x000fe40003f8e000 */
[----:B------:R-:W-:Y:S01]  /*110b0*/  FMNMX R88, R86, R15, !PT ;  /* 0x0000000f56587209 */ /* 0x000fe20007800000 */
[----:B------:R-:W-:Y:S01]  /*110c0*/  FADD R205, R18, R85 ;  /* 0x0000005512cd7221 */ /* 0x000fe20000000000 */
[----:B------:R-:W-:Y:S02]  /*110d0*/  F2FP.SATFINITE.E4M3.F32.PACK_AB_MERGE_C R85, RZ, R85, RZ ;  /* 0x00000055ff55723e */ /* 0x000fe400048070ff */
[----:B------:R-:W1:Y:S01]  /*110e0*/  MUFU.EX2 R81, R81 ;  /* 0x0000005100517308 */ /* 0x000e620000000800 */
[----:B--2---:R-:W-:Y:S01]  /*110f0*/  @!P3 FMUL R77, R77, R77 ;  /* 0x0000004d4d4db220 */ /* 0x004fe20000400000 */
[----:B------:R-:W-:-:S02]  /*11100*/  FSETP.GEU.AND P3, PT, R80, -126, PT ;  /* 0xc2fc00005000780b */ /* 0x000fc40003f6e000 */
[----:B------:R-:W-:Y:S01]  /*11110*/  FMNMX R15, R87, R88, !PT ;  /* 0x00000058570f7209 */ /* 0x000fe20007800000 */
[----:B------:R-:W-:Y:S01]  /*11120*/  FADD R200, R16, R77 ;  /* 0x0000004d10c87221 */ /* 0x000fe20000000000 */
[----:B------:R-:W-:Y:S01]  /*11130*/  F2FP.SATFINITE.E4M3.F32.PACK_AB_MERGE_C R77, RZ, R77, RZ ;  /* 0x0000004dff4d723e */ /* 0x000fe200048070ff */
[----:B------:R-:W-:Y:S01]  /*11140*/  @!P4 FMUL R89, R89, 0.5 ;  /* 0x3f0000005959c820 */ /* 0x000fe20000400000 */
[----:B------:R-:W-:Y:S01]  /*11150*/  FMNMX R88, R90, R15, !PT ;  /* 0x0000000f5a587209 */ /* 0x000fe20007800000 */
[----:B---3--:R-:W-:Y:S01]  /*11160*/  @!P2 FMUL R76, R76, R76 ;  /* 0x0000004c4c4ca220 */ /* 0x008fe20000400000 */
[----:B------:R-:W-:Y:S02]  /*11170*/  FSETP.GEU.AND P2, PT, R93, -126, PT ;  /* 0xc2fc00005d00780b */ /* 0x000fe40003f4e000 */
[----:B------:R-:W-:Y:S01]  /*11180*/  FMNMX R15, R91, R88, !PT ;  /* 0x000000585b0f7209 */ /* 0x000fe20007800000 */
[----:B------:R-:W2:Y:S01]  /*11190*/  MUFU.EX2 R89, R89 ;  /* 0x0000005900597308 */ /* 0x000ea20000000800 */
[----:B------:R-:W-:-:S01]  /*111a0*/  FFMA R88, R105, UR21, -R19 ;  /* 0x0000001569587c23 */ /* 0x000fc20008000813 */
[----:B------:R-:W-:Y:S01]  /*111b0*/  @!P3 FMUL R80, R80, 0.5 ;  /* 0x3f0000005050b820 */ /* 0x000fe20000400000 */
[----:B------:R-:W-:Y:S01]  /*111c0*/  FMNMX R92, R94, R15, !PT ;  /* 0x0000000f5e5c7209 */ /* 0x000fe20007800000 */
[----:B-1----:R-:W-:Y:S01]  /*111d0*/  @!P6 FMUL R81, R81, R81 ;  /* 0x000000515151e220 */ /* 0x002fe20000400000 */
[----:B------:R-:W-:Y:S01]  /*111e0*/  FSETP.GEU.AND P6, PT, R84, -126, PT ;  /* 0xc2fc00005400780b */ /* 0x000fe20003fce000 */
[--C-:B------:R-:W-:Y:S01]  /*111f0*/  FFMA R105, R116, UR21, -R19.reuse ;  /* 0x0000001574697c23 */ /* 0x100fe20008000813 */
[----:B------:R-:W-:Y:S01]  /*11200*/  FMNMX R15, R95, R92, !PT ;  /* 0x0000005c5f0f7209 */ /* 0x000fe20007800000 */
[----:B------:R-:W1:Y:S01]  /*11210*/  MUFU.EX2 R80, R80 ;  /* 0x0000005000507308 */ /* 0x000e620000000800 */
[----:B------:R-:W-:-:S01]  /*11220*/  FFMA R92, R108, UR21, -R19 ;  /* 0x000000156c5c7c23 */ /* 0x000fc20008000813 */
[----:B------:R-:W-:Y:S01]  /*11230*/  @!P2 FMUL R93, R93, 0.5 ;  /* 0x3f0000005d5da820 */ /* 0x000fe20000400000 */
[----:B------:R-:W-:Y:S01]  /*11240*/  FMNMX R96, R98, R15, !PT ;  /* 0x0000000f62607209 */ /* 0x000fe20007800000 */
[----:B------:R-:W-:Y:S01]  /*11250*/  FADD R208, R20, R81 ;  /* 0x0000005114d07221 */ /* 0x000fe20000000000 */
[----:B------:R-:W-:-:S01]  /*11260*/  FADD R213, R21, R76 ;  /* 0x0000004c15d57221 */ /* 0x000fc20000000000 */
[----:B------:R-:W-:-:S02]  /*11270*/  F2FP.SATFINITE.E4M3.F32.PACK_AB_MERGE_C R81, RZ, R81, RZ ;  /* 0x00000051ff51723e */ /* 0x000fc400048070ff */
[----:B------:R-:W3:Y:S01]  /*11280*/  MUFU.EX2 R93, R93 ;  /* 0x0000005d005d7308 */ /* 0x000ee20000000800 */
[----:B--2---:R-:W-:Y:S01]  /*11290*/  @!P4 FMUL R89, R89, R89 ;  /* 0x000000595959c220 */ /* 0x004fe20000400000 */
[----:B------:R-:W-:Y:S01]  /*112a0*/  @!P6 FMUL R84, R84, 0.5 ;  /* 0x3f0000005454e820 */ /* 0x000fe20000400000 */
        /* <DEDUP_REMOVED lines=19> */
[----:B------:R-:W-:Y:S01]  /*113e0*/  FSETP.GEU.AND P6, PT, R88, -126, PT ;  /* 0xc2fc00005800780b */ /* 0x000fe20003fce000 */
[----:B------:R-:W-:-:S01]  /*113f0*/  FADD R220, R28, R93 ;  /* 0x0000005d1cdc7221 */ /* 0x000fc20000000000 */
[----:B------:R-:W-:Y:S01]  /*11400*/  FMNMX R15, R107, R100, !PT ;  /* 0x000000646b0f7209 */ /* 0x000fe20007800000 */
[----:B------:R-:W-:-:S01]  /*11410*/  FFMA R100, R113, UR21, -R19 ;  /* 0x0000001571647c23 */ /* 0x000fc20008000813 */
[----:B------:R-:W2:Y:S01]  /*11420*/  MUFU.EX2 R97, R97 ;  /* 0x0000006100617308 */ /* 0x000ea20000000800 */
[----:B------:R-:W-:Y:S01]  /*11430*/  @!P2 FMUL R101, R101, 0.5 ;  /* 0x3f0000006565a820 */ /* 0x000fe20000400000 */
[----:B------:R-:W-:Y:S01]  /*11440*/  FMNMX R104, R110, R15, !PT ;  /* 0x0000000f6e687209 */ /* 0x000fe20007800000 */
[----:B------:R-:W-:-:S01]  /*11450*/  FFMA R113, R120, UR21, -R19 ;  /* 0x0000001578717c23 */ /* 0x000fc20008000813 */
[----:B------:R-:W-:Y:S01]  /*11460*/  FFMA R120, R141, UR21, -R19 ;  /* 0x000000158d787c23 */ /* 0x000fe20008000813 */
[----:B------:R-:W-:-:S02]  /*11470*/  LOP3.LUT R22, R22, 0xff, RZ, 0xc0, !PT ;  /* 0x000000ff16167812 */ /* 0x000fc400078ec0ff */
[----:B------:R-:W-:Y:S01]  /*11480*/  FMNMX R15, R111, R104, !PT ;  /* 0x000000686f0f7209 */ /* 0x000fe20007800000 */
[----:B------:R-:W3:Y:S01]  /*11490*/  MUFU.EX2 R101, R101 ;  /* 0x0000006500657308 */ /* 0x000ee20000000800 */
[----:B------:R-:W-:Y:S01]  /*114a0*/  @!P6 FMUL R88, R88, 0.5 ;  /* 0x3f0000005858e820 */ /* 0x000fe20000400000 */
[----:B-1----:R-:W-:Y:S01]  /*114b0*/  @!P4 FMUL R92, R92, R92 ;  /* 0x0000005c5c5cc220 */ /* 0x002fe20000400000 */
[----:B------:R-:W-:Y:S02]  /*114c0*/  FSETP.GEU.AND P4, PT, R105, -126, PT ;  /* 0xc2fc00006900780b */ /* 0x000fe40003f8e000 */
[----:B------:R-:W-:Y:S02]  /*114d0*/  FMNMX R104, R114, R15, !PT ;  /* 0x0000000f72687209 */ /* 0x000fe40007800000 */
[----:B------:R-:W-:Y:S01]  /*114e0*/  F2FP.SATFINITE.E4M3.F32.PACK_AB_MERGE_C R76, RZ, R76, RZ ;  /* 0x0000004cff4c723e */ /* 0x000fe200048070ff */
[----:B------:R-:W1:Y:S01]  /*114f0*/  MUFU.EX2 R88, R88 ;  /* 0x0000005800587308 */ /* 0x000e620000000800 */
[----:B--2---:R-:W-:Y:S01]  /*11500*/  @!P3 FMUL R97, R97, R97 ;  /* 0x000000616161b220 */ /* 0x004fe20000400000 */
[----:B------:R-:W-:-:S02]  /*11510*/  FSETP.GEU.AND P3, PT, R96, -126, PT ;  /* 0xc2fc00006000780b */ /* 0x000fc40003f6e000 */
[----:B------:R-:W-:Y:S01]  /*11520*/  FMNMX R15, R115, R104, !PT ;  /* 0x00000068730f7209 */ /* 0x000fe20007800000 */
[----:B------:R-:W-:Y:S01]  /*11530*/  FADD R211, R32, R97 ;  /* 0x0000006120d37221 */ /* 0x000fe20000000000 */
[----:B------:R-:W-:Y:S02]  /*11540*/  F2FP.SATFINITE.E4M3.F32.PACK_AB_MERGE_C R32, RZ, R32, RZ ;  /* 0x00000020ff20723e */ /* 0x000fe400048070ff */
[----:B------:R-:W-:Y:S01]  /*11550*/  FMNMX R104, R118, R15, !PT ;  /* 0x0000000f76687209 */ /* 0x000fe20007800000 */
[----:B---3--:R-:W-:Y:S01]  /*11560*/  @!P2 FMUL R101, R101, R101 ;  /* 0x000000656565a220 */ /* 0x008fe20000400000 */
[----:B------:R-:W-:Y:S01]  /*11570*/  FSETP.GEU.AND P2, PT, R109, -126, PT ;  /* 0xc2fc00006d00780b */ /* 0x000fe20003f4e000 */
[----:B------:R-:W-:Y:S01]  /*11580*/  @!P4 FMUL R105, R105, 0.5 ;  /* 0x3f0000006969c820 */ /* 0x000fe20000400000 */
[----:B------:R-:W-:Y:S01]  /*11590*/  FMNMX R15, R119, R104, !PT ;  /* 0x00000068770f7209 */ /* 0x000fe20007800000 */
[----:B------:R-:W-:-:S01]  /*115a0*/  FADD R216, R36, R101 ;  /* 0x0000006524d87221 */ /* 0x000fc20000000000 */
[----:B------:R-:W-:Y:S01]  /*115b0*/  F2FP.SATFINITE.E4M3.F32.PACK_AB_MERGE_C R36, RZ, R36, RZ ;  /* 0x00000024ff24723e */ /* 0x000fe200048070ff */
[----:B------:R-:W-:Y:S01]  /*115c0*/  @!P3 FMUL R96, R96, 0.5 ;  /* 0x3f0000006060b820 */ /* 0x000fe20000400000 */
[----:B------:R-:W-:Y:S01]  /*115d0*/  FMNMX R104, R122, R15, !PT ;  /* 0x0000000f7a687209 */ /* 0x000fe20007800000 */
[----:B-1----:R-:W-:Y:S01]  /*115e0*/  @!P6 FMUL R88, R88, R88 ;  /* 0x000000585858e220 */ /* 0x002fe20000400000 */
[----:B------:R-:W-:Y:S01]  /*115f0*/  FSETP.GEU.AND P6, PT, R100, -126, PT ;  /* 0xc2fc00006400780b */ /* 0x000fe20003fce000 */
[----:B------:R-:W1:Y:S01]  /*11600*/  MUFU.EX2 R105, R105 ;  /* 0x0000006900697308 */ /* 0x000e620000000800 */
[----:B------:R-:W-:Y:S01]  /*11610*/  FMNMX R15, R123, R104, !PT ;  /* 0x000000687b0f7209 */ /* 0x000fe20007800000 */
[----:B------:R-:W-:Y:S01]  /*11620*/  FADD R215, R29, R88 ;  /* 0x000000581dd77221 */ /* 0x000fe20000000000 */
[----:B------:R-:W-:Y:S01]  /*11630*/  F2FP.SATFINITE.E4M3.F32.PACK_AB_MERGE_C R29, RZ, R29, RZ ;  /* 0x0000001dff1d723e */ /* 0x000fe200048070ff */
[----:B------:R-:W-:Y:S01]  /*11640*/  @!P2 FMUL R109, R109, 0.5 ;  /* 0x3f0000006d6da820 */ /* 0x000fe20000400000 */
[----:B------:R-:W-:-:S02]  /*11650*/  FMNMX R104, R126, R15, !PT ;  /* 0x0000000f7e687209 */ /* 0x000fc40007800000 */
[----:B------:R-:W-:Y:S01]  /*11660*/  LOP3.LUT R32, R32, 0xff, RZ, 0xc0, !PT ;  /* 0x000000ff20207812 */ /* 0x000fe200078ec0ff */
[----:B------:R-:W2:Y:S01]  /*11670*/  MUFU.EX2 R96, R96 ;  /* 0x0000006000607308 */ /* 0x000ea20000000800 */
[----:B------:R-:W-:Y:S01]  /*11680*/  FMNMX R15, R127, R104, !PT ;  /* 0x000000687f0f7209 */ /* 0x000fe20007800000 */
[----:B------:R-:W-:Y:S01]  /*11690*/  FFMA R104, R124, UR21, -R19 ;  /* 0x000000157c687c23 */ /* 0x000fe20008000813 */
[----:B------:R-:W-:Y:S01]  /*116a0*/  LOP3.LUT R29, R29, 0xffff, RZ, 0xc0, !PT ;  /* 0x0000ffff1d1d7812 */ /* 0x000fe200078ec0ff */
[----:B------:R-:W-:Y:S01]  /*116b0*/  @!P6 FMUL R100, R100, 0.5 ;  /* 0x3f0000006464e820 */ /* 0x000fe20000400000 */
[----:B------:R-:W-:Y:S02]  /*116c0*/  FMNMX R108, R130, R15, !PT ;  /* 0x0000000f826c7209 */ /* 0x000fe40007800000 */
[----:B------:R-:W-:Y:S01]  /*116d0*/  F2FP.SATFINITE.E4M3.F32.PACK_AB_MERGE_C R80, RZ, R80, RZ ;  /* 0x00000050ff50723e */ /* 0x000fe200048070ff */
[----:B------:R-:W3:Y:S01]  /*116e0*/  MUFU.EX2 R109, R109 ;  /* 0x0000006d006d7308 */ /* 0x000ee20000000800 */
[----:B-1----:R-:W-:Y:S01]  /*116f0*/  @!P4 FMUL R105, R105, R105 ;  /* 0x000000696969c220 */ /* 0x002fe20000400000 */
[----:B------:R-:W-:-:S02]  /*11700*/  FSETP.GEU.AND P4, PT, R104, -126, PT ;  /* 0xc2fc00006800780b */ /* 0x000fc40003f8e000 */
[----:B------:R-:W-:Y:S01]  /*11710*/  FMNMX R15, R131, R108, !PT ;  /* 0x0000006c830f7209 */ /* 0x000fe20007800000 */
[----:B------:R-:W-:Y:S01]  /*11720*/  FADD R219, R40, R105 ;  /* 0x0000006928db7221 */ /* 0x000fe20000000000 */
[----:B------:R-:W-:Y:S02]  /*11730*/  LOP3.LUT R80, R80, 0xff, RZ, 0xc0, !PT ;  /* 0x000000ff50507812 */ /* 0x000fe400078ec0ff */
[----:B------:R-:W1:Y:S01]  /*11740*/  MUFU.EX2 R100, R100 ;  /* 0x0000006400647308 */ /* 0x000e620000000800 */
[----:B--2---:R-:W-:Y:S01]  /*11750*/  @!P3 FMUL R96, R96, R96 ;  /* 0x000000606060b220 */ /* 0x004fe20000400000 */
[----:B------:R-:W-:Y:S02]  /*11760*/  FSETP.GEU.AND P3, PT, R113, -126, PT ;  /* 0xc2fc00007100780b */ /* 0x000fe40003f6e000 */
[----:B------:R-:W-:Y:S01]  /*11770*/  FMNMX R108, R134, R15, !PT ;  /* 0x0000000f866c7209 */ /* 0x000fe20007800000 */
[----:B------:R-:W-:Y:S01]  /*11780*/  FADD R210, R41, R96 ;  /* 0x0000006029d27221 */ /* 0x000fe20000000000 */
[----:B------:R-:W-:Y:S01]  /*11790*/  F2FP.SATFINITE.E4M3.F32.PACK_AB_MERGE_C R41, RZ, R41, RZ ;  /* 0x00000029ff29723e */ /* 0x000fe200048070ff */
[----:B------:R-:W-:Y:S01]  /*117a0*/  @!P4 FMUL R104, R104, 0.5 ;  /* 0x3f0000006868c820 */ /* 0x000fe20000400000 */
[----:B------:R-:W-:Y:S01]  /*117b0*/  FMNMX R15, R135, R108, !PT ;  /* 0x0000006c870f7209 */ /* 0x000fe20007800000 */
[----:B---3--:R-:W-:Y:S01]  /*117c0*/  @!P2 FMUL R109, R109, R109 ;  /* 0x0000006d6d6da220 */ /* 0x008fe20000400000 */
[----:B------:R-:W-:Y:S01]  /*117d0*/  FSETP.GEU.AND P2, PT, R117, -126, PT ;  /* 0xc2fc00007500780b */ /* 0x000fe20003f4e000 */
[----:B------:R-:W-:Y:S01]  /*117e0*/  FFMA R108, R128, UR21, -R19 ;  /* 0x00000015806c7c23 */ /* 0x000fe20008000813 */
[----:B------:R-:W-:Y:S01]  /*117f0*/  FMNMX R112, R138, R15, !PT ;  /* 0x0000000f8a707209 */ /* 0x000fe20007800000 */
[----:B------:R-:W2:Y:S01]  /*11800*/  MUFU.EX2 R104, R104 ;  /* 0x0000006800687308 */ /* 0x000ea20000000800 */
[----:B------:R-:W-:-:S01]  /*11810*/  FADD R221, R44, R109 ;  /* 0x0000006d2cdd7221 */ /* 0x000fc20000000000 */
[----:B------:R-:W-:Y:S01]  /*11820*/  @!P3 FMUL R113, R113, 0.5 ;  /* 0x3f0000007171b820 */ /* 0x000fe20000400000 */
[----:B------:R-:W-:Y:S01]  /*11830*/  FMNMX R15, R139, R112, !PT ;  /* 0x000000708b0f7209 */ /* 0x000fe20007800000 */
[----:B-1----:R-:W-:Y:S01]  /*11840*/  @!P6 FMUL R100, R100, R100 ;  /* 0x000000646464e220 */ /* 0x002fe20000400000 */
[----:B------:R-:W-:-:S02]  /*11850*/  FSETP.GEU.AND P6, PT, R24, -126, PT ;  /* 0xc2fc00001800780b */ /* 0x000fc40003fce000 */
[----:B------:R-:W-:Y:S01]  /*11860*/  FMNMX R112, R142, R15, !PT ;  /* 0x0000000f8e707209 */ /* 0x000fe20007800000 */
[----:B------:R-:W1:Y:S01]  /*11870*/  MUFU.EX2 R113, R113 ;  /* 0x0000007100717308 */ /* 0x000e620000000800 */
[----:B------:R-:W-:-:S01]  /*11880*/  FADD R217, R37, R100 ;  /* 0x0000006425d97221 */ /* 0x000fc20000000000 */
[----:B------:R-:W-:Y:S01]  /*11890*/  @!P2 FMUL R117, R117, 0.5 ;  /* 0x3f0000007575a820 */ /* 0x000fe20000400000 */
[----:B------:R-:W-:Y:S02]  /*118a0*/  FMNMX R15, R143, R112, !PT ;  /* 0x000000708f0f7209 */ /* 0x000fe40007800000 */
[----:B------:R-:W-:Y:S02]  /*118b0*/  F2FP.SATFINITE.E4M3.F32.PACK_AB_MERGE_C R37, RZ, R37, RZ ;  /* 0x00000025ff25723e */ /* 0x000fe400048070ff */
[----:B------:R-:W-:Y:S01]  /*118c0*/  FMNMX R112, R146, R15, !PT ;  /* 0x0000000f92707209 */ /* 0x000fe20007800000 */
[----:B------:R-:W3:Y:S01]  /*118d0*/  MUFU.EX2 R117, R117 ;  /* 0x0000007500757308 */ /* 0x000ee20000000800 */
[----:B--2---:R-:W-:Y:S01]  /*118e0*/  @!P4 FMUL R104, R104, R104 ;  /* 0x000000686868c220 */ /* 0x004fe20000400000 */
[----:B------:R-:W-:Y:S01]  /*118f0*/  @!P6 FMUL R24, R24, 0.5 ;  /* 0x3f0000001818e820 */ /* 0x000fe20000400000 */
[----:B------:R-:W-:Y:S01]  /*11900*/  FMNMX R15, R147, R112, !PT ;  /* 0x00000070930f7209 */ /* 0x000fe20007800000 */
[----:B------:R-:W-:Y:S01]  /*11910*/  FFMA R112, R202, UR21, -R19 ;  /* 0x00000015ca707c23 */ /* 0x000fe20008000813 */
[----:B------:R-:W-:-:S02]  /*11920*/  FSETP.GEU.AND P4, PT, R121, -126, PT ;  /* 0xc2fc00007900780b */ /* 0x000fc40003f8e000 */
[----:B------:R-:W-:Y:S01]  /*11930*/  FMNMX R116, R150, R15, !PT ;  /* 0x0000000f96747209 */ /* 0x000fe20007800000 */
[----:B------:R-:W2:Y:S01]  /*11940*/  MUFU.EX2 R24, R24 ;  /* 0x0000001800187308 */ /* 0x000ea20000000800 */
[----:B-1----:R-:W-:Y:S01]  /*11950*/  @!P3 FMUL R113, R113, R113 ;  /* 0x000000717171b220 */ /* 0x002fe20000400000 */
[----:B------:R-:W-:Y:S02]  /*11960*/  FSETP.GEU.AND P3, PT, R108, -126, PT ;  /* 0xc2fc00006c00780b */ /* 0x000fe40003f6e000 */
[----:B------:R-:W-:Y:S02]  /*11970*/  FMNMX R116, R151, R116, !PT ;  /* 0x0000007497747209 */ /* 0x000fe40007800000 */
[----:B------:R-:W-:Y:S02]  /*11980*/  LOP3.LUT R41, R41, 0xff, RZ, 0xc0, !PT ;  /* 0x000000ff29297812 */ /* 0x000fe400078ec0ff */
[----:B------:R-:W-:Y:S01]  /*11990*/  F2FP.SATFINITE.E4M3.F32.PACK_AB_MERGE_C R97, RZ, R97, RZ ;  /* 0x00000061ff61723e */ /* 0x000fe200048070ff */
[----:B---3--:R-:W-:Y:S01]  /*119a0*/  @!P2 FMUL R117, R117, R117 ;  /* 0x000000757575a220 */ /* 0x008fe20000400000 */
[----:B------:R-:W-:Y:S01]  /*119b0*/  FSETP.GEU.AND P2, PT, R112, -126, PT ;  /* 0xc2fc00007000780b */ /* 0x000fe20003f4e000 */
[----:B------:R-:W-:Y:S01]  /*119c0*/  @!P4 FMUL R121, R121, 0.5 ;  /* 0x3f0000007979c820 */ /* 0x000fe20000400000 */
[----:B------:R-:W1:Y:S01]  /*119d0*/  SHFL.BFLY PT, R15, R116, 0x1, 0x1f ;  /* 0x0c201f00740f7f89 */ /* 0x000e6200000e0000 */
[----:B------:R-:W-:-:S02]  /*119e0*/  F2FP.SATFINITE.E4M3.F32.PACK_AB_MERGE_C R88, RZ, R88, RZ ;  /* 0x00000058ff58723e */ /* 0x000fc400048070ff */
[----:B------:R-:W-:Y:S01]  /*119f0*/  @!P3 FMUL R108, R108, 0.5 ;  /* 0x3f0000006c6cb820 */ /* 0x000fe20000400000 */
[----:B------:R-:W-:Y:S01]  /*11a00*/  F2FP.SATFINITE.E4M3.F32.PACK_AB_MERGE_C R16, RZ, R16, RZ ;  /* 0x00000010ff10723e */ /* 0x000fe200048070ff */
[----:B--2---:R-:W-:Y:S01]  /*11a10*/  @!P6 FMUL R24, R24, R24 ;  /* 0x000000181818e220 */ /* 0x004fe20000400000 */
[----:B------:R-:W-:Y:S01]  /*11a20*/  FSETP.GEU.AND P6, PT, R125, -126, PT ;  /* 0xc2fc00007d00780b */ /* 0x000fe20003fce000 */
[----:B------:R-:W2:Y:S01]  /*11a30*/  MUFU.EX2 R121, R121 ;  /* 0x0000007900797308 */ /* 0x000ea20000000800 */
[----:B------:R-:W-:Y:S02]  /*11a40*/  LOP3.LUT R88, R88, 0xffff, RZ, 0xc0, !PT ;  /* 0x0000ffff58587812 */ /* 0x000fe400078ec0ff */
[----:B------:R-:W-:Y:S01]  /*11a50*/  F2FP.SATFINITE.E4M3.F32.PACK_AB_MERGE_C R96, RZ, R96, RZ ;  /* 0x00000060ff60723e */ /* 0x000fe200048070ff */
[----:B------:R-:W-:Y:S01]  /*11a60*/  @!P2 FMUL R112, R112, 0.5 ;  /* 0x3f0000007070a820 */ /* 0x000fe20000400000 */
[----:B------:R-:W-:Y:S02]  /*11a70*/  F2FP.SATFINITE.E4M3.F32.PACK_AB_MERGE_C R100, RZ, R100, RZ ;  /* 0x00000064ff64723e */ /* 0x000fe400048070ff */
[----:B------:R-:W-:Y:S01]  /*11a80*/  F2FP.SATFINITE.E4M3.F32.PACK_AB_MERGE_C R89, RZ, R89, RZ ;  /* 0x00000059ff59723e */ /* 0x000fe200048070ff */
[----:B------:R-:W3:Y:S01]  /*11a90*/  MUFU.EX2 R108, R108 ;  /* 0x0000006c006c7308 */ /* 0x000ee20000000800 */
[----:B------:R-:W-:-:S02]  /*11aa0*/  F2FP.SATFINITE.E4M3.F32.PACK_AB_MERGE_C R93, RZ, R93, RZ ;  /* 0x0000005dff5d723e */ /* 0x000fc400048070ff */
[----:B------:R-:W-:Y:S01]  /*11ab0*/  F2FP.SATFINITE.E4M3.F32.PACK_AB_MERGE_C R101, RZ, R101, RZ ;  /* 0x00000065ff65723e */ /* 0x000fe200048070ff */
[----:B------:R-:W-:Y:S01]  /*11ac0*/  @!P6 FMUL R125, R125, 0.5 ;  /* 0x3f0000007d7de820 */ /* 0x000fe20000400000 */
[----:B------:R-:W-:Y:S02]  /*11ad0*/  LOP3.LUT R100, R100, 0xffff, RZ, 0xc0, !PT ;  /* 0x0000ffff64647812 */ /* 0x000fe400078ec0ff */
[----:B------:R-:W-:Y:S01]  /*11ae0*/  LOP3.LUT R89, R89, 0xff, RZ, 0xc0, !PT ;  /* 0x000000ff59597812 */ /* 0x000fe200078ec0ff */
[----:B------:R-:W4:Y:S01]  /*11af0*/  MUFU.EX2 R112, R112 ;  /* 0x0000007000707308 */ /* 0x000f220000000800 */
[----:B--2---:R-:W-:Y:S01]  /*11b00*/  @!P4 FMUL R121, R121, R121 ;  /* 0x000000797979c220 */ /* 0x004fe20000400000 */
[----:B------:R-:W-:Y:S02]  /*11b10*/  FSETP.GEU.AND P4, PT, R133, -126, PT ;  /* 0xc2fc00008500780b */ /* 0x000fe40003f8e000 */
[----:B-1----:R-:W-:Y:S02]  /*11b20*/  FMNMX R15, R116, R15, !PT ;  /* 0x0000000f740f7209 */ /* 0x002fe40007800000 */
[----:B------:R-:W-:-:S02]  /*11b30*/  LOP3.LUT R101, R101, 0xffff, RZ, 0xc0, !PT ;  /* 0x0000ffff65657812 */ /* 0x000fc400078ec0ff */
[----:B------:R-:W1:Y:S01]  /*11b40*/  MUFU.EX2 R125, R125 ;  /* 0x0000007d007d7308 */ /* 0x000e620000000800 */
[----:B---3--:R-:W-:Y:S01]  /*11b50*/  @!P3 FMUL R108, R108, R108 ;  /* 0x0000006c6c6cb220 */ /* 0x008fe20000400000 */
[----:B------:R-:W-:Y:S01]  /*11b60*/  FSETP.GEU.AND P3, PT, R129, -126, PT ;  /* 0xc2fc00008100780b */ /* 0x000fe20003f6e000 */
[----:B------:R-:W2:Y:S01]  /*11b70*/  SHFL.BFLY PT, R124, R15, 0x2, 0x1f ;  /* 0x0c401f000f7c7f89 */ /* 0x000ea200000e0000 */
[----:B------:R-:W-:Y:S02]  /*11b80*/  F2FP.SATFINITE.E4M3.F32.PACK_AB_MERGE_C R105, RZ, R105, RZ ;  /* 0x00000069ff69723e */ /* 0x000fe400048070ff */
[----:B------:R-:W-:Y:S01]  /*11b90*/  F2FP.SATFINITE.E4M3.F32.PACK_AB_MERGE_C R109, RZ, R109, RZ ;  /* 0x0000006dff6d723e */ /* 0x000fe200048070ff */
[----:B------:R-:W-:Y:S01]  /*11ba0*/  @!P4 FMUL R133, R133, 0.5 ;  /* 0x3f0000008585c820 */ /* 0x000fe20000400000 */
[----:B------:R-:W-:Y:S01]  /*11bb0*/  F2FP.SATFINITE.E4M3.F32.PACK_AB_MERGE_C R18, RZ, R18, RZ ;  /* 0x00000012ff12723e */ /* 0x000fe200048070ff */
[----:B----4-:R-:W-:Y:S01]  /*11bc0*/  @!P2 FMUL R112, R112, R112 ;  /* 0x000000707070a220 */ /* 0x010fe20000400000 */
[----:B------:R-:W-:-:S02]  /*11bd0*/  FSETP.GEU.AND P2, PT, R120, -126, PT ;  /* 0xc2fc00007800780b */ /* 0x000fc40003f4e000 */
[----:B------:R-:W-:Y:S01]  /*11be0*/  F2FP.SATFINITE.E4M3.F32.PACK_AB_MERGE_C R21, RZ, R21, RZ ;  /* 0x00000015ff15723e */ /* 0x000fe200048070ff */
[----:B------:R-:W3:Y:S01]  /*11bf0*/  MUFU.EX2 R133, R133 ;  /* 0x0000008500857308 */ /* 0x000ee20000000800 */
[----:B------:R-:W-:Y:S01]  /*11c00*/  LOP3.LUT R109, R109, 0xffff, RZ, 0xc0, !PT ;  /* 0x0000ffff6d6d7812 */ /* 0x000fe200078ec0ff */
[----:B------:R-:W-:Y:S01]  /*11c10*/  @!P3 FMUL R129, R129, 0.5 ;  /* 0x3f0000008181b820 */ /* 0x000fe20000400000 */
[----:B------:R-:W-:Y:S01]  /*11c20*/  LOP3.LUT R18, R18, 0xff, RZ, 0xc0, !PT ;  /* 0x000000ff12127812 */ /* 0x000fe200078ec0ff */
[----:B-1----:R-:W-:Y:S01]  /*11c30*/  @!P6 FMUL R125, R125, R125 ;  /* 0x0000007d7d7de220 */ /* 0x002fe20000400000 */
[----:B------:R-:W-:-:S03]  /*11c40*/  FSETP.GEU.AND P6, PT, R206, -126, PT ;  /* 0xc2fc0000ce00780b */ /* 0x000fc60003fce000 */
[----:B------:R-:W1:Y:S02]  /*11c50*/  MUFU.EX2 R129, R129 ;  /* 0x0000008100817308 */ /* 0x000e640000000800 */
[----:B------:R-:W-:Y:S01]  /*11c60*/  @!P2 FMUL R120, R120, 0.5 ;  /* 0x3f0000007878a820 */ /* 0x000fe20000400000 */
[----:B--2---:R-:W-:-:S05]  /*11c70*/  FMNMX R15, R15, R124, !PT ;  /* 0x0000007c0f0f7209 */ /* 0x004fca0007800000 */
[----:B------:R-:W2:Y:S01]  /*11c80*/  MUFU.EX2 R120, R120 ;  /* 0x0000007800787308 */ /* 0x000ea20000000800 */
[----:B---3--:R-:W-:Y:S01]  /*11c90*/  @!P4 FMUL R133, R133, R133 ;  /* 0x000000858585c220 */ /* 0x008fe20000400000 */
[----:B------:R-:W-:Y:S01]  /*11ca0*/  @!P6 FMUL R206, R206, 0.5 ;  /* 0x3f000000cecee820 */ /* 0x000fe20000400000 */
[----:B------:R-:W-:-:S04]  /*11cb0*/  FSETP.NEU.AND P4, PT, R15, -INF , PT ;  /* 0xff8000000f00780b */ /* 0x000fc80003f8d000 */
[----:B------:R-:W-:Y:S01]  /*11cc0*/  FSEL R132, R15, RZ, P4 ;  /* 0x000000ff0f847208 */ /* 0x000fe20002000000 */
[----:B------:R-:W3:Y:S01]  /*11cd0*/  MUFU.EX2 R116, R206 ;  /* 0x000000ce00747308 */ /* 0x000ee20000000800 */
[----:B-1----:R-:W-:Y:S01]  /*11ce0*/  @!P3 FMUL R129, R129, R129 ;  /* 0x000000818181b220 */ /* 0x002fe20000400000 */
        /* <DEDUP_REMOVED lines=9> */
[----:B------:R-:W-:-:S03]  /*11d80*/  FFMA R140, R27, UR21, -R124 ;  /* 0x000000151b8c7c23 */ /* 0x000fc6000800087c */
[----:B------:R-:W-:Y:S01]  /*11d90*/  @!P3 FMUL R212, R212, 0.5 ;  /* 0x3f000000d4d4b820 */ /* 0x000fe20000400000 */
[----:B------:R-:W-:-:S01]  /*11da0*/  FFMA R123, R123, UR21, -R124 ;  /* 0x000000157b7b7c23 */ /* 0x000fc2000800087c */
[----:B---3--:R-:W-:Y:S01]  /*11db0*/  @!P6 FMUL R116, R116, R116 ;  /* 0x000000747474e220 */ /* 0x008fe20000400000 */
[----:B------:R-:W-:Y:S01]  /*11dc0*/  FSETP.GEU.AND P6, PT, R214, -126, PT ;  /* 0xc2fc0000d600780b */ /* 0x000fe20003fce000 */
[----:B------:R-:W-:Y:S01]  /*11dd0*/  @!P4 FMUL R149, R149, 0.5 ;  /* 0x3f0000009595c820 */ /* 0x000fe20000400000 */
        /* <DEDUP_REMOVED lines=9> */
[----:B-1----:R-:W-:-:S01]  /*11e70*/  FADD R212, R25, R84 ;  /* 0x0000005419d47221 */ /* 0x002fc20000000000 */
[----:B------:R-:W-:Y:S01]  /*11e80*/  F2FP.SATFINITE.E4M3.F32.PACK_AB_MERGE_C R25, RZ, R25, RZ ;  /* 0x00000019ff19723e */ /* 0x000fe200048070ff */
[----:B------:R-:W-:Y:S01]  /*11e90*/  @!P6 FMUL R214, R214, 0.5 ;  /* 0x3f000000d6d6e820 */ /* 0x000fe20000400000 */
[----:B------:R-:W-:Y:S01]  /*11ea0*/  F2FP.SATFINITE.E4M3.F32.PACK_AB_MERGE_C R84, RZ, R84, RZ ;  /* 0x00000054ff54723e */ /* 0x000fe200048070ff */
[----:B------:R-:W-:-:S03]  /*11eb0*/  FMUL R132, R132, UR21 ;  /* 0x0000001584847c20 */ /* 0x000fc60008400000 */
[----:B------:R1:W5:Y:S01]  /*11ec0*/  MUFU.EX2 R136, R149 ;  /* 0x0000009500887308 */ /* 0x0003620000000800 */
[----:B--2---:R-:W-:Y:S01]  /*11ed0*/  @!P3 FMUL R137, R137, R137 ;  /* 0x000000898989b220 */ /* 0x004fe20000400000 */
[----:B------:R-:W-:Y:S01]  /*11ee0*/  FSETP.GEU.AND P3, PT, R145, -126, PT ;  /* 0xc2fc00009100780b */ /* 0x000fe20003f6e000 */
[----:B---3--:R-:W-:-:S05]  /*11ef0*/  FFMA R148, R34, UR21, -R124 ;  /* 0x0000001522947c23 */ /* 0x008fca000800087c */
[----:B------:R2:W3:Y:S01]  /*11f00*/  MUFU.EX2 R128, R214 ;  /* 0x000000d600807308 */ /* 0x0004e20000000800 */
[----:B----4-:R-:W-:Y:S01]  /*11f10*/  @!P2 FMUL R19, R19, R19 ;  /* 0x000000131313a220 */ /* 0x010fe20000400000 */
[----:B------:R-:W-:Y:S01]  /*11f20*/  FSETP.GEU.AND P2, PT, R141, -126, PT ;  /* 0xc2fc00008d00780b */ /* 0x000fe20003f4e000 */
[----:B-1----:R-:W-:-:S04]  /*11f30*/  FFMA R149, R126, UR21, -R124 ;  /* 0x000000157e957c23 */ /* 0x002fc8000800087c */
[----:B------:R-:W-:Y:S01]  /*11f40*/  @!P3 FMUL R145, R145, 0.5 ;  /* 0x3f0000009191b820 */ /* 0x000fe20000400000 */
[----:B-----5:R-:W-:Y:S01]  /*11f50*/  @!P4 FMUL R136, R136, R136 ;  /* 0x000000888888c220 */ /* 0x020fe20000400000 */
[----:B------:R-:W-:Y:S02]  /*11f60*/  FSETP.GEU.AND P4, PT, R144, -126, PT ;  /* 0xc2fc00009000780b */ /* 0x000fe40003f8e000 */
[----:B------:R1:W4:Y:S01]  /*11f70*/  MUFU.EX2 R27, R145 ;  /* 0x00000091001b7308 */ /* 0x0003220000000800 */
[----:B--2---:R-:W-:-:S01]  /*11f80*/  FADD R214, R33, R92 ;  /* 0x0000005c21d67221 */ /* 0x004fc20000000000 */
[----:B------:R-:W-:Y:S02]  /*11f90*/  F2FP.SATFINITE.E4M3.F32.PACK_AB_MERGE_C R33, RZ, R33, RZ ;  /* 0x00000021ff21723e */ /* 0x000fe400048070ff */
[----:B------:R-:W-:Y:S01]  /*11fa0*/  @!P2 FMUL R141, R141, 0.5 ;  /* 0x3f0000008d8da820 */ /* 0x000fe20000400000 */
[----:B------:R-:W-:Y:S01]  /*11fb0*/  F2FP.SATFINITE.E4M3.F32.PACK_AB_MERGE_C R92, RZ, R92, RZ ;  /* 0x0000005cff5c723e */ /* 0x000fe200048070ff */
[----:B---3--:R-:W-:Y:S01]  /*11fc0*/  @!P6 FMUL R128, R128, R128 ;  /* 0x000000808080e220 */ /* 0x008fe20000400000 */
[----:B------:R-:W-:Y:S01]  /*11fd0*/  FSETP.GEU.AND P6, PT, R140, -126, PT ;  /* 0xc2fc00008c00780b */ /* 0x000fe20003fce000 */
[----:B------:R2:W3:Y:S01]  /*11fe0*/  MUFU.EX2 R31, R141 ;  /* 0x0000008d001f7308 */ /* 0x0004e20000000800 */
[----:B-1----:R-:W-:-:S01]  /*11ff0*/  FFMA R145, R35, UR21, -R124 ;  /* 0x0000001523917c23 */ /* 0x002fc2000800087c */
[----:B------:R-:W-:Y:S01]  /*12000*/  LOP3.LUT R33, R33, 0xff, RZ, 0xc0, !PT ;  /* 0x000000ff21217812 */ /* 0x000fe200078ec0ff */
[----:B------:R-:W-:-:S05]  /*12010*/  @!P4 FMUL R144, R144, 0.5 ;  /* 0x3f0000009090c820 */ /* 0x000fca0000400000 */
[----:B------:R1:W5:Y:S01]  /*12020*/  MUFU.EX2 R34, R144 ;  /* 0x0000009000227308 */ /* 0x0003620000000800 */
[----:B--2---:R-:W-:-:S01]  /*12030*/  FFMA R141, R39, UR21, -R124 ;  /* 0x00000015278d7c23 */ /* 0x004fc2000800087c */
[----:B----4-:R-:W-:Y:S01]  /*12040*/  @!P3 FMUL R27, R27, R27 ;  /* 0x0000001b1b1bb220 */ /* 0x010fe20000400000 */
[----:B------:R-:W-:Y:S01]  /*12050*/  FSETP.GEU.AND P3, PT, R148, -126, PT ;  /* 0xc2fc00009400780b */ /* 0x000fe20003f6e000 */
[----:B------:R-:W-:-:S04]  /*12060*/  @!P6 FMUL R140, R140, 0.5 ;  /* 0x3f0000008c8ce820 */ /* 0x000fc80000400000 */
[----:B------:R2:W4:Y:S01]  /*12070*/  MUFU.EX2 R30, R140 ;  /* 0x0000008c001e7308 */ /* 0x0005220000000800 */
[----:B---3--:R-:W-:Y:S01]  /*12080*/  @!P2 FMUL R31, R31, R31 ;  /* 0x0000001f1f1fa220 */ /* 0x008fe20000400000 */
[----:B-1----:R-:W-:-:S06]  /*12090*/  FFMA R144, R42, UR21, -R124 ;  /* 0x000000152a907c23 */ /* 0x002fcc000800087c */
[----:B------:R-:W-:Y:S01]  /*120a0*/  @!P3 FMUL R148, R148, 0.5 ;  /* 0x3f0000009494b820 */ /* 0x000fe20000400000 */
[----:B--2---:R-:W-:-:S01]  /*120b0*/  FFMA R140, R38, UR21, -R124 ;  /* 0x00000015268c7c23 */ /* 0x004fc2000800087c */
[----:B-----5:R-:W-:Y:S01]  /*120c0*/  @!P4 FMUL R34, R34, R34 ;  /* 0x000000222222c220 */ /* 0x020fe20000400000 */
[----:B------:R-:W-:Y:S01]  /*120d0*/  FSETP.GEU.AND P4, PT, R141, -126, PT ;  /* 0xc2fc00008d00780b */ /* 0x000fe20003f8e000 */
[----:B------:R1:W2:Y:S02]  /*120e0*/  MUFU.EX2 R35, R148 ;  /* 0x0000009400237308 */ /* 0x0002a40000000800 */
[----:B------:R-:W-:Y:S01]  /*120f0*/  FSETP.GEU.AND P2, PT, R140, -126, PT ;  /* 0xc2fc00008c00780b */ /* 0x000fe20003f4e000 */
[----:B----4-:R-:W-:Y:S01]  /*12100*/  @!P6 FMUL R30, R30, R30 ;  /* 0x0000001e1e1ee220 */ /* 0x010fe20000400000 */
[----:B------:R-:W-:Y:S01]  /*12110*/  FSETP.GEU.AND P6, PT, R145, -126, PT ;  /* 0xc2fc00009100780b */ /* 0x000fe20003fce000 */
[----:B-1----:R-:W-:-:S07]  /*12120*/  FFMA R148, R43, UR21, -R124 ;  /* 0x000000152b947c23 */ /* 0x002fce000800087c */
[----:B------:R-:W-:-:S03]  /*12130*/  @!P4 FMUL R141, R141, 0.5 ;  /* 0x3f0000008d8dc820 */ /* 0x000fc60000400000 */
[----:B------:R-:W-:Y:S01]  /*12140*/  @!P2 FMUL R140, R140, 0.5 ;  /* 0x3f0000008c8ca820 */ /* 0x000fe20000400000 */
[----:B------:R1:W3:Y:S01]  /*12150*/  MUFU.EX2 R42, R141 ;  /* 0x0000008d002a7308 */ /* 0x0002e20000000800 */
[----:B--2---:R-:W-:Y:S01]  /*12160*/  @!P3 FMUL R35, R35, R35 ;  /* 0x000000232323b220 */ /* 0x004fe20000400000 */
[----:B------:R-:W-:Y:S01]  /*12170*/  FSETP.GEU.AND P3, PT, R144, -126, PT ;  /* 0xc2fc00009000780b */ /* 0x000fe20003f6e000 */
[----:B------:R-:W-:-:S05]  /*12180*/  @!P6 FMUL R145, R145, 0.5 ;  /* 0x3f0000009191e820 */ /* 0x000fca0000400000 */
[----:B------:R2:W4:Y:S01]  /*12190*/  MUFU.EX2 R39, R140 ;  /* 0x0000008c00277308 */ /* 0x0005220000000800 */
[----:B-1----:R-:W-:-:S06]  /*121a0*/  FFMA R141, R50, UR21, -R124 ;  /* 0x00000015328d7c23 */ /* 0x002fcc000800087c */
[----:B------:R-:W-:Y:S01]  /*121b0*/  @!P3 FMUL R144, R144, 0.5 ;  /* 0x3f0000009090b820 */ /* 0x000fe20000400000 */
[----:B------:R1:W5:Y:S01]  /*121c0*/  MUFU.EX2 R38, R145 ;  /* 0x0000009100267308 */ /* 0x0003620000000800 */
[----:B--2---:R-:W-:-:S01]  /*121d0*/  FFMA R140, R47, UR21, -R124 ;  /* 0x000000152f8c7c23 */ /* 0x004fc2000800087c */
[----:B---3--:R-:W-:-:S04]  /*121e0*/  @!P4 FMUL R42, R42, R42 ;  /* 0x0000002a2a2ac220 */ /* 0x008fc80000400000 */
[----:B------:R-:W-:Y:S02]  /*121f0*/  FSETP.GEU.AND P4, PT, R140, -126, PT ;  /* 0xc2fc00008c00780b */ /* 0x000fe40003f8e000 */
[----:B------:R2:W3:Y:S01]  /*12200*/  MUFU.EX2 R43, R144 ;  /* 0x00000090002b7308 */ /* 0x0004e20000000800 */
[----:B-1----:R-:W-:-:S01]  /*12210*/  FFMA R145, R46, UR21, -R124 ;  /* 0x000000152e917c23 */ /* 0x002fc2000800087c */
[----:B----4-:R-:W-:-:S04]  /*12220*/  @!P2 FMUL R39, R39, R39 ;  /* 0x000000272727a220 */ /* 0x010fc80000400000 */
[----:B------:R-:W-:Y:S01]  /*12230*/  FSETP.GEU.AND P2, PT, R145, -126, PT ;  /* 0xc2fc00009100780b */ /* 0x000fe20003f4e000 */
[----:B-----5:R-:W-:Y:S01]  /*12240*/  @!P6 FMUL R38, R38, R38 ;  /* 0x000000262626e220 */ /* 0x020fe20000400000 */
[----:B------:R-:W-:-:S03]  /*12250*/  FSETP.GEU.AND P6, PT, R148, -126, PT ;  /* 0xc2fc00009400780b */ /* 0x000fc60003fce000 */
[----:B------:R-:W-:Y:S01]  /*12260*/  @!P4 FMUL R140, R140, 0.5 ;  /* 0x3f0000008c8cc820 */ /* 0x000fe20000400000 */
[----:B--2---:R-:W-:-:S03]  /*12270*/  FFMA R144, R51, UR21, -R124 ;  /* 0x0000001533907c23 */ /* 0x004fc6000800087c */
[----:B------:R1:W2:Y:S01]  /*12280*/  MUFU.EX2 R50, R140 ;  /* 0x0000008c00327308 */ /* 0x0002a20000000800 */
[----:B---3--:R-:W-:Y:S01]  /*12290*/  @!P3 FMUL R43, R43, R43 ;  /* 0x0000002b2b2bb220 */ /* 0x008fe20000400000 */
[----:B------:R-:W-:Y:S02]  /*122a0*/  FSETP.GEU.AND P3, PT, R141, -126, PT ;  /* 0xc2fc00008d00780b */ /* 0x000fe40003f6e000 */
[----:B------:R-:W-:Y:S02]  /*122b0*/  @!P2 FMUL R145, R145, 0.5 ;  /* 0x3f0000009191a820 */ /* 0x000fe40000400000 */
[----:B------:R-:W-:Y:S02]  /*122c0*/  @!P6 FMUL R148, R148, 0.5 ;  /* 0x3f0000009494e820 */ /* 0x000fe40000400000 */
[----:B------:R3:W4:Y:S01]  /*122d0*/  MUFU.EX2 R47, R145 ;  /* 0x00000091002f7308 */ /* 0x0007220000000800 */
[----:B-1----:R-:W-:-:S06]  /*122e0*/  FFMA R140, R58, UR21, -R124 ;  /* 0x000000153a8c7c23 */ /* 0x002fcc000800087c */
[----:B------:R-:W-:Y:S01]  /*122f0*/  @!P3 FMUL R141, R141, 0.5 ;  /* 0x3f0000008d8db820 */ /* 0x000fe20000400000 */
[----:B------:R1:W5:Y:S01]  /*12300*/  MUFU.EX2 R46, R148 ;  /* 0x00000094002e7308 */ /* 0x0003620000000800 */
[----:B---3--:R-:W-:-:S01]  /*12310*/  FFMA R145, R55, UR21, -R124 ;  /* 0x0000001537917c23 */ /* 0x008fc2000800087c */
[----:B--2---:R-:W-:-:S04]  /*12320*/  @!P4 FMUL R50, R50, R50 ;  /* 0x000000323232c220 */ /* 0x004fc80000400000 */
        /* <DEDUP_REMOVED lines=100> */
[----:B------:R-:W-:Y:S01]  /*12970*/  FSETP.GEU.AND P4, PT, R145, -126, PT ;  /* 0xc2fc00009100780b */ /* 0x000fe20003f8e000 */
[----:B-1----:R-:W-:-:S01]  /*12980*/  FFMA R148, R94, UR21, -R124 ;  /* 0x000000155e947c23 */ /* 0x002fc2000800087c */
[----:B----4-:R-:W-:Y:S01]  /*12990*/  @!P2 FMUL R87, R87, R87 ;  /* 0x000000575757a220 */ /* 0x010fe20000400000 */
[----:B------:R1:W2:Y:S03]  /*129a0*/  MUFU.EX2 R94, R141 ;  /* 0x0000008d005e7308 */ /* 0x0002a60000000800 */
[----:B------:R-:W-:Y:S01]  /*129b0*/  FSETP.GEU.AND P2, PT, R148, -126, PT ;  /* 0xc2fc00009400780b */ /* 0x000fe20003f4e000 */
[----:B-----5:R-:W-:Y:S01]  /*129c0*/  @!P6 FMUL R86, R86, R86 ;  /* 0x000000565656e220 */ /* 0x020fe20000400000 */
[----:B------:R-:W-:-:S05]  /*129d0*/  FSETP.GEU.AND P6, PT, R144, -126, PT ;  /* 0xc2fc00009000780b */ /* 0x000fca0003fce000 */
[----:B------:R-:W-:Y:S01]  /*129e0*/  @!P4 FMUL R145, R145, 0.5 ;  /* 0x3f0000009191c820 */ /* 0x000fe20000400000 */
[----:B-1----:R-:W-:-:S03]  /*129f0*/  FFMA R141, R99, UR21, -R124 ;  /* 0x00000015638d7c23 */ /* 0x002fc6000800087c */
[----:B------:R1:W3:Y:S02]  /*12a00*/  MUFU.EX2 R95, R145 ;  /* 0x00000091005f7308 */ /* 0x0002e40000000800 */
[----:B------:R-:W-:Y:S01]  /*12a10*/  @!P2 FMUL R148, R148, 0.5 ;  /* 0x3f0000009494a820 */ /* 0x000fe20000400000 */
[----:B--2---:R-:W-:Y:S01]  /*12a20*/  @!P3 FMUL R94, R94, R94 ;  /* 0x0000005e5e5eb220 */ /* 0x004fe20000400000 */
[----:B------:R-:W-:Y:S01]  /*12a30*/  FSETP.GEU.AND P3, PT, R140, -126, PT ;  /* 0xc2fc00008c00780b */ /* 0x000fe20003f6e000 */
[----:B------:R-:W-:-:S03]  /*12a40*/  @!P6 FMUL R144, R144, 0.5 ;  /* 0x3f0000009090e820 */ /* 0x000fc60000400000 */
[----:B------:R2:W4:Y:S01]  /*12a50*/  MUFU.EX2 R98, R148 ;  /* 0x0000009400627308 */ /* 0x0005220000000800 */
[----:B-1----:R-:W-:-:S01]  /*12a60*/  FFMA R145, R107, UR21, -R124 ;  /* 0x000000156b917c23 */ /* 0x002fc2000800087c */
[----:B------:R-:W-:Y:S01]  /*12a70*/  FADD R206, R27, R94 ;  /* 0x0000005e1bce7221 */ /* 0x000fe20000000000 */
[----:B------:R-:W-:Y:S02]  /*12a80*/  F2FP.SATFINITE.E4M3.F32.PACK_AB_MERGE_C R94, RZ, R94, RZ ;  /* 0x0000005eff5e723e */ /* 0x000fe400048070ff */
[----:B------:R-:W-:-:S03]  /*12a90*/  F2FP.SATFINITE.E4M3.F32.PACK_AB_MERGE_C R27, RZ, R27, RZ ;  /* 0x0000001bff1b723e */ /* 0x000fc600048070ff */
[----:B------:R1:W5:Y:S01]  /*12aa0*/  MUFU.EX2 R91, R144 ;  /* 0x00000090005b7308 */ /* 0x0003620000000800 */
[----:B--2---:R-:W-:-:S01]  /*12ab0*/  FFMA R148, R106, UR21, -R124 ;  /* 0x000000156a947c23 */ /* 0x004fc2000800087c */
[----:B---3--:R-:W-:Y:S01]  /*12ac0*/  @!P4 FMUL R95, R95, R95 ;  /* 0x0000005f5f5fc220 */ /* 0x008fe20000400000 */
[----:B------:R-:W-:Y:S01]  /*12ad0*/  @!P3 FMUL R140, R140, 0.5 ;  /* 0x3f0000008c8cb820 */ /* 0x000fe20000400000 */
[----:B------:R-:W-:Y:S02]  /*12ae0*/  IMAD.U32 R94, R94, 0x10000, RZ ;  /* 0x000100005e5e7824 */ /* 0x000fe400078e00ff */
[----:B------:R-:W-:Y:S01]  /*12af0*/  FSETP.GEU.AND P4, PT, R148, -126, PT ;  /* 0xc2fc00009400780b */ /* 0x000fe20003f8e000 */
[----:B------:R-:W-:Y:S02]  /*12b00*/  IMAD.U32 R27, R27, 0x10000, RZ ;  /* 0x000100001b1b7824 */ /* 0x000fe400078e00ff */
[----:B-1----:R-:W-:-:S01]  /*12b10*/  FFMA R144, R102, UR21, -R124 ;  /* 0x0000001566907c23 */ /* 0x002fc2000800087c */
[----:B----4-:R-:W-:Y:S01]  /*12b20*/  @!P2 FMUL R98, R98, R98 ;  /* 0x000000626262a220 */ /* 0x010fe20000400000 */
[----:B------:R1:W2:Y:S03]  /*12b30*/  MUFU.EX2 R102, R140 ;  /* 0x0000008c00667308 */ /* 0x0002a60000000800 */
[----:B------:R-:W-:Y:S01]  /*12b40*/  FSETP.GEU.AND P2, PT, R144, -126, PT ;  /* 0xc2fc00009000780b */ /* 0x000fe20003f4e000 */
[----:B------:R-:W-:Y:S01]  /*12b50*/  FADD R151, R31, R98 ;  /* 0x000000621f977221 */ /* 0x000fe20000000000 */
[----:B------:R-:W-:Y:S01]  /*12b60*/  F2FP.SATFINITE.E4M3.F32.PACK_AB_MERGE_C R98, RZ, R98, RZ ;  /* 0x00000062ff62723e */ /* 0x000fe200048070ff */
[----:B-----5:R-:W-:Y:S01]  /*12b70*/  @!P6 FMUL R91, R91, R91 ;  /* 0x0000005b5b5be220 */ /* 0x020fe20000400000 */
[----:B------:R-:W-:Y:S01]  /*12b80*/  FSETP.GEU.AND P6, PT, R141, -126, PT ;  /* 0xc2fc00008d00780b */ /* 0x000fe20003fce000 */
[----:B------:R-:W-:Y:S01]  /*12b90*/  @!P4 FMUL R148, R148, 0.5 ;  /* 0x3f0000009494c820 */ /* 0x000fe20000400000 */
[----:B-1----:R-:W-:-:S01]  /*12ba0*/  FFMA R140, R110, UR21, -R124 ;  /* 0x000000156e8c7c23 */ /* 0x002fc2000800087c */
[----:B------:R-:W-:Y:S01]  /*12bb0*/  FADD R207, R30, R91 ;  /* 0x0000005b1ecf7221 */ /* 0x000fe20000000000 */
[----:B------:R-:W-:Y:S01]  /*12bc0*/  F2FP.SATFINITE.E4M3.F32.PACK_AB_MERGE_C R91, RZ, R91, RZ ;  /* 0x0000005bff5b723e */ /* 0x000fe200048070ff */
[----:B------:R1:W3:Y:S01]  /*12bd0*/  MUFU.EX2 R110, R148 ;  /* 0x00000094006e7308 */ /* 0x0002e20000000800 */
[----:B------:R-:W-:-:S02]  /*12be0*/  F2FP.SATFINITE.E4M3.F32.PACK_AB_MERGE_C R31, RZ, R31, RZ ;  /* 0x0000001fff1f723e */ /* 0x000fc400048070ff */
[----:B------:R-:W-:Y:S01]  /*12bf0*/  LOP3.LUT R91, R91, 0xffff, RZ, 0xc0, !PT ;  /* 0x0000ffff5b5b7812 */ /* 0x000fe200078ec0ff */
[----:B------:R-:W-:Y:S01]  /*12c00*/  @!P2 FMUL R144, R144, 0.5 ;  /* 0x3f0000009090a820 */ /* 0x000fe20000400000 */
[----:B--2---:R-:W-:Y:S01]  /*12c10*/  @!P3 FMUL R102, R102, R102 ;  /* 0x000000666666b220 */ /* 0x004fe20000400000 */
[----:B------:R-:W-:Y:S01]  /*12c20*/  FSETP.GEU.AND P3, PT, R145, -126, PT ;  /* 0xc2fc00009100780b */ /* 0x000fe20003f6e000 */
[----:B------:R-:W-:Y:S02]  /*12c30*/  IMAD.U32 R31, R31, 0x10000, RZ ;  /* 0x000100001f1f7824 */ /* 0x000fe400078e00ff */
[----:B------:R-:W-:Y:S01]  /*12c40*/  @!P6 FMUL R141, R141, 0.5 ;  /* 0x3f0000008d8de820 */ /* 0x000fe20000400000 */
[----:B------:R2:W4:Y:S01]  /*12c50*/  MUFU.EX2 R106, R144 ;  /* 0x00000090006a7308 */ /* 0x0005220000000800 */
[----:B-1----:R-:W-:-:S01]  /*12c60*/  FFMA R148, R115, UR21, -R124 ;  /* 0x0000001573947c23 */ /* 0x002fc2000800087c */
[----:B------:R-:W-:-:S04]  /*12c70*/  F2FP.SATFINITE.E4M3.F32.PACK_AB_MERGE_C R30, RZ, R30, RZ ;  /* 0x0000001eff1e723e */ /* 0x000fc800048070ff */
[----:B------:R-:W-:Y:S02]  /*12c80*/  LOP3.LUT R30, R30, 0xffff, RZ, 0xc0, !PT ;  /* 0x0000ffff1e1e7812 */ /* 0x000fe400078ec0ff */
[----:B------:R1:W5:Y:S01]  /*12c90*/  MUFU.EX2 R99, R141 ;  /* 0x0000008d00637308 */ /* 0x0003620000000800 */
[----:B--2---:R-:W-:-:S01]  /*12ca0*/  FFMA R144, R114, UR21, -R124 ;  /* 0x0000001572907c23 */ /* 0x004fc2000800087c */
[----:B---3--:R-:W-:Y:S01]  /*12cb0*/  @!P4 FMUL R110, R110, R110 ;  /* 0x0000006e6e6ec220 */ /* 0x008fe20000400000 */
[----:B------:R-:W-:-:S03]  /*12cc0*/  @!P3 FMUL R145, R145, 0.5 ;  /* 0x3f0000009191b820 */ /* 0x000fc60000400000 */
        /* <DEDUP_REMOVED lines=12> */
[----:B------:R-:W-:Y:S01]  /*12d90*/  @!P2 FMUL R141, R141, 0.5 ;  /* 0x3f0000008d8da820 */ /* 0x000fe20000400000 */
[----:B------:R-:W-:Y:S01]  /*12da0*/  FADD R204, R46, R107 ;  /* 0x0000006b2ecc7221 */ /* 0x000fe20000000000 */
[----:B------:R-:W-:Y:S01]  /*12db0*/  F2FP.SATFINITE.E4M3.F32.PACK_AB_MERGE_C R107, RZ, R107, RZ ;  /* 0x0000006bff6b723e */ /* 0x000fe200048070ff */
[----:B------:R-:W-:Y:S01]  /*12dc0*/  @!P6 FMUL R140, R140, 0.5 ;  /* 0x3f0000008c8ce820 */ /* 0x000fe20000400000 */
[----:B------:R3:W4:Y:S01]  /*12dd0*/  MUFU.EX2 R111, R141 ;  /* 0x0000008d006f7308 */ /* 0x0007220000000800 */
[----:B-1----:R-:W-:-:S01]  /*12de0*/  FFMA R144, R119, UR21, -R124 ;  /* 0x0000001577907c23 */ /* 0x002fc2000800087c */
[----:B------:R-:W-:-:S02]  /*12df0*/  LOP3.LUT R107, R107, 0xffff, RZ, 0xc0, !PT ;  /* 0x0000ffff6b6b7812 */ /* 0x000fc400078ec0ff */
[----:B------:R-:W-:-:S03]  /*12e00*/  F2FP.SATFINITE.E4M3.F32.PACK_AB_MERGE_C R46, RZ, R46, RZ ;  /* 0x0000002eff2e723e */ /* 0x000fc600048070ff */
[----:B------:R-:W-:Y:S01]  /*12e10*/  @!P3 FMUL R148, R148, 0.5 ;  /* 0x3f0000009494b820 */ /* 0x000fe20000400000 */
[----:B------:R1:W5:Y:S01]  /*12e20*/  MUFU.EX2 R114, R140 ;  /* 0x0000008c00727308 */ /* 0x0003620000000800 */
[----:B--2---:R-:W-:Y:S01]  /*12e30*/  @!P4 FMUL R118, R118, R118 ;  /* 0x000000767676c220 */ /* 0x004fe20000400000 */
[----:B------:R-:W-:Y:S01]  /*12e40*/  FSETP.GEU.AND P4, PT, R123, -126, PT ;  /* 0xc2fc00007b00780b */ /* 0x000fe20003f8e000 */
[----:B---3--:R-:W-:-:S01]  /*12e50*/  FFMA R141, R135, UR21, -R124 ;  /* 0x00000015878d7c23 */ /* 0x008fc2000800087c */
[----:B------:R-:W-:Y:S01]  /*12e60*/  FFMA R135, R138, UR21, -R124 ;  /* 0x000000158a877c23 */ /* 0x000fe2000800087c */
[----:B------:R-:W-:-:S01]  /*12e70*/  FADD R138, R61, R116 ;  /* 0x000000743d8a7221 */ /* 0x000fc20000000000 */
[----:B------:R-:W-:Y:S01]  /*12e80*/  F2FP.SATFINITE.E4M3.F32.PACK_AB_MERGE_C R61, RZ, R61, RZ ;  /* 0x0000003dff3d723e */ /* 0x000fe200048070ff */
[----:B------:R-:W-:-:S01]  /*12e90*/  FADD R203, R51, R118 ;  /* 0x0000007633cb7221 */ /* 0x000fc20000000000 */
[----:B------:R2:W3:Y:S01]  /*12ea0*/  MUFU.EX2 R115, R148 ;  /* 0x0000009400737308 */ /* 0x0004e20000000800 */
[----:B-1----:R-:W-:-:S01]  /*12eb0*/  FFMA R140, R122, UR21, -R124 ;  /* 0x000000157a8c7c23 */ /* 0x002fc2000800087c */
[----:B----4-:R-:W-:Y:S01]  /*12ec0*/  @!P2 FMUL R111, R111, R111 ;  /* 0x0000006f6f6fa220 */ /* 0x010fe20000400000 */
[----:B------:R-:W-:-:S01]  /*12ed0*/  FADD R215, R215, R138 ;  /* 0x0000008ad7d77221 */ /* 0x000fc20000000000 */
[----:B------:R-:W-:Y:S01]  /*12ee0*/  FADD R138, R52, R117 ;  /* 0x00000075348a7221 */ /* 0x000fe20000000000 */
[----:B------:R-:W-:-:S02]  /*12ef0*/  F2FP.SATFINITE.E4M3.F32.PACK_AB_MERGE_C R52, RZ, R52, RZ ;  /* 0x00000034ff34723e */ /* 0x000fc400048070ff */
[----:B------:R-:W-:Y:S01]  /*12f00*/  FSETP.GEU.AND P2, PT, R140, -126, PT ;  /* 0xc2fc00008c00780b */ /* 0x000fe20003f4e000 */
[----:B------:R-:W-:Y:S01]  /*12f10*/  @!P4 FMUL R123, R123, 0.5 ;  /* 0x3f0000007b7bc820 */ /* 0x000fe20000400000 */
[----:B-----5:R-:W-:Y:S01]  /*12f20*/  @!P6 FMUL R114, R114, R114 ;  /* 0x000000727272e220 */ /* 0x020fe20000400000 */
[----:B------:R-:W-:Y:S01]  /*12f30*/  FSETP.GEU.AND P6, PT, R145, -126, PT ;  /* 0xc2fc00009100780b */ /* 0x000fe20003fce000 */
[--C-:B--2---:R-:W-:Y:S01]  /*12f40*/  FFMA R148, R131, UR21, -R124.reuse ;  /* 0x0000001583947c23 */ /* 0x104fe2000800087c */
[----:B------:R-:W-:-:S01]  /*12f50*/  FFMA R131, R147, UR21, -R124 ;  /* 0x0000001593837c23 */ /* 0x000fc2000800087c */
[----:B------:R-:W-:Y:S01]  /*12f60*/  FADD R213, R213, R138 ;  /* 0x0000008ad5d57221 */ /* 0x000fe20000000000 */
[----:B------:R-:W1:Y:S01]  /*12f70*/  MUFU.EX2 R123, R123 ;  /* 0x0000007b007b7308 */ /* 0x000e620000000800 */
[----:B------:R-:W-:-:S01]  /*12f80*/  FADD R138, R53, R108 ;  /* 0x0000006c358a7221 */ /* 0x000fc20000000000 */
[----:B------:R-:W-:Y:S01]  /*12f90*/  FADD R147, R50, R111 ;  /* 0x0000006f32937221 */ /* 0x000fe20000000000 */
[----:B---3--:R-:W-:Y:S01]  /*12fa0*/  @!P3 FMUL R115, R115, R115 ;  /* 0x000000737373b220 */ /* 0x008fe20000400000 */
[----:B------:R-:W-:Y:S01]  /*12fb0*/  FSETP.GEU.AND P3, PT, R149, -126, PT ;  /* 0xc2fc00009500780b */ /* 0x000fe20003f6e000 */
[----:B------:R-:W-:-:S01]  /*12fc0*/  FADD R209, R209, R138 ;  /* 0x0000008ad1d17221 */ /* 0x000fc20000000000 */
[----:B------:R-:W-:Y:S01]  /*12fd0*/  @!P2 FMUL R140, R140, 0.5 ;  /* 0x3f0000008c8ca820 */ /* 0x000fe20000400000 */
[----:B------:R-:W-:-:S02]  /*12fe0*/  F2FP.SATFINITE.E4M3.F32.PACK_AB_MERGE_C R53, RZ, R53, RZ ;  /* 0x00000035ff35723e */ /* 0x000fc400048070ff */
[----:B------:R-:W-:Y:S01]  /*12ff0*/  @!P6 FMUL R145, R145, 0.5 ;  /* 0x3f0000009191e820 */ /* 0x000fe20000400000 */
[----:B------:R2:W3:Y:S01]  /*13000*/  MUFU.EX2 R126, R140 ;  /* 0x0000008c007e7308 */ /* 0x0004e20000000800 */
[----:B------:R-:W-:Y:S02]  /*13010*/  LOP3.LUT R53, R53, 0xff, RZ, 0xc0, !PT ;  /* 0x000000ff35357812 */ /* 0x000fe400078ec0ff */
[----:B------:R-:W-:Y:S02]  /*13020*/  F2FP.SATFINITE.E4M3.F32.PACK_AB_MERGE_C R117, RZ, R117, RZ ;  /* 0x00000075ff75723e */ /* 0x000fe400048070ff */
[----:B------:R-:W-:Y:S01]  /*13030*/  F2FP.SATFINITE.E4M3.F32.PACK_AB_MERGE_C R118, RZ, R118, RZ ;  /* 0x00000076ff76723e */ /* 0x000fe200048070ff */
[----:B-1----:R-:W-:Y:S02]  /*13040*/  @!P4 FMUL R123, R123, R123 ;  /* 0x0000007b7b7bc220 */ /* 0x002fe40000400000 */
[----:B------:R1:W4:Y:S01]  /*13050*/  MUFU.EX2 R122, R145 ;  /* 0x00000091007a7308 */ /* 0x0003220000000800 */
[----:B------:R-:W-:Y:S01]  /*13060*/  FSETP.GEU.AND P4, PT, R148, -126, PT ;  /* 0xc2fc00009400780b */ /* 0x000fe20003f8e000 */
[----:B------:R-:W-:Y:S01]  /*13070*/  @!P3 FMUL R149, R149, 0.5 ;  /* 0x3f0000009595b820 */ /* 0x000fe20000400000 */
[----:B--2---:R-:W-:-:S01]  /*13080*/  FFMA R140, R146, UR21, -R124 ;  /* 0x00000015928c7c23 */ /* 0x004fc2000800087c */
[----:B------:R-:W-:Y:S01]  /*13090*/  FADD R146, R69, R128 ;  /* 0x0000008045927221 */ /* 0x000fe20000000000 */
[----:B------:R-:W-:Y:S01]  /*130a0*/  F2FP.SATFINITE.E4M3.F32.PACK_AB_MERGE_C R69, RZ, R69, RZ ;  /* 0x00000045ff45723e */ /* 0x000fe200048070ff */
[----:B------:R-:W-:Y:S01]  /*130b0*/  IMAD.U32 R118, R118, 0x10000, RZ ;  /* 0x0001000076767824 */ /* 0x000fe200078e00ff */
[----:B------:R-:W-:Y:S01]  /*130c0*/  LOP3.LUT R117, R117, 0xffff, RZ, 0xc0, !PT ;  /* 0x0000ffff75757812 */ /* 0x000fe200078ec0ff */
[----:B------:R2:W5:Y:S01]  /*130d0*/  MUFU.EX2 R14, R149 ;  /* 0x00000095000e7308 */ /* 0x0005620000000800 */
[----:B---3--:R-:W-:Y:S01]  /*130e0*/  @!P2 FMUL R126, R126, R126 ;  /* 0x0000007e7e7ea220 */ /* 0x008fe20000400000 */
[----:B------:R-:W-:Y:S01]  /*130f0*/  FSETP.GEU.AND P2, PT, R130, -126, PT ;  /* 0xc2fc00008200780b */ /* 0x000fe20003f4e000 */
[----:B-1----:R-:W-:-:S01]  /*13100*/  FFMA R145, R103, UR21, -R124 ;  /* 0x0000001567917c23 */ /* 0x002fc2000800087c */
[----:B------:R-:W-:Y:S01]  /*13110*/  FADD R103, R48, R113 ;  /* 0x0000007130677221 */ /* 0x000fe20000000000 */
[----:B------:R-:W-:-:S01]  /*13120*/  FADD R217, R217, R146 ;  /* 0x00000092d9d97221 */ /* 0x000fc20000000000 */
[----:B------:R-:W-:Y:S01]  /*13130*/  @!P4 FMUL R148, R148, 0.5 ;  /* 0x3f0000009494c820 */ /* 0x000fe20000400000 */
[----:B------:R-:W-:-:S01]  /*13140*/  FADD R146, R73, R136 ;  /* 0x0000008849927221 */ /* 0x000fc20000000000 */
[----:B------:R-:W-:Y:S01]  /*13150*/  FADD R200, R200, R103 ;  /* 0x00000067c8c87221 */ /* 0x000fe20000000000 */
[----:B----4-:R-:W-:Y:S01]  /*13160*/  @!P6 FMUL R122, R122, R122 ;  /* 0x0000007a7a7ae220 */ /* 0x010fe20000400000 */
[----:B------:R-:W-:Y:S01]  /*13170*/  FSETP.GEU.AND P6, PT, R127, -126, PT ;  /* 0xc2fc00007f00780b */ /* 0x000fe20003fce000 */
[----:B------:R1:W3:Y:S01]  /*13180*/  MUFU.EX2 R119, R148 ;  /* 0x0000009400777308 */ /* 0x0002e20000000800 */
[----:B--2---:R-:W-:-:S01]  /*13190*/  FFMA R149, R142, UR21, -R124 ;  /* 0x000000158e957c23 */ /* 0x004fc2000800087c */
[----:B------:R-:W-:Y:S01]  /*131a0*/  FADD R103, R45, R24 ;  /* 0x000000182d677221 */ /* 0x000fe20000000000 */
[----:B------:R-:W-:-:S01]  /*131b0*/  FFMA R142, R150, UR21, -R124 ;  /* 0x00000015968e7c23 */ /* 0x000fc2000800087c */
[----:B------:R-:W-:Y:S01]  /*131c0*/  @!P2 FMUL R130, R130, 0.5 ;  /* 0x3f0000008282a820 */ /* 0x000fe20000400000 */
[----:B------:R-:W-:-:S01]  /*131d0*/  FADD R124, R60, R129 ;  /* 0x000000813c7c7221 */ /* 0x000fc20000000000 */
[----:B-----5:R-:W-:Y:S01]  /*131e0*/  @!P3 FMUL R14, R14, R14 ;  /* 0x0000000e0e0eb220 */ /* 0x020fe20000400000 */
[----:B------:R-:W-:Y:S01]  /*131f0*/  FSETP.GEU.AND P3, PT, R134, -126, PT ;  /* 0xc2fc00008600780b */ /* 0x000fe20003f6e000 */
[----:B------:R-:W-:Y:S01]  /*13200*/  FADD R208, R208, R103 ;  /* 0x00000067d0d07221 */ /* 0x000fe20000000000 */
[----:B------:R-:W-:-:S01]  /*13210*/  FADD R103, R64, R133 ;  /* 0x0000008540677221 */ /* 0x000fc20000000000 */
[----:B------:R-:W2:Y:S01]  /*13220*/  MUFU.EX2 R130, R130 ;  /* 0x0000008200827308 */ /* 0x000ea20000000800 */
[----:B------:R-:W-:-:S01]  /*13230*/  FADD R211, R211, R124 ;  /* 0x0000007cd3d37221 */ /* 0x000fc20000000000 */
[----:B------:R-:W-:Y:S01]  /*13240*/  @!P6 FMUL R127, R127, 0.5 ;  /* 0x3f0000007f7fe820 */ /* 0x000fe20000400000 */
[----:B------:R-:W-:-:S01]  /*13250*/  FADD R124, R49, R104 ;  /* 0x00000068317c7221 */ /* 0x000fc20000000000 */
[----:B------:R-:W-:Y:S01]  /*13260*/  FADD R214, R214, R103 ;  /* 0x00000067d6d67221 */ /* 0x000fe20000000000 */
[----:B-1----:R-:W-:-:S01]  /*13270*/  FADD R148, R72, R19 ;  /* 0x0000001348947221 */ /* 0x002fc20000000000 */
[----:B------:R-:W-:Y:S01]  /*13280*/  FADD R221, R221, R146 ;  /* 0x00000092dddd7221 */ /* 0x000fe20000000000 */
[----:B---3--:R-:W-:Y:S01]  /*13290*/  @!P4 FMUL R119, R119, R119 ;  /* 0x000000777777c220 */ /* 0x008fe20000400000 */
[----:B------:R1:W3:Y:S01]  /*132a0*/  MUFU.EX2 R13, R127 ;  /* 0x0000007f000d7308 */ /* 0x0002e20000000800 */
[----:B------:R-:W-:Y:S01]  /*132b0*/  FSETP.GEU.AND P4, PT, R149, -126, PT ;  /* 0xc2fc00009500780b */ /* 0x000fe20003f8e000 */
[----:B------:R-:W-:Y:S01]  /*132c0*/  @!P3 FMUL R134, R134, 0.5 ;  /* 0x3f0000008686b820 */ /* 0x000fe20000400000 */
[----:B------:R-:W-:-:S01]  /*132d0*/  FADD R205, R205, R124 ;  /* 0x0000007ccdcd7221 */ /* 0x000fc20000000000 */
[----:B------:R-:W-:Y:S01]  /*132e0*/  FADD R219, R219, R148 ;  /* 0x00000094dbdb7221 */ /* 0x000fe20000000000 */
[----:B------:R-:W-:-:S01]  /*132f0*/  FADD R150, R63, R14 ;  /* 0x0000000e3f967221 */ /* 0x000fc20000000000 */
[----:B------:R-:W-:Y:S01]  /*13300*/  FADD R146, R62, R123 ;  /* 0x0000007b3e927221 */ /* 0x000fe20000000000 */
[----:B------:R-:W-:Y:S01]  /*13310*/  F2FP.SATFINITE.E4M3.F32.PACK_AB_MERGE_C R49, RZ, R49, RZ ;  /* 0x00000031ff31723e */ /* 0x000fe200048070ff */
[----:B------:R-:W4:Y:S01]  /*13320*/  MUFU.EX2 R134, R134 ;  /* 0x0000008600867308 */ /* 0x000f220000000800 */
[----:B--2---:R-:W-:Y:S01]  /*13330*/  @!P2 FMUL R130, R130, R130 ;  /* 0x000000828282a220 */ /* 0x004fe20000400000 */
[----:B------:R-:W-:Y:S01]  /*13340*/  FSETP.GEU.AND P2, PT, R139, -126, PT ;  /* 0xc2fc00008b00780b */ /* 0x000fe20003f4e000 */
[----:B-1----:R-:W-:-:S01]  /*13350*/  FADD R127, R65, R120 ;  /* 0x00000078417f7221 */ /* 0x002fc20000000000 */
[----:B------:R-:W-:Y:S01]  /*13360*/  FADD R151, R151, R150 ;  /* 0x0000009697977221 */ /* 0x000fe20000000000 */
[----:B------:R-:W-:-:S01]  /*13370*/  FADD R207, R207, R146 ;  /* 0x00000092cfcf7221 */ /* 0x000fc20000000000 */
[----:B------:R-:W-:Y:S01]  /*13380*/  @!P4 FMUL R149, R149, 0.5 ;  /* 0x3f0000009595c820 */ /* 0x000fe20000400000 */
[----:B------:R-:W-:-:S01]  /*13390*/  FADD R216, R216, R127 ;  /* 0x0000007fd8d87221 */ /* 0x000fc20000000000 */
[----:B------:R-:W-:Y:S01]  /*133a0*/  FADD R127, R26, R125 ;  /* 0x0000007d1a7f7221 */ /* 0x000fe20000000000 */
[----:B---3--:R-:W-:Y:S01]  /*133b0*/  @!P6 FMUL R13, R13, R13 ;  /* 0x0000000d0d0de220 */ /* 0x008fe20000400000 */
[----:B------:R-:W-:Y:S01]  /*133c0*/  FSETP.GEU.AND P6, PT, R135, -126, PT ;  /* 0xc2fc00008700780b */ /* 0x000fe20003fce000 */
[----:B------:R1:W2:Y:S01]  /*133d0*/  MUFU.EX2 R138, R149 ;  /* 0x00000095008a7308 */ /* 0x0002a20000000800 */
[----:B------:R-:W-:-:S01]  /*133e0*/  FADD R212, R212, R127 ;  /* 0x0000007fd4d47221 */ /* 0x000fc20000000000 */
[----:B------:R-:W-:Y:S01]  /*133f0*/  FADD R146, R34, R95 ;  /* 0x0000005f22927221 */ /* 0x000fe20000000000 */
[----:B------:R-:W-:-:S01]  /*13400*/  FADD R150, R35, R102 ;  /* 0x0000006623967221 */ /* 0x000fc20000000000 */
[----:B------:R-:W-:Y:S01]  /*13410*/  @!P2 FMUL R139, R139, 0.5 ;  /* 0x3f0000008b8ba820 */ /* 0x000fe20000400000 */
[----:B------:R-:W-:Y:S01]  /*13420*/  F2FP.SATFINITE.E4M3.F32.PACK_AB_MERGE_C R60, RZ, R60, RZ ;  /* 0x0000003cff3c723e */ /* 0x000fe200048070ff */
[----:B----4-:R-:W-:Y:S01]  /*13430*/  @!P3 FMUL R134, R134, R134 ;  /* 0x000000868686b220 */ /* 0x010fe20000400000 */
[----:B------:R-:W-:Y:S01]  /*13440*/  FSETP.GEU.AND P3, PT, R201, -126, PT ;  /* 0xc2fc0000c900780b */ /* 0x000fe20003f6e000 */
[----:B------:R3:W4:Y:S01]  /*13450*/  MUFU.EX2 R103, R139 ;  /* 0x0000008b00677308 */ /* 0x0007220000000800 */
[----:B-1----:R-:W-:-:S01]  /*13460*/  FADD R149, R67, R130 ;  /* 0x0000008243957221 */ /* 0x002fc20000000000 */
[----:B------:R-:W-:-:S02]  /*13470*/  F2FP.SATFINITE.E4M3.F32.PACK_AB_MERGE_C R72, RZ, R72, RZ ;  /* 0x00000048ff48723e */ /* 0x000fc400048070ff */
[----:B------:R-:W-:Y:S01]  /*13480*/  @!P6 FMUL R135, R135, 0.5 ;  /* 0x3f0000008787e820 */ /* 0x000fe20000400000 */
[----:B------:R-:W-:Y:S01]  /*13490*/  FADD R150, R150, R149 ;  /* 0x0000009596967221 */ /* 0x000fe20000000000 */
[----:B------:R-:W-:-:S01]  /*134a0*/  FADD R149, R38, R99 ;  /* 0x0000006326957221 */ /* 0x000fc20000000000 */
[----:B------:R-:W-:Y:S01]  /*134b0*/  F2FP.SATFINITE.E4M3.F32.PACK_AB_MERGE_C R73, RZ, R73, RZ ;  /* 0x00000049ff49723e */ /* 0x000fe200048070ff */
[----:B------:R1:W5:Y:S01]  /*134c0*/  MUFU.EX2 R124, R135 ;  /* 0x00000087007c7308 */ /* 0x0003620000000800 */
[----:B--2---:R-:W-:Y:S01]  /*134d0*/  @!P4 FMUL R138, R138, R138 ;  /* 0x0000008a8a8ac220 */ /* 0x004fe20000400000 */
[----:B------:R-:W-:Y:S02]  /*134e0*/  FSETP.GEU.AND P4, PT, R142, -126, PT ;  /* 0xc2fc00008e00780b */ /* 0x000fe40003f8e000 */
[----:B------:R-:W-:Y:S01]  /*134f0*/  @!P3 FMUL R201, R201, 0.5 ;  /* 0x3f000000c9c9b820 */ /* 0x000fe20000400000 */
[----:B---3--:R-:W-:Y:S01]  /*13500*/  FADD R139, R79, R138 ;  /* 0x0000008a4f8b7221 */ /* 0x008fe20000000000 */
[----:B------:R-:W-:-:S02]  /*13510*/  F2FP.SATFINITE.E4M3.F32.PACK_AB_MERGE_C R48, RZ, R48, RZ ;  /* 0x00000030ff30723e */ /* 0x000fc400048070ff */
[----:B------:R2:W3:Y:S01]  /*13520*/  MUFU.EX2 R127, R201 ;  /* 0x000000c9007f7308 */ /* 0x0004e20000000800 */
[----:B----4-:R-:W-:Y:S01]  /*13530*/  @!P2 FMUL R103, R103, R103 ;  /* 0x000000676767a220 */ /* 0x010fe20000400000 */
[----:B------:R-:W-:Y:S01]  /*13540*/  FSETP.GEU.AND P2, PT, R131, -126, PT ;  /* 0xc2fc00008300780b */ /* 0x000fe20003f4e000 */
[----:B-1----:R-:W-:-:S01]  /*13550*/  FADD R135, R68, R137 ;  /* 0x0000008944877221 */ /* 0x002fc20000000000 */
[----:B------:R-:W-:Y:S02]  /*13560*/  F2FP.SATFINITE.E4M3.F32.PACK_AB_MERGE_C R45, RZ, R45, RZ ;  /* 0x0000002dff2d723e */ /* 0x000fe400048070ff */
[----:B------:R-:W-:Y:S01]  /*13570*/  F2FP.SATFINITE.E4M3.F32.PACK_AB_MERGE_C R68, RZ, R68, RZ ;  /* 0x00000044ff44723e */ /* 0x000fe200048070ff */
[----:B------:R-:W-:Y:S01]  /*13580*/  @!P4 FMUL R142, R142, 0.5 ;  /* 0x3f0000008e8ec820 */ /* 0x000fe20000400000 */
[----:B------:R-:W-:-:S01]  /*13590*/  FADD R210, R210, R135 ;  /* 0x00000087d2d27221 */ /* 0x000fc20000000000 */
[----:B-----5:R-:W-:Y:S01]  /*135a0*/  @!P6 FMUL R124, R124, R124 ;  /* 0x0000007c7c7ce220 */ /* 0x020fe20000400000 */
[----:B------:R-:W-:Y:S01]  /*135b0*/  FSETP.GEU.AND P6, PT, R140, -126, PT ;  /* 0xc2fc00008c00780b */ /* 0x000fe20003fce000 */
[----:B------:R-:W-:Y:S01]  /*135c0*/  FADD R135, R56, R121 ;  /* 0x0000007938877221 */ /* 0x000fe20000000000 */
[----:B--2---:R-:W-:-:S01]  /*135d0*/  FADD R201, R43, R110 ;  /* 0x0000006e2bc97221 */ /* 0x004fc20000000000 */
[----:B------:R-:W1:Y:S01]  /*135e0*/  MUFU.EX2 R142, R142 ;  /* 0x0000008e008e7308 */ /* 0x000e620000000800 */
[----:B------:R-:W-:-:S01]  /*135f0*/  FADD R148, R75, R124 ;  /* 0x0000007c4b947221 */ /* 0x000fc20000000000 */
[----:B------:R-:W-:Y:S01]  /*13600*/  @!P2 FMUL R131, R131, 0.5 ;  /* 0x3f0000008383a820 */ /* 0x000fe20000400000 */
[----:B------:R-:W-:-:S01]  /*13610*/  FADD R218, R218, R135 ;  /* 0x00000087dada7221 */ /* 0x000fc20000000000 */
[----:B------:R-:W-:Y:S01]  /*13620*/  FADD R135, R57, R112 ;  /* 0x0000007039877221 */ /* 0x000fe20000000000 */
[----:B------:R-:W-:-:S01]  /*13630*/  FADD R201, R201, R148 ;  /* 0x00000094c9c97221 */ /* 0x000fc20000000000 */
[----:B------:R-:W-:Y:S01]  /*13640*/  FADD R148, R47, R114 ;  /* 0x000000722f947221 */ /* 0x000fe20000000000 */
[----:B---3--:R-:W-:Y:S01]  /*13650*/  @!P3 FMUL R127, R127, R127 ;  /* 0x0000007f7f7fb220 */ /* 0x008fe20000400000 */
[----:B------:R-:W2:Y:S01]  /*13660*/  MUFU.EX2 R131, R131 ;  /* 0x0000008300837308 */ /* 0x000ea20000000800 */
[----:B------:R-:W-:-:S01]  /*13670*/  FADD R220, R220, R135 ;  /* 0x00000087dcdc7221 */ /* 0x000fc20000000000 */
[----:B------:R-:W-:Y:S01]  /*13680*/  @!P6 FMUL R140, R140, 0.5 ;  /* 0x3f0000008c8ce820 */ /* 0x000fe20000400000 */
[----:B------:R-:W-:-:S01]  /*13690*/  FADD R135, R59, R126 ;  /* 0x0000007e3b877221 */ /* 0x000fc20000000000 */
[----:B------:R-:W-:Y:S01]  /*136a0*/  FADD R148, R148, R139 ;  /* 0x0000008b94947221 */ /* 0x000fe20000000000 */
[----:B------:R-:W-:-:S01]  /*136b0*/  FADD R202, R82, R127 ;  /* 0x0000007f52ca7221 */ /* 0x000fc20000000000 */
[----:B------:R-:W-:Y:S01]  /*136c0*/  FSETP.GEU.AND P3, PT, R145, -126, PT ;  /* 0xc2fc00009100780b */ /* 0x000fe20003f6e000 */
[----:B------:R-:W-:-:S01]  /*136d0*/  FADD R206, R206, R135 ;  /* 0x00000087cece7221 */ /* 0x000fc20000000000 */
[----:B------:R-:W3:Y:S01]  /*136e0*/  MUFU.EX2 R140, R140 ;  /* 0x0000008c008c7308 */ /* 0x000ee20000000800 */
[----:B------:R-:W-:-:S01]  /*136f0*/  FADD R135, R78, R103 ;  /* 0x000000674e877221 */ /* 0x000fc20000000000 */
[----:B-1----:R-:W-:Y:S01]  /*13700*/  @!P4 FMUL R142, R142, R142 ;  /* 0x0000008e8e8ec220 */ /* 0x002fe20000400000 */
[----:B------:R-:W-:Y:S01]  /*13710*/  FSETP.GEU.AND P4, PT, R143, -126, PT ;  /* 0xc2fc00008f00780b */ /* 0x000fe20003f8e000 */
[----:B------:R-:W-:Y:S01]  /*13720*/  FADD R148, R151, R148 ;  /* 0x0000009497947221 */ /* 0x000fe20000000000 */
[----:B------:R-:W-:-:S01]  /*13730*/  FADD R204, R204, R135 ;  /* 0x00000087cccc7221 */ /* 0x000fc20000000000 */
[----:B------:R-:W-:Y:S01]  /*13740*/  FADD R135, R66, R13 ;  /* 0x0000000d42877221 */ /* 0x000fe20000000000 */
[----:B------:R-:W-:Y:S01]  /*13750*/  F2FP.SATFINITE.E4M3.F32.PACK_AB_MERGE_C R151, RZ, R28, RZ ;  /* 0x0000001cff97723e */ /* 0x000fe200048070ff */
[----:B------:R-:W-:Y:S01]  /*13760*/  FADD R147, R147, R202 ;  /* 0x000000ca93937221 */ /* 0x000fe20000000000 */
[----:B--2---:R-:W-:Y:S01]  /*13770*/  @!P2 FMUL R131, R131, R131 ;  /* 0x000000838383a220 */ /* 0x004fe20000400000 */
[----:B------:R-:W-:Y:S01]  /*13780*/  FSETP.GEU.AND P2, PT, R141, -126, PT ;  /* 0xc2fc00008d00780b */ /* 0x000fe20003f4e000 */
[----:B------:R-:W-:-:S01]  /*13790*/  FADD R146, R146, R135 ;  /* 0x0000008792927221 */ /* 0x000fc20000000000 */
[----:B------:R-:W-:Y:S01]  /*137a0*/  LOP3.LUT R151, R151, 0xffff, RZ, 0xc0, !PT ;  /* 0x0000ffff97977812 */ /* 0x000fe200078ec0ff */
[----:B------:R-:W-:Y:S01]  /*137b0*/  @!P3 FMUL R145, R145, 0.5 ;  /* 0x3f0000009191b820 */ /* 0x000fe20000400000 */
[----:B------:R-:W-:Y:S01]  /*137c0*/  LOP3.LUT R28, R23, 0xff, RZ, 0xc0, !PT ;  /* 0x000000ff171c7812 */ /* 0x000fe200078ec0ff */
[----:B------:R-:W-:-:S01]  /*137d0*/  FADD R146, R146, R147 ;  /* 0x0000009392927221 */ /* 0x000fc20000000000 */
[----:B------:R-:W-:Y:S01]  /*137e0*/  LOP3.LUT R147, R25, 0xffff, RZ, 0xc0, !PT ;  /* 0x0000ffff19937812 */ /* 0x000fe200078ec0ff */
[----:B---3--:R-:W-:Y:S01]  /*137f0*/  @!P6 FMUL R140, R140, R140 ;  /* 0x0000008c8c8ce220 */ /* 0x008fe20000400000 */
[----:B------:R-:W-:Y:S01]  /*13800*/  FSETP.GEU.AND P6, PT, R144, -126, PT ;  /* 0xc2fc00009000780b */ /* 0x000fe20003fce000 */
[----:B------:R-:W-:Y:S01]  /*13810*/  @!P4 FMUL R143, R143, 0.5 ;  /* 0x3f0000008f8fc820 */ /* 0x000fe20000400000 */
[----:B------:R-:W-:Y:S01]  /*13820*/  PRMT R22, R151, 0x7604, R22 ;  /* 0x0000760497167816 */ /* 0x000fe20000000016 */
[----:B------:R1:W2:Y:S01]  /*13830*/  MUFU.EX2 R135, R145 ;  /* 0x0000009100877308 */ /* 0x0002a20000000800 */
[----:B------:R-:W-:Y:S01]  /*13840*/  F2FP.SATFINITE.E4M3.F32.PACK_AB_MERGE_C R151, RZ, R44, RZ ;  /* 0x0000002cff97723e */ /* 0x000fe200048070ff */
[----:B------:R-:W-:Y:S01]  /*13850*/  @!P2 FMUL R141, R141, 0.5 ;  /* 0x3f0000008d8da820 */ /* 0x000fe20000400000 */
[----:B------:R-:W-:Y:S01]  /*13860*/  PRMT R28, R147, 0x7604, R28 ;  /* 0x00007604931c7816 */ /* 0x000fe2000000001c */
[----:B------:R-:W-:Y:S01]  /*13870*/  FADD R202, R70, R119 ;  /* 0x0000007746ca7221 */ /* 0x000fe20000000000 */
[----:B------:R-:W-:Y:S01]  /*13880*/  LOP3.LUT R44, R37, 0xffff, RZ, 0xc0, !PT ;  /* 0x0000ffff252c7812 */ /* 0x000fe200078ec0ff */
[----:B------:R-:W-:Y:S01]  /*13890*/  FADD R222, R83, R140 ;  /* 0x0000008c53de7221 */ /* 0x000fe20000000000 */
[----:B------:R-:W-:Y:S01]  /*138a0*/  F2FP.SATFINITE.E4M3.F32.PACK_AB_MERGE_C R147, RZ, R40, RZ ;  /* 0x00000028ff93723e */ /* 0x000fe200048070ff */
[----:B------:R-:W3:Y:S01]  /*138b0*/  MUFU.EX2 R141, R141 ;  /* 0x0000008d008d7308 */ /* 0x000ee20000000800 */
[----:B------:R-:W-:Y:S01]  /*138c0*/  LOP3.LUT R40, R36, 0xffff, RZ, 0xc0, !PT ;  /* 0x0000ffff24287812 */ /* 0x000fe200078ec0ff */
[----:B------:R-:W-:Y:S01]  /*138d0*/  @!P6 FMUL R144, R144, 0.5 ;  /* 0x3f0000009090e820 */ /* 0x000fe20000400000 */
[----:B------:R-:W-:Y:S01]  /*138e0*/  PRMT R36, R29, 0x7604, R32 ;  /* 0x000076041d247816 */ /* 0x000fe20000000020 */
[----:B------:R-:W-:Y:S01]  /*138f0*/  FADD R149, R149, R202 ;  /* 0x000000ca95957221 */ /* 0x000fe20000000000 */
[----:B------:R-:W-:Y:S01]  /*13900*/  PRMT R32, R44, 0x7604, R41 ;  /* 0x000076042c207816 */ /* 0x000fe20000000029 */
[----:B------:R-:W-:Y:S01]  /*13910*/  FADD R202, R54, R115 ;  /* 0x0000007336ca7221 */ /* 0x000fe20000000000 */
[----:B------:R-:W-:Y:S01]  /*13920*/  F2FP.SATFINITE.E4M3.F32.PACK_AB_MERGE_C R44, RZ, R26, RZ ;  /* 0x0000001aff2c723e */ /* 0x000fe200048070ff */
[----:B------:R4:W5:Y:S01]  /*13930*/  MUFU.EX2 R139, R144 ;  /* 0x00000090008b7308 */ /* 0x0009620000000800 */
[----:B------:R-:W-:Y:S01]  /*13940*/  PRMT R33, R40, 0x7604, R33 ;  /* 0x0000760428217816 */ /* 0x000fe20000000021 */
[----:B-1----:R-:W-:Y:S01]  /*13950*/  FADD R145, R86, R131 ;  /* 0x0000008356917221 */ /* 0x002fe20000000000 */
[----:B------:R-:W-:Y:S01]  /*13960*/  LOP3.LUT R40, R49, 0xff, RZ, 0xc0, !PT ;  /* 0x000000ff31287812 */ /* 0x000fe200078ec0ff */
[----:B------:R-:W-:Y:S01]  /*13970*/  FADD R203, R203, R222 ;  /* 0x000000decbcb7221 */ /* 0x000fe20000000000 */
[----:B------:R-:W-:Y:S01]  /*13980*/  LOP3.LUT R37, R52, 0xffff, RZ, 0xc0, !PT ;  /* 0x0000ffff34257812 */ /* 0x000fe200078ec0ff */
[----:B------:R-:W-:Y:S01]  /*13990*/  FADD R202, R202, R145 ;  /* 0x00000091caca7221 */ /* 0x000fe20000000000 */
[----:B------:R-:W-:Y:S01]  /*139a0*/  LOP3.LUT R44, R44, 0xffff, RZ, 0xc0, !PT ;  /* 0x0000ffff2c2c7812 */ /* 0x000fe200078ec0ff */
[----:B------:R-:W1:Y:S01]  /*139b0*/  MUFU.EX2 R143, R143 ;  /* 0x0000008f008f7308 */ /* 0x000e620000000800 */
[----:B------:R-:W-:Y:S01]  /*139c0*/  PRMT R40, R37, 0x7604, R40 ;  /* 0x0000760425287816 */ /* 0x000fe20000000028 */
[----:B----4-:R-:W-:Y:S01]  /*139d0*/  FADD R144, R200, R211 ;  /* 0x000000d3c8907221 */ /* 0x010fe20000000000 */
[----:B------:R-:W-:Y:S01]  /*139e0*/  PRMT R37, R44, 0x7604, R53 ;  /* 0x000076042c257816 */ /* 0x000fe20000000035 */
[----:B------:R-:W-:Y:S01]  /*139f0*/  FADD R211, R39, R106 ;  /* 0x0000006a27d37221 */ /* 0x000fe20000000000 */
[----:B------:R-:W-:Y:S01]  /*13a00*/  F2FP.SATFINITE.E4M3.F32.PACK_AB_MERGE_C R56, RZ, R56, RZ ;  /* 0x00000038ff38723e */ /* 0x000fe200048070ff */
[----:B------:R-:W-:Y:S01]  /*13a10*/  FADD R200, R71, R134 ;  /* 0x0000008647c87221 */ /* 0x000fe20000000000 */
[----:B------:R-:W-:Y:S01]  /*13a20*/  F2FP.SATFINITE.E4M3.F32.PACK_AB_MERGE_C R57, RZ, R57, RZ ;  /* 0x00000039ff39723e */ /* 0x000fe200048070ff */
[----:B------:R-:W-:Y:S01]  /*13a30*/  FADD R145, R208, R215 ;  /* 0x000000d7d0917221 */ /* 0x000fe20000000000 */
[----:B------:R-:W-:Y:S01]  /*13a40*/  LOP3.LUT R49, R60, 0xff, RZ, 0xc0, !PT ;  /* 0x000000ff3c317812 */ /* 0x000fe200078ec0ff */
[----:B------:R-:W-:Y:S01]  /*13a50*/  FADD R222, R55, R122 ;  /* 0x0000007a37de7221 */ /* 0x000fe20000000000 */
[----:B------:R-:W-:Y:S01]  /*13a60*/  LOP3.LUT R44, R61, 0xffff, RZ, 0xc0, !PT ;  /* 0x0000ffff3d2c7812 */ /* 0x000fe200078ec0ff */
[----:B------:R-:W-:Y:S01]  /*13a70*/  FADD R215, R87, R142 ;  /* 0x0000008e57d77221 */ /* 0x000fe20000000000 */
[----:B------:R-:W-:Y:S01]  /*13a80*/  LOP3.LUT R72, R72, 0xff, RZ, 0xc0, !PT ;  /* 0x000000ff48487812 */ /* 0x000fe200078ec0ff */
[----:B--2---:R-:W-:Y:S01]  /*13a90*/  @!P3 FMUL R135, R135, R135 ;  /* 0x000000878787b220 */ /* 0x004fe20000400000 */
[----:B------:R-:W-:Y:S01]  /*13aa0*/  LOP3.LUT R73, R73, 0xffff, RZ, 0xc0, !PT ;  /* 0x0000ffff49497812 */ /* 0x000fe200078ec0ff */
[----:B---3--:R-:W-:Y:S01]  /*13ab0*/  @!P2 FMUL R141, R141, R141 ;  /* 0x0000008d8d8da220 */ /* 0x008fe20000400000 */
[----:B------:R-:W-:Y:S01]  /*13ac0*/  F2FP.SATFINITE.E4M3.F32.PACK_AB_MERGE_C R113, RZ, R113, RZ ;  /* 0x00000071ff71723e */ /* 0x000fe200048070ff */
[----:B-----5:R-:W-:Y:S01]  /*13ad0*/  @!P6 FMUL R139, R139, R139 ;  /* 0x0000008b8b8be220 */ /* 0x020fe20000400000 */
[----:B------:R-:W-:Y:S01]  /*13ae0*/  F2FP.SATFINITE.E4M3.F32.PACK_AB_MERGE_C R24, RZ, R24, RZ ;  /* 0x00000018ff18723e */ /* 0x000fe200048070ff */
[----:B-1----:R-:W-:Y:S01]  /*13af0*/  @!P4 FMUL R143, R143, R143 ;  /* 0x0000008f8f8fc220 */ /* 0x002fe20000400000 */
[----:B------:R-:W-:Y:S01]  /*13b00*/  LOP3.LUT R41, R48, 0xff, RZ, 0xc0, !PT ;  /* 0x000000ff30297812 */ /* 0x000fe200078ec0ff */
[----:B------:R-:W-:Y:S01]  /*13b10*/  FADD R211, R211, R200 ;  /* 0x000000c8d3d37221 */ /* 0x000fe20000000000 */
[----:B------:R-:W-:Y:S01]  /*13b20*/  LOP3.LUT R26, R45, 0xffff, RZ, 0xc0, !PT ;  /* 0x0000ffff2d1a7812 */ /* 0x000fe200078ec0ff */
        /* <DEDUP_REMOVED lines=11> */
[----:B------:R-:W-:Y:S01]  /*13be0*/  PRMT R49, R44, 0x7604, R49 ;  /* 0x000076042c317816 */ /* 0x000fe20000000031 */
[----:B------:R-:W-:Y:S01]  /*13bf0*/  FADD R215, R90, R143 ;  /* 0x0000008f5ad77221 */ /* 0x000fe20000000000 */
[----:B------:R-:W-:Y:S01]  /*13c00*/  PRMT R44, R73, 0x7604, R72 ;  /* 0x00007604492c7816 */ /* 0x000fe20000000048 */
[----:B------:R-:W-:Y:S01]  /*13c10*/  FADD R213, R213, R208 ;  /* 0x000000d0d5d57221 */ /* 0x000fe20000000000 */
[----:B------:R-:W-:Y:S01]  /*13c20*/  F2FP.SATFINITE.E4M3.F32.PACK_AB_MERGE_C R14, RZ, R14, RZ ;  /* 0x0000000eff0e723e */ /* 0x000fe200048070ff */
[----:B------:R-:W-:Y:S01]  /*13c30*/  FADD R214, R214, R215 ;  /* 0x000000d7d6d67221 */ /* 0x000fe20000000000 */
[----:B------:R-:W-:Y:S01]  /*13c40*/  LOP3.LUT R72, R113, 0xff, RZ, 0xc0, !PT ;  /* 0x000000ff71487812 */ /* 0x000fe200078ec0ff */
[----:B------:R-:W-:Y:S01]  /*13c50*/  FADD R209, R209, R210 ;  /* 0x000000d2d1d17221 */ /* 0x000fe20000000000 */
[----:B------:R-:W-:Y:S01]  /*13c60*/  LOP3.LUT R69, R24, 0xffff, RZ, 0xc0, !PT ;  /* 0x0000ffff18457812 */ /* 0x000fe200078ec0ff */
[----:B------:R-:W-:Y:S01]  /*13c70*/  IMAD.U32 R14, R14, 0x10000, RZ ;  /* 0x000100000e0e7824 */ /* 0x000fe200078e00ff */
        /* <DEDUP_REMOVED lines=18> */
[----:B------:R-:W-:Y:S01]  /*13da0*/  F2FP.SATFINITE.E4M3.F32.PACK_AB_MERGE_C R65, RZ, R65, RZ ;  /* 0x00000041ff41723e */ /* 0x000fe200048070ff */
[----:B------:R-:W-:Y:S01]  /*13db0*/  FADD R150, R201, R150 ;  /* 0x00000096c9967221 */ /* 0x000fe20000000000 */
[----:B------:R-:W-:Y:S01]  /*13dc0*/  PRMT R57, R52, 0x7604, R57 ;  /* 0x0000760434397816 */ /* 0x000fe20000000039 */
[----:B------:R-:W-:Y:S01]  /*13dd0*/  FADD R149, R204, R149 ;  /* 0x00000095cc957221 */ /* 0x000fe20000000000 */
[----:B------:R-:W-:Y:S01]  /*13de0*/  F2FP.SATFINITE.E4M3.F32.PACK_AB_MERGE_C R102, RZ, R102, RZ ;  /* 0x00000066ff66723e */ /* 0x000fe200048070ff */
[----:B------:R-:W-:Y:S01]  /*13df0*/  FADD R23, R148, R23 ;  /* 0x0000001794177221 */ /* 0x000fe20000000000 */
[----:B------:R-:W-:Y:S01]  /*13e00*/  F2FP.SATFINITE.E4M3.F32.PACK_AB_MERGE_C R99, RZ, R99, RZ ;  /* 0x00000063ff63723e */ /* 0x000fe200048070ff */
[----:B------:R-:W-:Y:S01]  /*13e10*/  FADD R146, R149, R146 ;  /* 0x0000009295927221 */ /* 0x000fe20000000000 */
[----:B------:R-:W-:Y:S01]  /*13e20*/  LOP3.LUT R56, R85, 0xff, RZ, 0xc0, !PT ;  /* 0x000000ff55387812 */ /* 0x000fe200078ec0ff */
[----:B------:R-:W-:Y:S01]  /*13e30*/  IMAD.U32 R102, R102, 0x10000, RZ ;  /* 0x0001000066667824 */ /* 0x000fe200078e00ff */
[----:B------:R-:W-:Y:S01]  /*13e40*/  LOP3.LUT R53, R76, 0xffff, RZ, 0xc0, !PT ;  /* 0x0000ffff4c357812 */ /* 0x000fe200078ec0ff */
[----:B------:R-:W-:Y:S01]  /*13e50*/  FADD R23, R150, R23 ;  /* 0x0000001796177221 */ /* 0x000fe20000000000 */
[----:B------:R-:W-:Y:S01]  /*13e60*/  LOP3.LUT R61, R84, 0xffff, RZ, 0xc0, !PT ;  /* 0x0000ffff543d7812 */ /* 0x000fe200078ec0ff */
[----:B------:R-:W-:Y:S01]  /*13e70*/  FADD R144, R144, R209 ;  /* 0x000000d190907221 */ /* 0x000fe20000000000 */
[----:B------:R-:W-:Y:S01]  /*13e80*/  LOP3.LUT R69, R69, 0xff0000, R14, 0xf8, !PT ;  /* 0x00ff000045457812 */ /* 0x000fe200078ef80e */
[----:B------:R-:W-:Y:S01]  /*13e90*/  IMAD.SHL.U32 R14, R91, 0x1000000, RZ ;  /* 0x010000005b0e7824 */ /* 0x000fe200078e00ff */
[----:B------:R-:W-:Y:S01]  /*13ea0*/  LOP3.LUT R48, R64, 0xff, RZ, 0xc0, !PT ;  /* 0x000000ff40307812 */ /* 0x000fe200078ec0ff */
[----:B------:R-:W-:Y:S01]  /*13eb0*/  FADD R145, R145, R208 ;  /* 0x000000d091917221 */ /* 0x000fe20000000000 */
[----:B------:R-:W-:Y:S01]  /*13ec0*/  LOP3.LUT R65, R65, 0xffff, RZ, 0xc0, !PT ;  /* 0x0000ffff41417812 */ /* 0x000fe200078ec0ff */
[----:B------:R-:W-:Y:S01]  /*13ed0*/  FADD R146, R23, R146 ;  /* 0x0000009217927221 */ /* 0x000fe20000000000 */
[----:B------:R-:W-:-:S02]  /*13ee0*/  LOP3.LUT R57, R57, 0xff0000, R94, 0xf8, !PT ;  /* 0x00ff000039397812 */ /* 0x000fc400078ef85e */
[----:B------:R-:W-:Y:S02]  /*13ef0*/  LOP3.LUT R99, R99, 0xffff, RZ, 0xc0, !PT ;  /* 0x0000ffff63637812 */ /* 0x000fe400078ec0ff */
[----:B------:R-:W-:Y:S02]  /*13f00*/  F2FP.SATFINITE.E4M3.F32.PACK_AB_MERGE_C R210, RZ, R20, RZ ;  /* 0x00000014ffd2723e */ /* 0x000fe400048070ff */
[----:B------:R-:W-:Y:S02]  /*13f10*/  PRMT R56, R53, 0x7604, R56 ;  /* 0x0000760435387816 */ /* 0x000fe40000000038 */
[----:B------:R-:W-:Y:S02]  /*13f20*/  PRMT R53, R61, 0x7604, R80 ;  /* 0x000076043d357816 */ /* 0x000fe40000000050 */
[----:B------:R-:W-:Y:S02]  /*13f30*/  F2FP.SATFINITE.E4M3.F32.PACK_AB_MERGE_C R110, RZ, R110, RZ ;  /* 0x0000006eff6e723e */ /* 0x000fe400048070ff */
[----:B------:R-:W-:-:S02]  /*13f40*/  PRMT R48, R65, 0x7604, R48 ;  /* 0x0000760441307816 */ /* 0x000fc40000000030 */
[----:B------:R-:W-:Y:S01]  /*13f50*/  LOP3.LUT R65, R97, 0xff, RZ, 0xc0, !PT ;  /* 0x000000ff61417812 */ /* 0x000fe200078ec0ff */
[----:B------:R-:W-:Y:S01]  /*13f60*/  IMAD.U32 R110, R110, 0x10000, RZ ;  /* 0x000100006e6e7824 */ /* 0x000fe200078e00ff */
[----:B------:R-:W-:Y:S01]  /*13f70*/  LOP3.LUT R57, R57, R14, RZ, 0xfc, !PT ;  /* 0x0000000e39397212 */ /* 0x000fe200078efcff */
[----:B------:R-:W-:Y:S01]  /*13f80*/  IMAD.SHL.U32 R14, R99, 0x1000000, RZ ;  /* 0x01000000630e7824 */ /* 0x000fe200078e00ff */
[----:B------:R-:W-:Y:S01]  /*13f90*/  LOP3.LUT R20, R16, 0xff, RZ, 0xc0, !PT ;  /* 0x000000ff10147812 */ /* 0x000fe200078ec0ff */
[----:B------:R-:W-:-:S01]  /*13fa0*/  FADD R16, R220, R221 ;  /* 0x000000dddc107221 */ /* 0x000fc20000000000 */
[----:B------:R-:W-:Y:S02]  /*13fb0*/  LOP3.LUT R215, R210, 0xffff, RZ, 0xc0, !PT ;  /* 0x0000ffffd2d77812 */ /* 0x000fe400078ec0ff */
[----:B------:R-:W-:Y:S01]  /*13fc0*/  LOP3.LUT R53, R53, 0xff0000, R102, 0xf8, !PT ;  /* 0x00ff000035357812 */ /* 0x000fe200078ef866 */
[----:B------:R-:W-:Y:S01]  /*13fd0*/  FADD R16, R205, R16 ;  /* 0x00000010cd107221 */ /* 0x000fe20000000000 */
[----:B------:R-:W-:-:S02]  /*13fe0*/  PRMT R65, R88, 0x7604, R65 ;  /* 0x0000760458417816 */ /* 0x000fc40000000041 */
[----:B------:R-:W-:Y:S01]  /*13ff0*/  F2FP.SATFINITE.E4M3.F32.PACK_AB_MERGE_C R115, RZ, R115, RZ ;  /* 0x00000073ff73723e */ /* 0x000fe200048070ff */
[----:B------:R-:W-:-:S01]  /*14000*/  FADD R16, R145, R16 ;  /* 0x0000001091107221 */ /* 0x000fc20000000000 */
[----:B------:R-:W-:Y:S02]  /*14010*/  PRMT R20, R215, 0x7604, R20 ;  /* 0x00007604d7147816 */ /* 0x000fe40000000014 */
[----:B------:R-:W-:Y:S02]  /*14020*/  F2FP.SATFINITE.E4M3.F32.PACK_AB_MERGE_C R106, RZ, R106, RZ ;  /* 0x0000006aff6a723e */ /* 0x000fe400048070ff */
[----:B------:R-:W-:Y:S02]  /*14030*/  LOP3.LUT R61, R96, 0xff, RZ, 0xc0, !PT ;  /* 0x000000ff603d7812 */ /* 0x000fe400078ec0ff */
[----:B------:R-:W-:Y:S02]  /*14040*/  F2FP.SATFINITE.E4M3.F32.PACK_AB_MERGE_C R114, RZ, R114, RZ ;  /* 0x00000072ff72723e */ /* 0x000fe400048070ff */
[----:B------:R-:W-:Y:S01]  /*14050*/  LOP3.LUT R53, R53, R14, RZ, 0xfc, !PT ;  /* 0x0000000e35357212 */ /* 0x000fe200078efcff */
[----:B------:R-:W-:Y:S01]  /*14060*/  IMAD.SHL.U32 R14, R107, 0x1000000, RZ ;  /* 0x010000006b0e7824 */ /* 0x000fe200078e00ff */
[----:B------:R-:W-:-:S02]  /*14070*/  LOP3.LUT R60, R93, 0xffff, RZ, 0xc0, !PT ;  /* 0x0000ffff5d3c7812 */ /* 0x000fc400078ec0ff */
[----:B------:R-:W-:Y:S02]  /*14080*/  LOP3.LUT R64, R92, 0xff, RZ, 0xc0, !PT ;  /* 0x000000ff5c407812 */ /* 0x000fe400078ec0ff */
[----:B------:R-:W-:Y:S02]  /*14090*/  LOP3.LUT R65, R65, 0xff0000, R110, 0xf8, !PT ;  /* 0x00ff000041417812 */ /* 0x000fe400078ef86e */
[----:B------:R-:W-:Y:S02]  /*140a0*/  LOP3.LUT R115, R115, 0xffff, RZ, 0xc0, !PT ;  /* 0x0000ffff73737812 */ /* 0x000fe400078ec0ff */
[----:B------:R-:W-:Y:S01]  /*140b0*/  LOP3.LUT R20, R20, 0xff0000, R27, 0xf8, !PT ;  /* 0x00ff000014147812 */ /* 0x000fe200078ef81b */
[----:B------:R-:W-:Y:S01]  /*140c0*/  IMAD.U32 R27, R106, 0x10000, RZ ;  /* 0x000100006a1b7824 */ /* 0x000fe200078e00ff */
[----:B------:R-:W-:Y:S02]  /*140d0*/  PRMT R61, R100, 0x7604, R61 ;  /* 0x00007604643d7816 */ /* 0x000fe4000000003d */
[----:B------:R-:W-:Y:S01]  /*140e0*/  LOP3.LUT R56, R56, 0xff0000, R25, 0xf8, !PT ;  /* 0x00ff000038387812 */ /* 0x000fe200078ef819 */
[----:B------:R-:W-:Y:S01]  /*140f0*/  IMAD.U32 R25, R114, 0x10000, RZ ;  /* 0x0001000072197824 */ /* 0x000fe200078e00ff */
[----:B------:R-:W-:-:S02]  /*14100*/  F2FP.SATFINITE.E4M3.F32.PACK_AB_MERGE_C R13, RZ, R13, RZ ;  /* 0x0000000dff0d723e */ /* 0x000fc400048070ff */
[----:B------:R-:W-:Y:S02]  /*14110*/  PRMT R52, R60, 0x7604, R89 ;  /* 0x000076043c347816 */ /* 0x000fe40000000059 */
[----:B------:R-:W-:Y:S02]  /*14120*/  F2FP.SATFINITE.E4M3.F32.PACK_AB_MERGE_C R122, RZ, R122, RZ ;  /* 0x0000007aff7a723e */ /* 0x000fe400048070ff */
[----:B------:R-:W-:Y:S02]  /*14130*/  PRMT R64, R101, 0x7604, R64 ;  /* 0x0000760465407816 */ /* 0x000fe40000000040 */
[----:B------:R-:W-:Y:S02]  /*14140*/  F2FP.SATFINITE.E4M3.F32.PACK_AB_MERGE_C R126, RZ, R126, RZ ;  /* 0x0000007eff7e723e */ /* 0x000fe400048070ff */
[----:B------:R-:W-:Y:S01]  /*14150*/  LOP3.LUT R65, R65, R14, RZ, 0xfc, !PT ;  /* 0x0000000e41417212 */ /* 0x000fe200078efcff */
[----:B------:R-:W-:Y:S01]  /*14160*/  IMAD.SHL.U32 R14, R115, 0x1000000, RZ ;  /* 0x01000000730e7824 */ /* 0x000fe200078e00ff */
[----:B------:R-:W-:-:S02]  /*14170*/  LOP3.LUT R60, R105, 0xff, RZ, 0xc0, !PT ;  /* 0x000000ff693c7812 */ /* 0x000fc400078ec0ff */
[----:B------:R-:W-:Y:S01]  /*14180*/  LOP3.LUT R217, R21, 0xffff, RZ, 0xc0, !PT ;  /* 0x0000ffff15d97812 */ /* 0x000fe200078ec0ff */
[----:B------:R-:W-:Y:S01]  /*14190*/  FADD R21, R218, R219 ;  /* 0x000000dbda157221 */ /* 0x000fe20000000000 */
[----:B------:R-:W-:Y:S02]  /*141a0*/  F2FP.SATFINITE.E4M3.F32.PACK_AB_MERGE_C R129, RZ, R129, RZ ;  /* 0x00000081ff81723e */ /* 0x000fe400048070ff */
[----:B------:R-:W-:Y:S01]  /*141b0*/  F2FP.SATFINITE.E4M3.F32.PACK_AB_MERGE_C R116, RZ, R116, RZ ;  /* 0x00000074ff74723e */ /* 0x000fe200048070ff */
[----:B------:R-:W-:-:S01]  /*141c0*/  FADD R21, R200, R21 ;  /* 0x00000015c8157221 */ /* 0x000fc20000000000 */
[----:B------:R-:W-:Y:S02]  /*141d0*/  LOP3.LUT R61, R61, 0xff0000, R118, 0xf8, !PT ;  /* 0x00ff00003d3d7812 */ /* 0x000fe400078ef876 */
[----:B------:R-:W-:Y:S01]  /*141e0*/  LOP3.LUT R13, R13, 0xffff, RZ, 0xc0, !PT ;  /* 0x0000ffff0d0d7812 */ /* 0x000fe200078ec0ff */
[----:B------:R-:W-:Y:S01]  /*141f0*/  FADD R21, R144, R21 ;  /* 0x0000001590157221 */ /* 0x000fe20000000000 */
[----:B------:R-:W-:-:S02]  /*14200*/  F2FP.SATFINITE.E4M3.F32.PACK_AB_MERGE_C R108, RZ, R108, RZ ;  /* 0x0000006cff6c723e */ /* 0x000fc400048070ff */
[----:B------:R-:W-:Y:S01]  /*14210*/  F2FP.SATFINITE.E4M3.F32.PACK_AB_MERGE_C R125, RZ, R125, RZ ;  /* 0x0000007dff7d723e */ /* 0x000fe200048070ff */
[----:B------:R-:W-:-:S01]  /*14220*/  FADD R21, R21, R16 ;  /* 0x0000001015157221 */ /* 0x000fc20000000000 */
[----:B------:R-:W-:Y:S02]  /*14230*/  F2FP.SATFINITE.E4M3.F32.PACK_AB_MERGE_C R121, RZ, R121, RZ ;  /* 0x00000079ff79723e */ /* 0x000fe400048070ff */
[----:B------:R-:W-:Y:S02]  /*14240*/  F2FP.SATFINITE.E4M3.F32.PACK_AB_MERGE_C R112, RZ, R112, RZ ;  /* 0x00000070ff70723e */ /* 0x000fe400048070ff */
[----:B------:R-:W-:Y:S01]  /*14250*/  LOP3.LUT R52, R52, 0xff0000, R27, 0xf8, !PT ;  /* 0x00ff000034347812 */ /* 0x000fe200078ef81b */
[----:B------:R-:W-:Y:S01]  /*14260*/  IMAD.U32 R27, R122, 0x10000, RZ ;  /* 0x000100007a1b7824 */ /* 0x000fe200078e00ff */
[----:B------:R-:W-:Y:S02]  /*14270*/  F2FP.SATFINITE.E4M3.F32.PACK_AB_MERGE_C R133, RZ, R133, RZ ;  /* 0x00000085ff85723e */ /* 0x000fe400048070ff */
[----:B------:R-:W-:-:S02]  /*14280*/  F2FP.SATFINITE.E4M3.F32.PACK_AB_MERGE_C R120, RZ, R120, RZ ;  /* 0x00000078ff78723e */ /* 0x000fc400048070ff */
[----:B------:R-:W-:Y:S01]  /*14290*/  LOP3.LUT R64, R64, 0xff0000, R25, 0xf8, !PT ;  /* 0x00ff000040407812 */ /* 0x000fe200078ef819 */
[----:B------:R-:W-:Y:S01]  /*142a0*/  IMAD.U32 R25, R126, 0x10000, RZ ;  /* 0x000100007e197824 */ /* 0x000fe200078e00ff */
[----:B------:R-:W-:Y:S02]  /*142b0*/  F2FP.SATFINITE.E4M3.F32.PACK_AB_MERGE_C R124, RZ, R124, RZ ;  /* 0x0000007cff7c723e */ /* 0x000fe400048070ff */
[----:B------:R-:W-:Y:S02]  /*142c0*/  F2FP.SATFINITE.E4M3.F32.PACK_AB_MERGE_C R103, RZ, R103, RZ ;  /* 0x00000067ff67723e */ /* 0x000fe400048070ff */
[----:B------:R-:W-:Y:S01]  /*142d0*/  PRMT R60, R109, 0x7604, R60 ;  /* 0x000076046d3c7816 */ /* 0x000fe2000000003c */
[----:B------:R-:W-:Y:S01]  /*142e0*/  IMAD.U32 R124, R124, 0x10000, RZ ;  /* 0x000100007c7c7824 */ /* 0x000fe200078e00ff */
[----:B------:R-:W-:Y:S02]  /*142f0*/  F2FP.SATFINITE.E4M3.F32.PACK_AB_MERGE_C R80, RZ, R19, RZ ;  /* 0x00000013ff50723e */ /* 0x000fe400048070ff */
[----:B------:R-:W-:-:S02]  /*14300*/  F2FP.SATFINITE.E4M3.F32.PACK_AB_MERGE_C R136, RZ, R136, RZ ;  /* 0x00000088ff88723e */ /* 0x000fc400048070ff */
[----:B------:R-:W-:Y:S02]  /*14310*/  F2FP.SATFINITE.E4M3.F32.PACK_AB_MERGE_C R130, RZ, R130, RZ ;  /* 0x00000082ff82723e */ /* 0x000fe400048070ff */
[----:B------:R-:W-:Y:S02]  /*14320*/  PRMT R18, R217, 0x7604, R18 ;  /* 0x00007604d9127816 */ /* 0x000fe40000000012 */
[----:B------:R-:W-:Y:S02]  /*14330*/  LOP3.LUT R77, R129, 0xff, RZ, 0xc0, !PT ;  /* 0x000000ff814d7812 */ /* 0x000fe400078ec0ff */
[----:B------:R-:W-:Y:S02]  /*14340*/  LOP3.LUT R116, R116, 0xffff, RZ, 0xc0, !PT ;  /* 0x0000ffff74747812 */ /* 0x000fe400078ec0ff */
[----:B------:R-:W-:Y:S02]  /*14350*/  F2FP.SATFINITE.E4M3.F32.PACK_AB_MERGE_C R134, RZ, R134, RZ ;  /* 0x00000086ff86723e */ /* 0x000fe400048070ff */
[----:B------:R-:W-:-:S02]  /*14360*/  F2FP.SATFINITE.E4M3.F32.PACK_AB_MERGE_C R138, RZ, R138, RZ ;  /* 0x0000008aff8a723e */ /* 0x000fc400048070ff */
[----:B------:R-:W-:Y:S01]  /*14370*/  LOP3.LUT R61, R61, R14, RZ, 0xfc, !PT ;  /* 0x0000000e3d3d7212 */ /* 0x000fe200078efcff */
[----:B------:R-:W-:Y:S01]  /*14380*/  IMAD.SHL.U32 R14, R13, 0x1000000, RZ ;  /* 0x010000000d0e7824 */ /* 0x000fe200078e00ff */
[----:B------:R-:W-:Y:S02]  /*14390*/  LOP3.LUT R68, R108, 0xff, RZ, 0xc0, !PT ;  /* 0x000000ff6c447812 */ /* 0x000fe400078ec0ff */
[----:B------:R-:W-:Y:S02]  /*143a0*/  LOP3.LUT R125, R125, 0xffff, RZ, 0xc0, !PT ;  /* 0x0000ffff7d7d7812 */ /* 0x000fe400078ec0ff */
[----:B------:R-:W-:Y:S02]  /*143b0*/  LOP3.LUT R24, R121, 0xff, RZ, 0xc0, !PT ;  /* 0x000000ff79187812 */ /* 0x000fe400078ec0ff */
[----:B------:R-:W-:Y:S02]  /*143c0*/  LOP3.LUT R73, R112, 0xffff, RZ, 0xc0, !PT ;  /* 0x0000ffff70497812 */ /* 0x000fe400078ec0ff */
[----:B------:R-:W-:-:S02]  /*143d0*/  F2FP.SATFINITE.E4M3.F32.PACK_AB_MERGE_C R35, RZ, R35, RZ ;  /* 0x00000023ff23723e */ /* 0x000fc400048070ff */
[----:B------:R-:W-:Y:S02]  /*143e0*/  F2FP.SATFINITE.E4M3.F32.PACK_AB_MERGE_C R38, RZ, R38, RZ ;  /* 0x00000026ff26723e */ /* 0x000fe400048070ff */
[----:B------:R-:W-:Y:S01]  /*143f0*/  F2FP.SATFINITE.E4M3.F32.PACK_AB_MERGE_C R137, RZ, R137, RZ ;  /* 0x00000089ff89723e */ /* 0x000fe200048070ff */
[----:B------:R-:W-:Y:S01]  /*14400*/  IMAD.U32 R35, R35, 0x10000, RZ ;  /* 0x0001000023237824 */ /* 0x000fe200078e00ff */
[----:B------:R-:W-:Y:S02]  /*14410*/  F2FP.SATFINITE.E4M3.F32.PACK_AB_MERGE_C R128, RZ, R128, RZ ;  /* 0x00000080ff80723e */ /* 0x000fe400048070ff */
[----:B------:R-:W-:Y:S02]  /*14420*/  LOP3.LUT R76, R133, 0xff, RZ, 0xc0, !PT ;  /* 0x000000ff854c7812 */ /* 0x000fe400078ec0ff */
[----:B------:R-:W-:Y:S02]  /*14430*/  LOP3.LUT R19, R120, 0xffff, RZ, 0xc0, !PT ;  /* 0x0000ffff78137812 */ /* 0x000fe400078ec0ff */
[----:B------:R-:W-:-:S02]  /*14440*/  F2FP.SATFINITE.E4M3.F32.PACK_AB_MERGE_C R39, RZ, R39, RZ ;  /* 0x00000027ff27723e */ /* 0x000fc400048070ff */
[----:B------:R-:W-:Y:S02]  /*14450*/  F2FP.SATFINITE.E4M3.F32.PACK_AB_MERGE_C R42, RZ, R42, RZ ;  /* 0x0000002aff2a723e */ /* 0x000fe400048070ff */
[----:B------:R-:W-:Y:S01]  /*14460*/  LOP3.LUT R103, R103, 0xffff, RZ, 0xc0, !PT ;  /* 0x0000ffff67677812 */ /* 0x000fe200078ec0ff */
[----:B------:R-:W-:Y:S01]  /*14470*/  IMAD.U32 R39, R39, 0x10000, RZ ;  /* 0x0001000027277824 */ /* 0x000fe200078e00ff */
[----:B------:R-:W-:Y:S02]  /*14480*/  FSETP.GEU.AND P2, PT, R17, -126, PT ;  /* 0xc2fc00001100780b */ /* 0x000fe40003f4e000 */
[----:B------:R-:W-:Y:S02]  /*14490*/  LOP3.LUT R80, R80, 0xff, RZ, 0xc0, !PT ;  /* 0x000000ff50507812 */ /* 0x000fe400078ec0ff */
[----:B------:R-:W-:Y:S02]  /*144a0*/  LOP3.LUT R81, R136, 0xffff, RZ, 0xc0, !PT ;  /* 0x0000ffff88517812 */ /* 0x000fe400078ec0ff */
[----:B------:R-:W-:-:S02]  /*144b0*/  F2FP.SATFINITE.E4M3.F32.PACK_AB_MERGE_C R47, RZ, R47, RZ ;  /* 0x0000002fff2f723e */ /* 0x000fc400048070ff */
[----:B------:R-:W-:Y:S02]  /*144c0*/  F2FP.SATFINITE.E4M3.F32.PACK_AB_MERGE_C R55, RZ, R55, RZ ;  /* 0x00000037ff37723e */ /* 0x000fe400048070ff */
[----:B------:R-:W-:Y:S01]  /*144d0*/  LOP3.LUT R60, R60, 0xff0000, R27, 0xf8, !PT ;  /* 0x00ff00003c3c7812 */ /* 0x000fe200078ef81b */
[----:B------:R-:W-:Y:S01]  /*144e0*/  IMAD.U32 R27, R130, 0x10000, RZ ;  /* 0x00010000821b7824 */ /* 0x000fe200078e00ff */
[----:B------:R-:W-:Y:S01]  /*144f0*/  F2FP.SATFINITE.E4M3.F32.PACK_AB_MERGE_C R58, RZ, R58, RZ ;  /* 0x0000003aff3a723e */ /* 0x000fe200048070ff */
[----:B------:R-:W-:Y:S01]  /*14500*/  IMAD.U32 R84, R55, 0x10000, RZ ;  /* 0x0001000037547824 */ /* 0x000fe200078e00ff */
[----:B------:R-:W-:Y:S01]  /*14510*/  PRMT R77, R116, 0x7604, R77 ;  /* 0x00007604744d7816 */ /* 0x000fe2000000004d */
[----:B------:R-:W-:Y:S01]  /*14520*/  @!P2 FMUL R17, R17, 0.5 ;  /* 0x3f0000001111a820 */ /* 0x000fe20000400000 */
[----:B------:R-:W-:Y:S01]  /*14530*/  LOP3.LUT R18, R18, 0xff0000, R31, 0xf8, !PT ;  /* 0x00ff000012127812 */ /* 0x000fe200078ef81f */
[----:B------:R-:W-:Y:S01]  /*14540*/  IMAD.U32 R31, R134, 0x10000, RZ ;  /* 0x00010000861f7824 */ /* 0x000fe200078e00ff */
[----:B------:R-:W-:Y:S01]  /*14550*/  LOP3.LUT R72, R72, 0xff0000, R25, 0xf8, !PT ;  /* 0x00ff000048487812 */ /* 0x000fe200078ef819 */
[----:B------:R-:W-:Y:S01]  /*14560*/  IMAD.U32 R25, R138, 0x10000, RZ ;  /* 0x000100008a197824 */ /* 0x000fe200078e00ff */
[----:B------:R-:W-:-:S02]  /*14570*/  F2FP.SATFINITE.E4M3.F32.PACK_AB_MERGE_C R140, RZ, R140, RZ ;  /* 0x0000008cff8c723e */ /* 0x000fc400048070ff */
[----:B------:R-:W-:Y:S02]  /*14580*/  F2FP.SATFINITE.E4M3.F32.PACK_AB_MERGE_C R131, RZ, R131, RZ ;  /* 0x00000083ff83723e */ /* 0x000fe400048070ff */
[----:B------:R-:W-:Y:S01]  /*14590*/  LOP3.LUT R147, R147, 0xff, RZ, 0xc0, !PT ;  /* 0x000000ff93937812 */ /* 0x000fe200078ec0ff */
[----:B------:R-:W-:Y:S01]  /*145a0*/  IMAD.U32 R140, R140, 0x10000, RZ ;  /* 0x000100008c8c7824 */ /* 0x000fe200078e00ff */
[----:B------:R-:W-:Y:S02]  /*145b0*/  LOP3.LUT R202, R151, 0xffff, RZ, 0xc0, !PT ;  /* 0x0000ffff97ca7812 */ /* 0x000fe400078ec0ff */
[----:B------:R-:W-:Y:S02]  /*145c0*/  PRMT R68, R125, 0x7604, R68 ;  /* 0x000076047d447816 */ /* 0x000fe40000000044 */
[----:B------:R-:W-:Y:S02]  /*145d0*/  PRMT R24, R73, 0x7604, R24 ;  /* 0x0000760449187816 */ /* 0x000fe40000000018 */
[----:B------:R-:W-:-:S02]  /*145e0*/  LOP3.LUT R38, R38, 0xffff, RZ, 0xc0, !PT ;  /* 0x0000ffff26267812 */ /* 0x000fc400078ec0ff */
[----:B------:R-:W-:Y:S02]  /*145f0*/  LOP3.LUT R73, R137, 0xff, RZ, 0xc0, !PT ;  /* 0x000000ff89497812 */ /* 0x000fe400078ec0ff */
[----:B------:R-:W-:Y:S02]  /*14600*/  LOP3.LUT R128, R128, 0xffff, RZ, 0xc0, !PT ;  /* 0x0000ffff80807812 */ /* 0x000fe400078ec0ff */
[----:B------:R-:W-:Y:S02]  /*14610*/  PRMT R76, R19, 0x7604, R76 ;  /* 0x00007604134c7816 */ /* 0x000fe4000000004c */
[----:B------:R-:W-:Y:S02]  /*14620*/  LOP3.LUT R42, R42, 0xffff, RZ, 0xc0, !PT ;  /* 0x0000ffff2a2a7812 */ /* 0x000fe400078ec0ff */
[----:B------:R-:W-:Y:S01]  /*14630*/  LOP3.LUT R69, R69, R14, RZ, 0xfc, !PT ;  /* 0x0000000e45457212 */ /* 0x000fe200078efcff */
[----:B------:R-:W-:Y:S01]  /*14640*/  IMAD.SHL.U32 R14, R103, 0x1000000, RZ ;  /* 0x01000000670e7824 */ /* 0x000fe200078e00ff */
[----:B------:R-:W-:Y:S01]  /*14650*/  PRMT R19, R81, 0x7604, R80 ;  /* 0x0000760451137816 */ /* 0x000fe20000000050 */
[----:B------:R-:W-:Y:S01]  /*14660*/  IMAD.U32 R80, R47, 0x10000, RZ ;  /* 0x000100002f507824 */ /* 0x000fe200078e00ff */
[----:B------:R-:W-:-:S02]  /*14670*/  LOP3.LUT R58, R58, 0xffff, RZ, 0xc0, !PT ;  /* 0x0000ffff3a3a7812 */ /* 0x000fc400078ec0ff */
[----:B------:R-:W-:Y:S02]  /*14680*/  FSETP.GEU.AND P3, PT, R132, -126, PT ;  /* 0xc2fc00008400780b */ /* 0x000fe40003f6e000 */
[----:B------:R-:W-:Y:S01]  /*14690*/  F2FP.SATFINITE.E4M3.F32.PACK_AB_MERGE_C R43, RZ, R43, RZ ;  /* 0x0000002bff2b723e */ /* 0x000fe200048070ff */
[----:B------:R-:W-:Y:S01]  /*146a0*/  IMAD.SHL.U32 R58, R58, 0x1000000, RZ ;  /* 0x010000003a3a7824 */ /* 0x000fe200078e00ff */
[----:B------:R-:W-:Y:S02]  /*146b0*/  LOP3.LUT R77, R77, 0xff0000, R124, 0xf8, !PT ;  /* 0x00ff00004d4d7812 */ /* 0x000fe400078ef87c */
[----:B------:R-:W-:Y:S01]  /*146c0*/  F2FP.SATFINITE.E4M3.F32.PACK_AB_MERGE_C R34, RZ, R34, RZ ;  /* 0x00000022ff22723e */ /* 0x000fe200048070ff */
[----:B------:R-:W-:Y:S01]  /*146d0*/  IMAD.U32 R43, R43, 0x10000, RZ ;  /* 0x000100002b2b7824 */ /* 0x000fe200078e00ff */
[----:B------:R-:W-:Y:S02]  /*146e0*/  LOP3.LUT R131, R131, 0xffff, RZ, 0xc0, !PT ;  /* 0x0000ffff83837812 */ /* 0x000fe400078ec0ff */
[----:B------:R-:W-:-:S02]  /*146f0*/  PRMT R29, R202, 0x7604, R147 ;  /* 0x00007604ca1d7816 */ /* 0x000fc40000000093 */
[----:B------:R-:W-:Y:S01]  /*14700*/  F2FP.SATFINITE.E4M3.F32.PACK_AB_MERGE_C R59, RZ, R59, RZ ;  /* 0x0000003bff3b723e */ /* 0x000fe200048070ff */
[----:B------:R-:W-:Y:S01]  /*14710*/  @!P3 FMUL R132, R132, 0.5 ;  /* 0x3f0000008484b820 */ /* 0x000fe20000400000 */
[----:B------:R-:W-:Y:S02]  /*14720*/  F2FP.SATFINITE.E4M3.F32.PACK_AB_MERGE_C R63, RZ, R63, RZ ;  /* 0x0000003fff3f723e */ /* 0x000fe400048070ff */
[----:B------:R-:W-:Y:S01]  /*14730*/  LOP3.LUT R68, R68, 0xff0000, R27, 0xf8, !PT ;  /* 0x00ff000044447812 */ /* 0x000fe200078ef81b */
[----:B------:R-:W-:Y:S01]  /*14740*/  IMAD.SHL.U32 R27, R38, 0x1000000, RZ ;  /* 0x01000000261b7824 */ /* 0x000fe200078e00ff */
[----:B------:R-:W-:Y:S01]  /*14750*/  F2FP.SATFINITE.E4M3.F32.PACK_AB_MERGE_C R66, RZ, R66, RZ ;  /* 0x00000042ff42723e */ /* 0x000fe200048070ff */
[----:B------:R-:W-:Y:S01]  /*14760*/  IMAD.U32 R63, R63, 0x10000, RZ ;  /* 0x000100003f3f7824 */ /* 0x000fe200078e00ff */
[----:B------:R-:W-:Y:S01]  /*14770*/  PRMT R73, R128, 0x7604, R73 ;  /* 0x0000760480497816 */ /* 0x000fe20000000049 */
[----:B------:R-:W1:Y:S01]  /*14780*/  MUFU.EX2 R13, R132 ;  /* 0x00000084000d7308 */ /* 0x000e620000000800 */
[----:B------:R-:W-:-:S02]  /*14790*/  F2FP.SATFINITE.E4M3.F32.PACK_AB_MERGE_C R67, RZ, R67, RZ ;  /* 0x00000043ff43723e */ /* 0x000fc400048070ff */
[----:B------:R-:W-:Y:S02]  /*147a0*/  F2FP.SATFINITE.E4M3.F32.PACK_AB_MERGE_C R71, RZ, R71, RZ ;  /* 0x00000047ff47723e */ /* 0x000fe400048070ff */
[----:B------:R-:W-:Y:S01]  /*147b0*/  LOP3.LUT R24, R24, 0xff0000, R31, 0xf8, !PT ;  /* 0x00ff000018187812 */ /* 0x000fe200078ef81f */
[----:B------:R-:W-:Y:S01]  /*147c0*/  IMAD.SHL.U32 R31, R42, 0x1000000, RZ ;  /* 0x010000002a1f7824 */ /* 0x000fe200078e00ff */
[----:B------:R-:W-:Y:S01]  /*147d0*/  LOP3.LUT R76, R76, 0xff0000, R25, 0xf8, !PT ;  /* 0x00ff00004c4c7812 */ /* 0x000fe200078ef819 */
[----:B------:R-:W-:Y:S01]  /*147e0*/  IMAD.SHL.U32 R25, R30, 0x1000000, RZ ;  /* 0x010000001e197824 */ /* 0x000fe200078e00ff */
[----:B------:R-:W-:Y:S01]  /*147f0*/  F2FP.SATFINITE.E4M3.F32.PACK_AB_MERGE_C R74, RZ, R74, RZ ;  /* 0x0000004aff4a723e */ /* 0x000fe200048070ff */
[----:B------:R-:W-:Y:S01]  /*14800*/  IMAD.U32 R71, R71, 0x10000, RZ ;  /* 0x0001000047477824 */ /* 0x000fe200078e00ff */
[----:B------:R-:W-:Y:S02]  /*14810*/  LOP3.LUT R28, R28, 0xff0000, R35, 0xf8, !PT ;  /* 0x00ff00001c1c7812 */ /* 0x000fe400078ef823 */
[----:B------:R-:W-:-:S02]  /*14820*/  LOP3.LUT R22, R22, 0xff0000, R39, 0xf8, !PT ;  /* 0x00ff000016167812 */ /* 0x000fc400078ef827 */
[----:B------:R-:W-:Y:S02]  /*14830*/  LOP3.LUT R34, R34, 0xffff, RZ, 0xc0, !PT ;  /* 0x0000ffff22227812 */ /* 0x000fe400078ec0ff */
[----:B------:R-:W-:Y:S01]  /*14840*/  LOP3.LUT R46, R46, 0xffff, RZ, 0xc0, !PT ;  /* 0x0000ffff2e2e7812 */ /* 0x000fe200078ec0ff */
[----:B-1----:R-:W-:Y:S01]  /*14850*/  @!P3 FMUL R13, R13, R13 ;  /* 0x0000000d0d0db220 */ /* 0x002fe20000400000 */
[----:B------:R-:W-:Y:S01]  /*14860*/  LOP3.LUT R77, R77, R14, RZ, 0xfc, !PT ;  /* 0x0000000e4d4d7212 */ /* 0x000fe200078efcff */
[----:B------:R-:W-:Y:S01]  /*14870*/  IMAD.SHL.U32 R14, R131, 0x1000000, RZ ;  /* 0x01000000830e7824 */ /* 0x000fe200078e00ff */
[----:B------:R-:W-:Y:S01]  /*14880*/  LOP3.LUT R33, R33, 0xff0000, R80, 0xf8, !PT ;  /* 0x00ff000021217812 */ /* 0x000fe200078ef850 */
[----:B------:R-:W-:Y:S01]  /*14890*/  IMAD.U32 R80, R59, 0x10000, RZ ;  /* 0x000100003b507824 */ /* 0x000fe200078e00ff */
[----:B------:R-:W-:Y:S01]  /*148a0*/  LOP3.LUT R29, R29, 0xff0000, R84, 0xf8, !PT ;  /* 0x00ff00001d1d7812 */ /* 0x000fe200078ef854 */
[----:B------:R-:W-:Y:S01]  /*148b0*/  IMAD.U32 R84, R67, 0x10000, RZ ;  /* 0x0001000043547824 */ /* 0x000fe200078e00ff */
[----:B------:R-:W-:Y:S01]  /*148c0*/  F2FP.SATFINITE.E4M3.F32.PACK_AB_MERGE_C R50, RZ, R50, RZ ;  /* 0x00000032ff32723e */ /* 0x000fe200048070ff */
[----:B------:R-:W-:-:S01]  /*148d0*/  FFMA R4, R13, R4, R146 ;  /* 0x000000040d047223 */ /* 0x000fc20000000092 */
[----:B------:R-:W-:Y:S01]  /*148e0*/  LOP3.LUT R66, R66, 0xffff, RZ, 0xc0, !PT ;  /* 0x0000ffff42427812 */ /* 0x000fe200078ec0ff */
[----:B------:R-:W-:Y:S01]  /*148f0*/  FMUL R154, R154, R13 ;  /* 0x0000000d9a9a7220 */ /* 0x000fe20000400000 */
[----:B------:R-:W-:Y:S01]  /*14900*/  F2FP.SATFINITE.E4M3.F32.PACK_AB_MERGE_C R51, RZ, R51, RZ ;  /* 0x00000033ff33723e */ /* 0x000fe200048070ff */
[-C--:B------:R-:W-:Y:S01]  /*14910*/  FMUL R155, R155, R13.reuse ;  /* 0x0000000d9b9b7220 */ /* 0x080fe20000400000 */
[----:B------:R-:W-:Y:S01]  /*14920*/  F2FP.SATFINITE.E4M3.F32.PACK_AB_MERGE_C R142, RZ, R142, RZ ;  /* 0x0000008eff8e723e */ /* 0x000fe200048070ff */
[-C--:B------:R-:W-:Y:S01]  /*14930*/  FMUL R158, R158, R13.reuse ;  /* 0x0000000d9e9e7220 */ /* 0x080fe20000400000 */
[----:B------:R-:W-:Y:S01]  /*14940*/  LOP3.LUT R73, R73, 0xff0000, R140, 0xf8, !PT ;  /* 0x00ff000049497812 */ /* 0x000fe200078ef88c */
[----:B------:R-:W-:Y:S01]  /*14950*/  IMAD.U32 R51, R51, 0x10000, RZ ;  /* 0x0001000033337824 */ /* 0x000fe200078e00ff */
[----:B------:R-:W-:Y:S01]  /*14960*/  F2FP.SATFINITE.E4M3.F32.PACK_AB_MERGE_C R54, RZ, R54, RZ ;  /* 0x00000036ff36723e */ /* 0x000fe200048070ff */
[----:B------:R-:W-:Y:S01]  /*14970*/  IMAD.U32 R142, R142, 0x10000, RZ ;  /* 0x000100008e8e7824 */ /* 0x000fe200078e00ff */
[----:B------:R-:W-:Y:S01]  /*14980*/  LOP3.LUT R74, R74, 0xffff, RZ, 0xc0, !PT ;  /* 0x0000ffff4a4a7812 */ /* 0x000fe200078ec0ff */
[----:B------:R-:W-:Y:S01]  /*14990*/  FMUL R159, R159, R13 ;  /* 0x0000000d9f9f7220 */ /* 0x000fe20000400000 */
[----:B------:R-:W-:Y:S01]  /*149a0*/  F2FP.SATFINITE.E4M3.F32.PACK_AB_MERGE_C R143, RZ, R143, RZ ;  /* 0x0000008fff8f723e */ /* 0x000fe200048070ff */
[----:B------:R-:W-:Y:S01]  /*149b0*/  FMUL R162, R162, R13 ;  /* 0x0000000da2a27220 */ /* 0x000fe20000400000 */
[----:B------:R-:W-:Y:S01]  /*149c0*/  F2FP.SATFINITE.E4M3.F32.PACK_AB_MERGE_C R75, RZ, R75, RZ ;  /* 0x0000004bff4b723e */ /* 0x000fe200048070ff */
[----:B------:R-:W-:Y:S01]  /*149d0*/  IMAD.SHL.U32 R35, R74, 0x1000000, RZ ;  /* 0x010000004a237824 */ /* 0x000fe200078e00ff */
[----:B------:R-:W-:Y:S01]  /*149e0*/  F2FP.SATFINITE.E4M3.F32.PACK_AB_MERGE_C R79, RZ, R79, RZ ;  /* 0x0000004fff4f723e */ /* 0x000fe200048070ff */
[----:B------:R-:W-:Y:S01]  /*149f0*/  FMUL R163, R163, R13 ;  /* 0x0000000da3a37220 */ /* 0x000fe20000400000 */
[----:B------:R-:W-:Y:S01]  /*14a00*/  LOP3.LUT R28, R28, R27, RZ, 0xfc, !PT ;  /* 0x0000001b1c1c7212 */ /* 0x000fe200078efcff */
[-C--:B------:R-:W-:Y:S01]  /*14a10*/  FMUL R166, R166, R13.reuse ;  /* 0x0000000da6a67220 */ /* 0x080fe20000400000 */
[----:B------:R-:W-:Y:S01]  /*14a20*/  F2FP.SATFINITE.E4M3.F32.PACK_AB_MERGE_C R78, RZ, R78, RZ ;  /* 0x0000004eff4e723e */ /* 0x000fe200048070ff */
[----:B------:R-:W-:Y:S01]  /*14a30*/  IMAD.U32 R79, R79, 0x10000, RZ ;  /* 0x000100004f4f7824 */ /* 0x000fe200078e00ff */
[----:B------:R-:W-:Y:S01]  /*14a40*/  F2FP.SATFINITE.E4M3.F32.PACK_AB_MERGE_C R82, RZ, R82, RZ ;  /* 0x00000052ff52723e */ /* 0x000fe200048070ff */
[----:B------:R-:W-:Y:S01]  /*14a50*/  FMUL R167, R167, R13 ;  /* 0x0000000da7a77220 */ /* 0x000fe20000400000 */
[----:B------:R-:W-:Y:S01]  /*14a60*/  F2FP.SATFINITE.E4M3.F32.PACK_AB_MERGE_C R83, RZ, R83, RZ ;  /* 0x00000053ff53723e */ /* 0x000fe200048070ff */
[----:B------:R-:W-:Y:S01]  /*14a70*/  FMUL R170, R170, R13 ;  /* 0x0000000daaaa7220 */ /* 0x000fe20000400000 */
[----:B------:R-:W-:Y:S01]  /*14a80*/  F2FP.SATFINITE.E4M3.F32.PACK_AB_MERGE_C R87, RZ, R87, RZ ;  /* 0x00000057ff57723e */ /* 0x000fe200048070ff */
[----:B------:R-:W-:Y:S01]  /*14a90*/  FMUL R171, R171, R13 ;  /* 0x0000000dabab7220 */ /* 0x000fe20000400000 */
[----:B------:R-:W-:Y:S01]  /*14aa0*/  LOP3.LUT R20, R20, R25, RZ, 0xfc, !PT ;  /* 0x0000001914147212 */ /* 0x000fe200078efcff */
[----:B------:R-:W-:Y:S01]  /*14ab0*/  IMAD.SHL.U32 R25, R34, 0x1000000, RZ ;  /* 0x0100000022197824 */ /* 0x000fe200078e00ff */
[----:B------:R-:W-:Y:S01]  /*14ac0*/  LOP3.LUT R27, R22, R31, RZ, 0xfc, !PT ;  /* 0x0000001f161b7212 */ /* 0x000fe200078efcff */
[----:B------:R-:W-:Y:S01]  /*14ad0*/  IMAD.SHL.U32 R31, R46, 0x1000000, RZ ;  /* 0x010000002e1f7824 */ /* 0x000fe200078e00ff */
[----:B------:R-:W-:Y:S01]  /*14ae0*/  F2FP.SATFINITE.E4M3.F32.PACK_AB_MERGE_C R62, RZ, R62, RZ ;  /* 0x0000003eff3e723e */ /* 0x000fe200048070ff */
[----:B------:R-:W-:Y:S01]  /*14af0*/  IMAD.U32 R87, R87, 0x10000, RZ ;  /* 0x0001000057577824 */ /* 0x000fe200078e00ff */
[----:B------:R-:W-:Y:S01]  /*14b00*/  F2FP.SATFINITE.E4M3.F32.PACK_AB_MERGE_C R70, RZ, R70, RZ ;  /* 0x00000046ff46723e */ /* 0x000fe200048070ff */
[-C--:B------:R-:W-:Y:S01]  /*14b10*/  FMUL R174, R174, R13.reuse ;  /* 0x0000000daeae7220 */ /* 0x080fe20000400000 */
[----:B------:R-:W-:Y:S01]  /*14b20*/  F2FP.SATFINITE.E4M3.F32.PACK_AB_MERGE_C R86, RZ, R86, RZ ;  /* 0x00000056ff56723e */ /* 0x000fe200048070ff */
[-C--:B------:R-:W-:Y:S01]  /*14b30*/  FMUL R175, R175, R13.reuse ;  /* 0x0000000dafaf7220 */ /* 0x080fe20000400000 */
[----:B------:R-:W-:Y:S01]  /*14b40*/  F2FP.SATFINITE.E4M3.F32.PACK_AB_MERGE_C R90, RZ, R90, RZ ;  /* 0x0000005aff5a723e */ /* 0x000fe200048070ff */
[-C--:B------:R-:W-:Y:S01]  /*14b50*/  FMUL R178, R178, R13.reuse ;  /* 0x0000000db2b27220 */ /* 0x080fe20000400000 */
        /* <DEDUP_REMOVED lines=8> */
[----:B------:R-:W-:Y:S01]  /*14be0*/  LOP3.LUT R54, R54, 0xffff, RZ, 0xc0, !PT ;  /* 0x0000ffff36367812 */ /* 0x000fe200078ec0ff */
[----:B------:R-:W-:Y:S01]  /*14bf0*/  FMUL R183, R183, R13 ;  /* 0x0000000db7b77220 */ /* 0x000fe20000400000 */
[----:B------:R-:W-:Y:S01]  /*14c00*/  F2FP.SATFINITE.E4M3.F32.PACK_AB_MERGE_C R135, RZ, R135, RZ ;  /* 0x00000087ff87723e */ /* 0x000fe200048070ff */
        /* <DEDUP_REMOVED lines=12> */
[-C--:B------:R-:W-:Y:S01]  /*14cd0*/  FMUL R198, R198, R13.reuse ;  /* 0x0000000dc6c67220 */ /* 0x080fe20000400000 */
[----:B------:R-:W-:Y:S01]  /*14ce0*/  LOP3.LUT R143, R143, 0xffff, RZ, 0xc0, !PT ;  /* 0x0000ffff8f8f7812 */ /* 0x000fe200078ec0ff */
[----:B------:R-:W-:Y:S01]  /*14cf0*/  FMUL R199, R199, R13 ;  /* 0x0000000dc7c77220 */ /* 0x000fe20000400000 */
[----:B------:R-:W-:-:S02]  /*14d00*/  LOP3.LUT R73, R73, R14, RZ, 0xfc, !PT ;  /* 0x0000000e49497212 */ /* 0x000fc400078efcff */
[----:B------:R-:W-:Y:S01]  /*14d10*/  LOP3.LUT R41, R41, 0xff0000, R80, 0xf8, !PT ;  /* 0x00ff000029297812 */ /* 0x000fe200078ef850 */
[----:B------:R-:W1:Y:S01]  /*14d20*/  MUFU.EX2 R14, R17 ;  /* 0x00000011000e7308 */ /* 0x000e620000000800 */
[----:B------:R-:W-:Y:S01]  /*14d30*/  LOP3.LUT R40, R40, 0xff0000, R63, 0xf8, !PT ;  /* 0x00ff000028287812 */ /* 0x000fe200078ef83f */
[----:B------:R-:W-:Y:S01]  /*14d40*/  IMAD.U32 R80, R75, 0x10000, RZ ;  /* 0x000100004b507824 */ /* 0x000fe200078e00ff */
[----:B------:R-:W-:Y:S02]  /*14d50*/  LOP3.LUT R78, R78, 0xffff, RZ, 0xc0, !PT ;  /* 0x0000ffff4e4e7812 */ /* 0x000fe400078ec0ff */
[----:B------:R-:W-:Y:S02]  /*14d60*/  LOP3.LUT R82, R82, 0xffff, RZ, 0xc0, !PT ;  /* 0x0000ffff52527812 */ /* 0x000fe400078ec0ff */
[----:B------:R-:W-:Y:S01]  /*14d70*/  LOP3.LUT R37, R37, 0xff0000, R84, 0xf8, !PT ;  /* 0x00ff000025257812 */ /* 0x000fe200078ef854 */
[----:B------:R-:W-:Y:S01]  /*14d80*/  IMAD.U32 R84, R83, 0x10000, RZ ;  /* 0x0001000053547824 */ /* 0x000fe200078e00ff */
[----:B------:R-:W-:Y:S01]  /*14d90*/  LOP3.LUT R26, R26, 0xff0000, R71, 0xf8, !PT ;  /* 0x00ff00001a1a7812 */ /* 0x000fe200078ef847 */
[----:B------:R-:W-:Y:S01]  /*14da0*/  IMAD.SHL.U32 R78, R78, 0x1000000, RZ ;  /* 0x010000004e4e7824 */ /* 0x000fe200078e00ff */
[----:B------:R-:W-:-:S02]  /*14db0*/  LOP3.LUT R62, R62, 0xffff, RZ, 0xc0, !PT ;  /* 0x0000ffff3e3e7812 */ /* 0x000fc400078ec0ff */
[----:B------:R-:W-:Y:S02]  /*14dc0*/  LOP3.LUT R70, R70, 0xffff, RZ, 0xc0, !PT ;  /* 0x0000ffff46467812 */ /* 0x000fe400078ec0ff */
[----:B------:R-:W-:Y:S01]  /*14dd0*/  LOP3.LUT R86, R86, 0xffff, RZ, 0xc0, !PT ;  /* 0x0000ffff56567812 */ /* 0x000fe200078ec0ff */
[----:B------:R-:W-:Y:S01]  /*14de0*/  IMAD.SHL.U32 R62, R62, 0x1000000, RZ ;  /* 0x010000003e3e7824 */ /* 0x000fe200078e00ff */
[----:B------:R-:W-:Y:S01]  /*14df0*/  LOP3.LUT R90, R90, 0xffff, RZ, 0xc0, !PT ;  /* 0x0000ffff5a5a7812 */ /* 0x000fe200078ec0ff */
[----:B------:R-:W-:Y:S01]  /*14e00*/  IMAD.SHL.U32 R70, R70, 0x1000000, RZ ;  /* 0x0100000046467824 */ /* 0x000fe200078e00ff */
[----:B------:R-:W-:Y:S01]  /*14e10*/  LOP3.LUT R95, R95, 0xffff, RZ, 0xc0, !PT ;  /* 0x0000ffff5f5f7812 */ /* 0x000fe200078ec0ff */
[----:B------:R-:W-:Y:S01]  /*14e20*/  IMAD.SHL.U32 R86, R86, 0x1000000, RZ ;  /* 0x0100000056567824 */ /* 0x000fe200078e00ff */
[----:B------:R-:W-:Y:S01]  /*14e30*/  LOP3.LUT R25, R18, R25, RZ, 0xfc, !PT ;  /* 0x0000001912197212 */ /* 0x000fe200078efcff */
[----:B------:R-:W-:Y:S01]  /*14e40*/  IMAD.SHL.U32 R18, R143, 0x1000000, RZ ;  /* 0x010000008f127824 */ /* 0x000fe200078e00ff */
[----:B------:R-:W-:Y:S01]  /*14e50*/  LOP3.LUT R36, R36, R31, RZ, 0xfc, !PT ;  /* 0x0000001f24247212 */ /* 0x000fe200078efcff */
[----:B------:R-:W-:Y:S01]  /*14e60*/  IMAD.SHL.U32 R31, R54, 0x1000000, RZ ;  /* 0x01000000361f7824 */ /* 0x000fe200078e00ff */
[----:B------:R-:W-:Y:S01]  /*14e70*/  LOP3.LUT R135, R135, 0xffff, RZ, 0xc0, !PT ;  /* 0x0000ffff87877812 */ /* 0x000fe200078ec0ff */
[----:B------:R-:W-:Y:S01]  /*14e80*/  IMAD.SHL.U32 R95, R95, 0x1000000, RZ ;  /* 0x010000005f5f7824 */ /* 0x000fe200078e00ff */
[----:B------:R-:W-:Y:S01]  /*14e90*/  LOP3.LUT R111, R111, 0xffff, RZ, 0xc0, !PT ;  /* 0x0000ffff6f6f7812 */ /* 0x000fe200078ec0ff */
[----:B-1----:R-:W-:Y:S01]  /*14ea0*/  @!P2 FMUL R14, R14, R14 ;  /* 0x0000000e0e0ea220 */ /* 0x002fe20000400000 */
        /* <DEDUP_REMOVED lines=19> */
[----:B------:R-:W-:Y:S01]  /*14fe0*/  FFMA R5, R14, R5, R21 ;  /* 0x000000050e057223 */ /* 0x000fe20000000015 */
[----:B------:R-:W-:Y:S01]  /*14ff0*/  LOP3.LUT R48, R48, 0xff0000, R79, 0xf8, !PT ;  /* 0x00ff000030307812 */ /* 0x000fe200078ef84f */
[-C--:B------:R-:W-:Y:S01]  /*15000*/  FMUL R152, R152, R14.reuse ;  /* 0x0000000e98987220 */ /* 0x080fe20000400000 */
[----:B------:R-:W-:Y:S01]  /*15010*/  LOP3.LUT R45, R45, 0xff0000, R84, 0xf8, !PT ;  /* 0x00ff00002d2d7812 */ /* 0x000fe200078ef854 */
[-C--:B------:R-:W-:Y:S01]  /*15020*/  FMUL R153, R153, R14.reuse ;  /* 0x0000000e99997220 */ /* 0x080fe20000400000 */
[----:B------:R-:W-:Y:S01]  /*15030*/  LOP3.LUT R44, R44, 0xff0000, R87, 0xf8, !PT ;  /* 0x00ff00002c2c7812 */ /* 0x000fe200078ef857 */
[----:B------:R-:W-:Y:S01]  /*15040*/  FMUL R156, R156, R14 ;  /* 0x0000000e9c9c7220 */ /* 0x000fe20000400000 */
[----:B------:R-:W-:Y:S01]  /*15050*/  LOP3.LUT R33, R33, R50, RZ, 0xfc, !PT ;  /* 0x0000003221217212 */ /* 0x000fe200078efcff */
[-C--:B------:R-:W-:Y:S01]  /*15060*/  FMUL R157, R157, R14.reuse ;  /* 0x0000000e9d9d7220 */ /* 0x080fe20000400000 */
[----:B------:R-:W-:Y:S01]  /*15070*/  LOP3.LUT R31, R32, R31, RZ, 0xfc, !PT ;  /* 0x0000001f201f7212 */ /* 0x000fe200078efcff */
[----:B------:R-:W-:Y:S01]  /*15080*/  FMUL R160, R160, R14 ;  /* 0x0000000ea0a07220 */ /* 0x000fe20000400000 */
        /* <DEDUP_REMOVED lines=9> */
[----:B------:R-:W-:Y:S01]  /*15120*/  FMUL R169, R169, R14 ;  /* 0x0000000ea9a97220 */ /* 0x000fe20000400000 */
[----:B------:R-:W-:Y:S01]  /*15130*/  LOP3.LUT R37, R37, R70, RZ, 0xfc, !PT ;  /* 0x0000004625257212 */ /* 0x000fe200078efcff */
        /* <DEDUP_REMOVED lines=26> */
[----:B------:R-:W-:Y:S01]  /*152e0*/  FMUL R197, R197, R14 ;  /* 0x0000000ec5c57220 */ /* 0x000fe20000400000 */
[----:B------:R-:W-:Y:S01]  /*152f0*/  LOP3.LUT R76, R76, R127, RZ, 0xfc, !PT ;  /* 0x0000007f4c4c7212 */ /* 0x000fe200078efcff */
[----:B------:R1:W2:Y:S01]  /*15300*/  SHFL.IDX PT, R19, R19, R10, 0x1c1f ;  /* 0x001c1f0a13137589 */ /* 0x0002a200000e0000 */
[----:B------:R-:W-:-:S02]  /*15310*/  SEL R36, R36, R33, P5 ;  /* 0x0000002124247207 */ /* 0x000fc40002800000 */
[----:B------:R-:W-:Y:S01]  /*15320*/  SEL R27, R58, R31, P5 ;  /* 0x0000001f3a1b7207 */ /* 0x000fe20002800000 */
[----:B------:R1:W3:Y:S01]  /*15330*/  SHFL.IDX PT, R20, R20, R11, 0x1c1f ;  /* 0x001c1f0b14147589 */ /* 0x0002e200000e0000 */
[----:B------:R-:W-:Y:S02]  /*15340*/  SEL R58, R31, R58, P5 ;  /* 0x0000003a1f3a7207 */ /* 0x000fe40002800000 */
[----:B------:R-:W-:Y:S01]  /*15350*/  SEL R33, R48, R49, P5 ;  /* 0x0000003130217207 */ /* 0x000fe20002800000 */
[----:B------:R1:W4:Y:S01]  /*15360*/  SHFL.IDX PT, R23, R23, R10, 0x1c1f ;  /* 0x001c1f0a17177589 */ /* 0x00032200000e0000 */
[----:B------:R-:W-:Y:S02]  /*15370*/  SEL R29, R40, R41, P5 ;  /* 0x00000029281d7207 */ /* 0x000fe40002800000 */
[----:B------:R-:W-:Y:S01]  /*15380*/  SEL R31, R26, R37, P5 ;  /* 0x000000251a1f7207 */ /* 0x000fe20002800000 */
[----:B------:R1:W1:Y:S01]  /*15390*/  SHFL.IDX PT, R51, R58, R11, 0x1c1f ;  /* 0x001c1f0b3a337589 */ /* 0x00026200000e0000 */
[----:B------:R-:W-:-:S02]  /*153a0*/  SEL R48, R49, R48, P5 ;  /* 0x0000003031307207 */ /* 0x000fc40002800000 */
[----:B------:R-:W-:Y:S01]  /*153b0*/  SEL R35, R44, R45, P5 ;  /* 0x0000002d2c237207 */ /* 0x000fe20002800000 */
[----:B------:R1:W1:Y:S01]  /*153c0*/  SHFL.IDX PT, R28, R28, R11, 0x1c1f ;  /* 0x001c1f0b1c1c7589 */ /* 0x00026200000e0000 */
[----:B------:R-:W-:Y:S02]  /*153d0*/  SEL R40, R41, R40, P5 ;  /* 0x0000002829287207 */ /* 0x000fe40002800000 */
[----:B------:R-:W-:Y:S01]  /*153e0*/  SEL R26, R37, R26, P5 ;  /* 0x0000001a251a7207 */ /* 0x000fe20002800000 */
[----:B------:R1:W1:Y:S01]  /*153f0*/  SHFL.IDX PT, R14, R25, R10, 0x1c1f ;  /* 0x001c1f0a190e7589 */ /* 0x00026200000e0000 */
        /* <DEDUP_REMOVED lines=25> */
[----:B------:R-:W-:Y:S01]  /*15590*/  SHF.L.U32 R16, R6, 0x1f, RZ ;  /* 0x0000001f06107819 */ /* 0x000fe200000006ff */
[----:B------:R1:W1:Y:S03]  /*155a0*/  SHFL.IDX PT, R46, R35, R10, 0x1c1f ;  /* 0x001c1f0a232e7589 */ /* 0x00026600000e0000 */
[----:B------:R1:W1:Y:S01]  /*155b0*/  SYNCS.PHASECHK.TRANS64.TRYWAIT P2, [UR6+0x21000], R16 ;  /* 0x02100010ff0075a7 */ /* 0x0002620008040146 */
[----:B------:R1:W1:Y:S04]  /*155c0*/  SHFL.IDX PT, R59, R44, R11, 0x1c1f ;  /* 0x001c1f0b2c3b7589 */ /* 0x00026800000e0000 */
        /* <DEDUP_REMOVED lines=15> */
[----:B------:R1:W1:Y:S01]  /*156c0*/  SHFL.IDX PT, R18, R18, R11, 0x1c1f ;  /* 0x001c1f0b12127589 */ /* 0x00026200000e0000 */
[----:B--234-:R-:W-:Y:S05]  /*156d0*/  @!P0 BRA `(.L_x_39) ;  /* 0x0000000000048947 */ /* 0x01cfea0003800000 */
[----:B------:R-:W-:Y:S01]  /*156e0*/  BPT.TRAP 0x1 ;  /* 0x000000040000795c */ /* 0x000fe20000300000 */
.L_x_39:
[----:B-1----:R-:W-:Y:S05]  /*156f0*/  @P2 BRA `(.L_x_40) ;  /* 0x0000000000082947 */ /* 0x002fea0003800000 */
[----:B------:R-:W1:Y:S02]  /*15700*/  SYNCS.PHASECHK.TRANS64.TRYWAIT P2, [UR6+0x21000], R16 ;  /* 0x02100010ff0075a7 */ /* 0x000e640008040146 */
[----:B-1----:R-:W-:Y:S05]  /*15710*/  @!P2 BRA `(.L_x_41) ;  /* 0x0000003400d4a947 */ /* 0x002fea0003800000 */
.L_x_40:
[CCC-:B------:R-:W-:Y:S01]  /*15720*/  PRMT R24, R19.reuse, R8.reuse, R20.reuse ;  /* 0x0000000813187216 */ /* 0x1c0fe20000000014 */
[----:B------:R-:W-:Y:S01]  /*15730*/  UIMAD UR6, UR7, 0x600, UR4 ;  /* 0x00000600070678a4 */ /* 0x000fe2000f8e0204 */
[-C--:B------:R-:W-:Y:S01]  /*15740*/  PRMT R25, R19, R7.reuse, R20 ;  /* 0x0000000713197216 */ /* 0x080fe20000000014 */
[----:B------:R-:W-:Y:S01]  /*15750*/  UMOV UR11, 0x40000040 ;  /* 0x40000040000b7882 */ /* 0x000fe20000000000 */
[CCC-:B------:R-:W-:Y:S02]  /*15760*/  PRMT R26, R23.reuse, R8.reuse, R28.reuse ;  /* 0x00000008171a7216 */ /* 0x1c0fe4000000001c */
[-C--:B------:R-:W-:Y:S02]  /*15770*/  PRMT R27, R23, R7.reuse, R28 ;  /* 0x00000007171b7216 */ /* 0x080fe4000000001c */
[----:B------:R-:W-:Y:S01]  /*15780*/  UMOV UR10, UR6 ;  /* 0x00000006000a7c82 */ /* 0x000fe20008000000 */
[C-C-:B------:R-:W-:Y:S01]  /*15790*/  PRMT R28, R14.reuse, R8, R21.reuse ;  /* 0x000000080e1c7216 */ /* 0x140fe20000000015 */
[----:B------:R-:W-:Y:S01]  /*157a0*/  WARPGROUP.ARRIVE ;  /* 0x00000000000079c5 */ /* 0x000fe20000000000 */
[----:B------:R-:W-:-:S02]  /*157b0*/  PRMT R29, R14, R7, R21 ;  /* 0x000000070e1d7216 */ /* 0x000fc40000000015 */
[CCC-:B------:R-:W-:Y:S02]  /*157c0*/  PRMT R30, R22.reuse, R8.reuse, R51.reuse ;  /* 0x00000008161e7216 */ /* 0x1c0fe40000000033 */
[-C--:B------:R-:W-:Y:S01]  /*157d0*/  PRMT R31, R22, R7.reuse, R51 ;  /* 0x00000007161f7216 */ /* 0x080fe20000000033 */
[----:B------:R-:W-:Y:S01]  /*157e0*/  QGMMA.64x96x32.F32.E4M3.E4M3 R152, R24, gdesc[UR8], R152, gsb0 ;  /* 0x0160000818987df3 */ /* 0x000fe20008000898 */
[----:B------:R-:W-:Y:S01]  /*157f0*/  UIADD3 UR10, UR6, 0x2, URZ ;  /* 0x00000002060a7890 */ /* 0x000fe2000fffe03f */
[CCC-:B------:R-:W-:Y:S01]  /*15800*/  PRMT R32, R34.reuse, R8.reuse, R53.reuse ;  /* 0x0000000822207216 */ /* 0x1c0fe20000000035 */
[----:B------:R-:W-:Y:S01]  /*15810*/  UMOV UR11, 0x40000040 ;  /* 0x40000040000b7882 */ /* 0x000fe20000000000 */
[-C--:B------:R-:W-:Y:S02]  /*15820*/  PRMT R33, R34, R7.reuse, R53 ;  /* 0x0000000722217216 */ /* 0x080fe40000000035 */
[C-C-:B------:R-:W-:Y:S02]  /*15830*/  PRMT R34, R38.reuse, R8, R55.reuse ;  /* 0x0000000826227216 */ /* 0x140fe40000000037 */
[----:B------:R-:W-:-:S02]  /*15840*/  PRMT R35, R38, R7, R55 ;  /* 0x0000000726237216 */ /* 0x000fc40000000037 */
[CCC-:B------:R-:W-:Y:S02]  /*15850*/  PRMT R36, R42.reuse, R8.reuse, R57.reuse ;  /* 0x000000082a247216 */ /* 0x1c0fe40000000039 */
[-C--:B------:R-:W-:Y:S02]  /*15860*/  PRMT R37, R42, R7.reuse, R57 ;  /* 0x000000072a257216 */ /* 0x080fe40000000039 */
[CCC-:B------:R-:W-:Y:S02]  /*15870*/  PRMT R38, R46.reuse, R8.reuse, R59.reuse ;  /* 0x000000082e267216 */ /* 0x1c0fe4000000003b */
        /* <DEDUP_REMOVED lines=15> */
[C-C-:B------:R-:W-:Y:S02]  /*15970*/  PRMT R54, R73.reuse, R8, R18.reuse ;  /* 0x0000000849367216 */ /* 0x140fe40000000012 */
[----:B------:R-:W-:Y:S01]  /*15980*/  PRMT R55, R73, R7, R18 ;  /* 0x0000000749377216 */ /* 0x000fe20000000012 */
        /* <DEDUP_REMOVED lines=37> */
.L_x_42:
[----:B------:R-:W-:-:S04]  /*15be0*/  ULEA UR6, UR5, UR38, 0x3 ;  /* 0x0000002605067291 */ /* 0x000fc8000f8e183f */
[----:B------:R-:W-:-:S04]  /*15bf0*/  UIADD3 UR6, UR6, 0x21028, URZ ;  /* 0x0002102806067890 */ /* 0x000fc8000fffe03f */
[----:B------:R-:W-:-:S09]  /*15c00*/  UPRMT UR6, URZ, 0x654, UR6 ;  /* 0x000006543f067896 */ /* 0x000fd20008000006 */
[----:B------:R-:W-:Y:S01]  /*15c10*/  SYNCS.ARRIVE.TRANS64.RED.A1T0 RZ, [UR6], RZ ;  /* 0x000000ffffff79a7 */ /* 0x000fe20008100406 */
[----:B------:R-:W-:Y:S05]  /*15c20*/  @P1 BRA `(.L_x_43) ;  /* 0x0000000000041947 */ /* 0x000fea0003800000 */
[----:B------:R-:W-:Y:S01]  /*15c30*/  BPT.TRAP 0x1 ;  /* 0x000000040000795c */ /* 0x000fe20000300000 */
.L_x_43:
[----:B------:R-:W-:-:S04]  /*15c40*/  UIADD3 UR5, UR5, 0x1, URZ ;  /* 0x0000000105057890 */ /* 0x000fc8000fffe03f */
[----:B------:R-:W-:-:S04]  /*15c50*/  UISETP.NE.AND UP0, UPT, UR5, 0x5, UPT ;  /* 0x000000050500788c */ /* 0x000fc8000bf05270 */
[----:B------:R-:W-:Y:S01]  /*15c60*/  USEL UR6, UR5, URZ, UP0 ;  /* 0x0000003f05067287 */ /* 0x000fe20008000000 */
[----:B------:R-:W-:Y:S11]  /*15c70*/  @!P0 BRA `(.L_x_44) ;  /* 0x0000000000048947 */ /* 0x000ff60003800000 */
[----:B------:R-:W-:Y:S01]  /*15c80*/  BPT.TRAP 0x1 ;  /* 0x000000040000795c */ /* 0x000fe20000300000 */
.L_x_44:
[----:B------:R-:W-:-:S04]  /*15c90*/  ULEA UR5, UR6, UR38, 0x3 ;  /* 0x0000002606057291 */ /* 0x000fc8000f8e183f */
[----:B------:R-:W-:-:S04]  /*15ca0*/  UIADD3 UR5, UR5, 0x21028, URZ ;  /* 0x0002102805057890 */ /* 0x000fc8000fffe03f */
[----:B------:R-:W-:-:S09]  /*15cb0*/  UPRMT UR5, URZ, 0x654, UR5 ;  /* 0x000006543f057896 */ /* 0x000fd20008000005 */
[----:B------:R-:W-:Y:S01]  /*15cc0*/  SYNCS.ARRIVE.TRANS64.RED.A1T0 RZ, [UR5], RZ ;  /* 0x000000ffffff79a7 */ /* 0x000fe20008100405 */
[----:B------:R-:W-:Y:S05]  /*15cd0*/  @P1 BRA `(.L_x_45) ;  /* 0x0000000000041947 */ /* 0x000fea0003800000 */
[----:B------:R-:W-:Y:S01]  /*15ce0*/  BPT.TRAP 0x1 ;  /* 0x000000040000795c */ /* 0x000fe20000300000 */
.L_x_45:
        /* <DEDUP_REMOVED lines=14> */
.L_x_35:
[----:B------:R-:W1:Y:S01]  /*15dd0*/  SHFL.BFLY PT, R0, R5, 0x1, 0x1f ;  /* 0x0c201f0005007f89 */ /* 0x000e6200000e0000 */
[----:B------:R-:W-:Y:S01]  /*15de0*/  BSSY B0, `(.L_x_47) ;  /* 0x0000024000007945 */ /* 0x000fe20003800000 */
[----:B------:R-:W-:Y:S02]  /*15df0*/  IMAD.MOV.U32 R6, RZ, RZ, 0x3f800000 ;  /* 0x3f800000ff067424 */ /* 0x000fe400078e00ff */
[----:B------:R-:W2:Y:S01]  /*15e00*/  SHFL.BFLY PT, R3, R4, 0x1, 0x1f ;  /* 0x0c201f0004037f89 */ /* 0x000ea200000e0000 */
[----:B------:R-:W-:Y:S02]  /*15e10*/  IMAD.MOV.U32 R2, RZ, RZ, 0x3f800000 ;  /* 0x3f800000ff027424 */ /* 0x000fe400078e00ff */
[----:B------:R-:W-:Y:S02]  /*15e20*/  IMAD.MOV.U32 R11, RZ, RZ, 0x7f800000 ;  /* 0x7f800000ff0b7424 */ /* 0x000fe400078e00ff */
[----:B-1----:R-:W-:Y:S01]  /*15e30*/  FADD R0, R0, R5 ;  /* 0x0000000500007221 */ /* 0x002fe20000000000 */
[----:B--2---:R-:W-:-:S04]  /*15e40*/  FADD R16, R3, R4 ;  /* 0x0000000403107221 */ /* 0x004fc80000000000 */
[----:B------:R-:W1:Y:S04]  /*15e50*/  SHFL.BFLY PT, R7, R0, 0x2, 0x1f ;  /* 0x0c401f0000077f89 */ /* 0x000e6800000e0000 */
[----:B------:R-:W2:Y:S01]  /*15e60*/  SHFL.BFLY PT, R17, R16, 0x2, 0x1f ;  /* 0x0c401f0010117f89 */ /* 0x000ea200000e0000 */
[C---:B-1----:R-:W-:Y:S01]  /*15e70*/  FSETP.NE.AND P0, PT, R0.reuse, -R7, PT ;  /* 0x800000070000720b */ /* 0x042fe20003f05000 */
[----:B------:R-:W-:Y:S01]  /*15e80*/  FADD R4, R0, R7 ;  /* 0x0000000700047221 */ /* 0x000fe20000000000 */
[----:B------:R-:W-:Y:S02]  /*15e90*/  IMAD.MOV.U32 R7, RZ, RZ, 0x7f800000 ;  /* 0x7f800000ff077424 */ /* 0x000fe400078e00ff */
[----:B--2---:R-:W-:-:S09]  /*15ea0*/  FADD R5, R16, R17 ;  /* 0x0000001110057221 */ /* 0x004fd20000000000 */
[----:B------:R-:W-:Y:S05]  /*15eb0*/  @!P0 BRA `(.L_x_48) ;  /* 0x0000000000588947 */ /* 0x000fea0003800000 */
[----:B------:R-:W-:Y:S01]  /*15ec0*/  VIADD R0, R4, 0x1800000 ;  /* 0x0180000004007836 */ /* 0x000fe20000000000 */
[----:B------:R-:W-:Y:S04]  /*15ed0*/  BSSY B1, `(.L_x_49) ;  /* 0x000000d000017945 */ /* 0x000fe80003800000 */
[----:B------:R-:W-:-:S04]  /*15ee0*/  LOP3.LUT R0, R0, 0x7f800000, RZ, 0xc0, !PT ;  /* 0x7f80000000007812 */ /* 0x000fc800078ec0ff */
[----:B------:R-:W-:-:S13]  /*15ef0*/  ISETP.GT.U32.AND P0, PT, R0, 0x1ffffff, PT ;  /* 0x01ffffff0000780c */ /* 0x000fda0003f04070 */
[----:B------:R-:W-:Y:S05]  /*15f00*/  @P0 BRA `(.L_x_50) ;  /* 0x0000000000140947 */ /* 0x000fea0003800000 */
[----:B------:R-:W-:Y:S01]  /*15f10*/  IMAD.MOV.U32 R2, RZ, RZ, R4 ;  /* 0x000000ffff027224 */ /* 0x000fe200078e0004 */
[----:B------:R-:W-:-:S07]  /*15f20*/  MOV R14, 0x15f40 ;  /* 0x00015f40000e7802 */ /* 0x000fce0000000f00 */
[----:B------:R-:W-:Y:S05]  /*15f30*/  CALL.REL.NOINC `($__internal_0_$__cuda_sm20_rcp_rn_f32_slowpath) ;  /* 0x0000003000747944 */ /* 0x000fea0003c00000 */
[----:B------:R-:W-:Y:S01]  /*15f40*/  IMAD.MOV.U32 R2, RZ, RZ, R0 ;  /* 0x000000ffff027224 */ /* 0x000fe200078e0000 */
[----:B------:R-:W-:Y:S06]  /*15f50*/  BRA `(.L_x_51) ;  /* 0x0000000000107947 */ /* 0x000fec0003800000 */
.L_x_50:
[----:B------:R-:W1:Y:S02]  /*15f60*/  MUFU.RCP R3, R4 ;  /* 0x0000000400037308 */ /* 0x000e640000001000 */
[----:B-1----:R-:W-:-:S04]  /*15f70*/  FFMA R0, R4, R3, -1 ;  /* 0xbf80000004007423 */ /* 0x002fc80000000003 */
[----:B------:R-:W-:-:S04]  /*15f80*/  FADD.FTZ R0, -R0, -RZ ;  /* 0x800000ff00007221 */ /* 0x000fc80000010100 */
[----:B------:R-:W-:-:S07]  /*15f90*/  FFMA R2, R3, R0, R3 ;  /* 0x0000000003027223 */ /* 0x000fce0000000003 */
.L_x_51:
[----:B------:R-:W-:Y:S05]  /*15fa0*/  BSYNC B1 ;  /* 0x0000000000017941 */ /* 0x000fea0003800000 */
.L_x_49:
[----:B------:R-:W-:Y:S01]  /*15fb0*/  FSETP.GEU.AND P0, PT, |R4|, 1.175494350822287508e-38, PT ;  /* 0x008000000400780b */ /* 0x000fe20003f0e200 */
[----:B------:R-:W-:-:S12]  /*15fc0*/  ULDC UR4, c[0x0][0x600] ;  /* 0x0001800000047ab9 */ /* 0x000fd80000000800 */
[----:B------:R-:W-:-:S04]  /*15fd0*/  @!P0 FMUL R4, R4, 16777216 ;  /* 0x4b80000004048820 */ /* 0x000fc80000400000 */
[----:B------:R-:W1:Y:S02]  /*15fe0*/  MUFU.LG2 R0, R4 ;  /* 0x0000000400007308 */ /* 0x000e640000000c00 */
[----:B-1----:R-:W-:-:S04]  /*15ff0*/  @!P0 FADD R0, R0, -24 ;  /* 0xc1c0000000008421 */ /* 0x002fc80000000000 */
[----:B------:R-:W-:-:S04]  /*16000*/  FMUL R0, R0, 0.69314718246459960938 ;  /* 0x3f31721800007820 */ /* 0x000fc80000400000 */
[----:B------:R-:W-:-:S07]  /*16010*/  FFMA R11, R9, UR4, R0 ;  /* 0x00000004090b7c23 */ /* 0x000fce0008000000 */
.L_x_48:
[----:B------:R-:W-:Y:S05]  /*16020*/  BSYNC B0 ;  /* 0x0000000000007941 */ /* 0x000fea0003800000 */
.L_x_47:
[----:B------:R-:W-:Y:S01]  /*16030*/  FSETP.NE.AND P0, PT, R16, -R17, PT ;  /* 0x800000111000720b */ /* 0x000fe20003f05000 */
[----:B------:R-:W-:Y:S01]  /*16040*/  ULDC UR4, c[0x0][0x608] ;  /* 0x0001820000047ab9 */ /* 0x000fe20000000800 */
[----:B------:R-:W-:Y:S01]  /*16050*/  BSSY B0, `(.L_x_52) ;  /* 0x0000031000007945 */ /* 0x000fe20003800000 */
[----:B------:R-:W-:-:S04]  /*16060*/  FMUL R2, R2, UR4 ;  /* 0x0000000402027c20 */ /* 0x000fc80008400000 */
[-C--:B------:R-:W-:Y:S01]  /*16070*/  FMUL R152, R152, R2.reuse ;  /* 0x0000000298987220 */ /* 0x080fe20000400000 */
        /* <DEDUP_REMOVED lines=22> */
[----:B------:R-:W-:Y:S01]  /*161e0*/  FMUL R48, R197, R2 ;  /* 0x00000002c5307220 */ /* 0x000fe20000400000 */
[----:B------:R-:W-:Y:S06]  /*161f0*/  @!P0 BRA `(.L_x_53) ;  /* 0x0000000000588947 */ /* 0x000fec0003800000 */
        /* <DEDUP_REMOVED lines=10> */
.L_x_55:
[----:B------:R-:W1:Y:S02]  /*162a0*/  MUFU.RCP R6, R5 ;  /* 0x0000000500067308 */ /* 0x000e640000001000 */
[----:B-1----:R-:W-:-:S04]  /*162b0*/  FFMA R0, R5, R6, -1 ;  /* 0xbf80000005007423 */ /* 0x002fc80000000006 */
[----:B------:R-:W-:-:S04]  /*162c0*/  FADD.FTZ R3, -R0, -RZ ;  /* 0x800000ff00037221 */ /* 0x000fc80000010100 */
[----:B------:R-:W-:-:S07]  /*162d0*/  FFMA R6, R6, R3, R6 ;  /* 0x0000000306067223 */ /* 0x000fce0000000006 */
.L_x_56:
[----:B------:R-:W-:Y:S05]  /*162e0*/  BSYNC B1 ;  /* 0x0000000000017941 */ /* 0x000fea0003800000 */
.L_x_54:
[----:B------:R-:W-:Y:S01]  /*162f0*/  FSETP.GEU.AND P0, PT, |R5|, 1.175494350822287508e-38, PT ;  /* 0x008000000500780b */ /* 0x000fe20003f0e200 */
[----:B------:R-:W-:-:S12]  /*16300*/  ULDC UR4, c[0x0][0x600] ;  /* 0x0001800000047ab9 */ /* 0x000fd80000000800 */
[----:B------:R-:W-:-:S04]  /*16310*/  @!P0 FMUL R5, R5, 16777216 ;  /* 0x4b80000005058820 */ /* 0x000fc80000400000 */
[----:B------:R-:W1:Y:S02]  /*16320*/  MUFU.LG2 R0, R5 ;  /* 0x0000000500007308 */ /* 0x000e640000000c00 */
[----:B-1----:R-:W-:-:S04]  /*16330*/  @!P0 FADD R0, R0, -24 ;  /* 0xc1c0000000008421 */ /* 0x002fc80000000000 */
[----:B------:R-:W-:-:S04]  /*16340*/  FMUL R0, R0, 0.69314718246459960938 ;  /* 0x3f31721800007820 */ /* 0x000fc80000400000 */
[----:B------:R-:W-:-:S07]  /*16350*/  FFMA R7, R15, UR4, R0 ;  /* 0x000000040f077c23 */ /* 0x000fce0008000000 */
.L_x_53:
[----:B------:R-:W-:Y:S05]  /*16360*/  BSYNC B0 ;  /* 0x0000000000007941 */ /* 0x000fea0003800000 */
.L_x_52:
[----:B------:R-:W-:Y:S01]  /*16370*/  UISETP.NE.AND UP0, UPT, UR36, 0x1, UPT ;  /* 0x000000012400788c */ /* 0x000fe2000bf05270 */
[----:B------:R-:W1:Y:S03]  /*16380*/  S2R R17, SR_TID.X ;  /* 0x0000000000117919 */ /* 0x000e660000002100 */
[----:B------:R-:W-:-:S06]  /*16390*/  USEL UR4, URZ, 0x1, UP0 ;  /* 0x000000013f047887 */ /* 0x000fcc0008000000 */
[----:B------:R-:W-:Y:S01]  /*163a0*/  IMAD.U32 R0, RZ, RZ, UR4 ;  /* 0x00000004ff007e24 */ /* 0x000fe2000f8e00ff */
[----:B------:R-:W-:Y:S02]  /*163b0*/  ULDC UR4, c[0x0][0x608] ;  /* 0x0001820000047ab9 */ /* 0x000fe40000000800 */
[----:B------:R-:W-:Y:S02]  /*163c0*/  FMUL R6, R6, UR4 ;  /* 0x0000000406067c20 */ /* 0x000fe40008400000 */
[----:B------:R-:W-:-:S04]  /*163d0*/  SHF.L.U32 R0, R0, 0x1f, RZ ;  /* 0x0000001f00007819 */ /* 0x000fc800000006ff */
[----:B------:R-:W2:Y:S01]  /*163e0*/  SYNCS.PHASECHK.TRANS64.TRYWAIT P0, [UR20+0x8], R0 ;  /* 0x00000800ff0075a7 */ /* 0x000ea20008000154 */
[C---:B-1----:R-:W-:Y:S02]  /*163f0*/  LOP3.LUT P1, RZ, R17.reuse, 0x3, RZ, 0xc0, !PT ;  /* 0x0000000311ff7812 */ /* 0x042fe4000782c0ff */
[----:B------:R-:W-:Y:S01]  /*16400*/  LOP3.LUT R16, R17, 0x7f, RZ, 0xc0, !PT ;  /* 0x0000007f11107812 */ /* 0x000fe200078ec0ff */
[----:B--2---:R-:W-:Y:S10]  /*16410*/  @!P0 BRA `(.L_x_57) ;  /* 0x0000002800ac8947 */ /* 0x004ff40003800000 */
.L_x_109:
[----:B------:R-:W-:Y:S01]  /*16420*/  ULDC.64 UR10, c[0x0][0x208] ;  /* 0x00008200000a7ab9 */ /* 0x000fe20000000a00 */
[----:B------:R-:W-:Y:S01]  /*16430*/  BSSY B0, `(.L_x_58) ;  /* 0x0000019000007945 */ /* 0x000fe20003800000 */
[----:B------:R-:W-:Y:S02]  /*16440*/  SHF.R.U32.HI R17, RZ, 0x2, R17 ;  /* 0x00000002ff117819 */ /* 0x000fe40000011611 */
[----:B------:R-:W-:Y:S01]  /*16450*/  SHF.R.U32.HI R18, RZ, 0x5, R16 ;  /* 0x00000005ff127819 */ /* 0x000fe20000011610 */
[----:B------:R-:W-:Y:S06]  /*16460*/  @P1 BRA `(.L_x_59) ;  /* 0x0000000000541947 */ /* 0x000fec0003800000 */
[----:B------:R-:W2:Y:S01]  /*16470*/  S2UR UR4, SR_CTAID.Y ;  /* 0x00000000000479c3 */ /* 0x000ea20000002600 */
[----:B-1----:R-:W-:Y:S01]  /*16480*/  IMAD.SHL.U32 R3, R18, 0x10, RZ ;  /* 0x0000001012037824 */ /* 0x002fe200078e00ff */
[----:B------:R-:W-:Y:S01]  /*16490*/  LOP3.LUT R0, R17, 0x7, RZ, 0xc0, !PT ;  /* 0x0000000711007812 */ /* 0x000fe200078ec0ff */
[----:B------:R-:W-:Y:S01]  /*164a0*/  USHF.L.U32 UR8, UR37, 0x6, URZ ;  /* 0x0000000625087899 */ /* 0x000fe2000800063f */
[----:B------:R-:W-:Y:S02]  /*164b0*/  ULDC.64 UR6, c[0x0][0x688] ;  /* 0x0001a20000067ab9 */ /* 0x000fe40000000a00 */
[----:B------:R-:W-:Y:S02]  /*164c0*/  LOP3.LUT R0, R3, 0xfffffff0, R0, 0xe2, !PT ;  /* 0xfffffff003007812 */ /* 0x000fe400078ee200 */
[----:B------:R-:W1:Y:S03]  /*164d0*/  S2UR UR5, SR_CTAID.Z ;  /* 0x00000000000579c3 */ /* 0x000e660000002700 */
[----:B------:R-:W-:-:S04]  /*164e0*/  VIADD R3, R0, UR8 ;  /* 0x0000000800037c36 */ /* 0x000fc80008000000 */
[----:B------:R-:W-:Y:S01]  /*164f0*/  VIADD R2, R3, 0x8 ;  /* 0x0000000803027836 */ /* 0x000fe20000000000 */
[----:B--2---:R-:W-:-:S04]  /*16500*/  UIMAD UR4, UR4, UR6, UR8 ;  /* 0x00000006040472a4 */ /* 0x004fc8000f8e0208 */
[----:B-1----:R-:W-:-:S03]  /*16510*/  UIMAD UR4, UR5, UR7, UR4 ;  /* 0x00000007050472a4 */ /* 0x002fc6000f8e0204 */
[----:B------:R-:W-:Y:S02]  /*16520*/  ULDC UR5, c[0x0][0x288] ;  /* 0x0000a20000057ab9 */ /* 0x000fe40000000800 */
[----:B------:R-:W-:Y:S02]  /*16530*/  ISETP.GE.U32.AND P0, PT, R3, UR5, PT ;  /* 0x0000000503007c0c */ /* 0x000fe4000bf06070 */
[----:B------:R-:W-:Y:S02]  /*16540*/  IADD3 R0, P2, R0, UR4, RZ ;  /* 0x0000000400007c10 */ /* 0x000fe4000ff5e0ff */
[----:B------:R-:W-:Y:S01]  /*16550*/  ISETP.GE.U32.AND P1, PT, R2, UR5, PT ;  /* 0x0000000502007c0c */ /* 0x000fe2000bf26070 */
[----:B------:R-:W-:Y:S02]  /*16560*/  ULDC.64 UR4, c[0x0][0x680] ;  /* 0x0001a00000047ab9 */ /* 0x000fe40000000a00 */
[----:B------:R-:W-:Y:S01]  /*16570*/  IMAD.X R3, RZ, RZ, RZ, P2 ;  /* 0x000000ffff037224 */ /* 0x000fe200010e06ff */
[----:B------:R-:W-:-:S04]  /*16580*/  LEA R2, P2, R0, UR4, 0x2 ;  /* 0x0000000400027c11 */ /* 0x000fc8000f8410ff */
[----:B------:R-:W-:-:S05]  /*16590*/  LEA.HI.X R3, R0, UR5, R3, 0x2, P2 ;  /* 0x0000000500037c11 */ /* 0x000fca00090f1403 */
[----:B------:R2:W-:Y:S04]  /*165a0*/  @!P0 STG.E desc[UR10][R2.64], R11 ;  /* 0x0000000b02008986 */ /* 0x0005e8000c10190a */
[----:B------:R2:W-:Y:S02]  /*165b0*/  @!P1 STG.E desc[UR10][R2.64+0x20], R7 ;  /* 0x0000200702009986 */ /* 0x0005e4000c10190a */
.L_x_59:
[----:B------:R-:W-:Y:S05]  /*165c0*/  BSYNC B0 ;  /* 0x0000000000007941 */ /* 0x000fea0003800000 */
.L_x_58:
[----:B------:R-:W-:Y:S01]  /*165d0*/  ULDC.64 UR4, c[0x0][0x730] ;  /* 0x0001cc0000047ab9 */ /* 0x000fe20000000a00 */
[-C--:B------:R-:W-:Y:S01]  /*165e0*/  FMUL R154, R154, R6.reuse ;  /* 0x000000069a9a7220 */ /* 0x080fe20000400000 */
[----:B------:R-:W-:Y:S01]  /*165f0*/  ISETP.NE.U32.AND P0, PT, RZ, UR4, PT ;  /* 0x00000004ff007c0c */ /* 0x000fe2000bf05070 */
[-C--:B------:R-:W-:Y:S01]  /*16600*/  FMUL R42, R155, R6.reuse ;  /* 0x000000069b2a7220 */ /* 0x080fe20000400000 */
[-C--:B------:R-:W-:Y:S01]  /*16610*/  FMUL R158, R158, R6.reuse ;  /* 0x000000069e9e7220 */ /* 0x080fe20000400000 */
[-C--:B------:R-:W-:Y:S01]  /*16620*/  FMUL R46, R159, R6.reuse ;  /* 0x000000069f2e7220 */ /* 0x080fe20000400000 */
[----:B------:R-:W-:Y:S01]  /*16630*/  ISETP.NE.AND.EX P0, PT, RZ, UR5, PT, P0 ;  /* 0x00000005ff007c0c */ /* 0x000fe2000bf05300 */
        /* <DEDUP_REMOVED lines=20> */
[----:B------:R-:W-:Y:S06]  /*16780*/  @P0 BRA `(.L_x_60) ;  /* 0x0000000000200947 */ /* 0x000fec0003800000 */
[----:B------:R-:W-:Y:S02]  /*16790*/  ULDC.64 UR4, c[0x0][0x728] ;  /* 0x0001ca0000047ab9 */ /* 0x000fe40000000a00 */
[----:B------:R-:W-:-:S04]  /*167a0*/  ISETP.NE.U32.AND P0, PT, RZ, UR4, PT ;  /* 0x00000004ff007c0c */ /* 0x000fc8000bf05070 */
[----:B------:R-:W-:-:S13]  /*167b0*/  ISETP.NE.AND.EX P0, PT, RZ, UR5, PT, P0 ;  /* 0x00000005ff007c0c */ /* 0x000fda000bf05300 */
[----:B------:R-:W-:Y:S05]  /*167c0*/  @!P0 BRA `(.L_x_61) ;  /* 0x00000000000c8947 */ /* 0x000fea0003800000 */
[----:B-12---:R-:W1:Y:S02]  /*167d0*/  LDC.64 R2, c[0x0][0x728] ;  /* 0x0001ca00ff027b82 */ /* 0x006e640000000a00 */
[----:B-1----:R4:W5:Y:S01]  /*167e0*/  LDG.E R2, desc[UR10][R2.64] ;  /* 0x0000000a02027981 */ /* 0x002962000c1e1900 */
[----:B------:R-:W-:Y:S05]  /*167f0*/  BRA `(.L_x_60) ;  /* 0x0000000000047947 */ /* 0x000fea0003800000 */
.L_x_61:
[----:B--2---:R-:W3:Y:S02]  /*16800*/  LDC R2, c[0x0][0x720] ;  /* 0x0001c800ff027b82 */ /* 0x004ee40000000800 */
.L_x_60:
[----:B-1----:R-:W-:Y:S01]  /*16810*/  MOV R0, RZ ;  /* 0x000000ff00007202 */ /* 0x002fe20000000f00 */
[----:B---3-5:R-:W-:-:S03]  /*16820*/  IMAD.MOV.U32 R51, RZ, RZ, R2 ;  /* 0x000000ffff337224 */ /* 0x028fc600078e0002 */
[----:B------:R-:W-:-:S13]  /*16830*/  LOP3.LUT P0, RZ, R0, 0x9f, RZ, 0xc0, !PT ;  /* 0x0000009f00ff7812 */ /* 0x000fda000780c0ff */
[----:B------:R-:W-:Y:S05]  /*16840*/  @!P0 BRA `(.L_x_62) ;  /* 0x0000000000408947 */ /* 0x000fea0003800000 */
[----:B------:R-:W-:Y:S01]  /*16850*/  MOV R0, 0x0 ;  /* 0x0000000000007802 */ /* 0x000fe20000000f00 */
[----:B------:R-:W-:Y:S01]  /*16860*/  ULDC.64 UR4, c[0x4][0x70] ;  /* 0x01001c0000047ab9 */ /* 0x000fe20000000a00 */
[----:B------:R-:W-:Y:S01]  /*16870*/  ULDC.64 UR6, c[0x4][0x8] ;  /* 0x0100020000067ab9 */ /* 0x000fe20000000a00 */
[----:B------:R-:W-:Y:S01]  /*16880*/  IMAD.U32 R4, RZ, RZ, UR4 ;  /* 0x00000004ff047e24 */ /* 0x000fe2000f8e00ff */
[----:B--2-4-:R1:W2:Y:S01]  /*16890*/  LDC.64 R2, c[0x4][R0] ;  /* 0x0100000000027b82 */ /* 0x0142a20000000a00 */
[----:B------:R-:W-:Y:S01]  /*168a0*/  IMAD.U32 R5, RZ, RZ, UR5 ;  /* 0x00000005ff057e24 */ /* 0x000fe2000f8e00ff */
[----:B------:R-:W-:Y:S01]  /*168b0*/  ULDC.64 UR4, c[0x4][0x78] ;  /* 0x01001e0000047ab9 */ /* 0x000fe20000000a00 */
[----:B------:R-:W-:Y:S02]  /*168c0*/  IMAD.U32 R10, RZ, RZ, UR6 ;  /* 0x00000006ff0a7e24 */ /* 0x000fe4000f8e00ff */
[----:B------:R-:W-:Y:S02]  /*168d0*/  IMAD.U32 R6, RZ, RZ, UR4 ;  /* 0x00000004ff067e24 */ /* 0x000fe4000f8e00ff */
[----:B------:R-:W-:-:S02]  /*168e0*/  IMAD.U32 R7, RZ, RZ, UR5 ;  /* 0x00000005ff077e24 */ /* 0x000fc4000f8e00ff */
[----:B------:R-:W-:Y:S02]  /*168f0*/  IMAD.U32 R11, RZ, RZ, UR7 ;  /* 0x00000007ff0b7e24 */ /* 0x000fe4000f8e00ff */
[----:B------:R-:W-:Y:S02]  /*16900*/  IMAD.MOV.U32 R8, RZ, RZ, 0x70 ;  /* 0x00000070ff087424 */ /* 0x000fe400078e00ff */
[----:B------:R-:W-:Y:S02]  /*16910*/  IMAD.MOV.U32 R12, RZ, RZ, 0x1 ;  /* 0x00000001ff0c7424 */ /* 0x000fe400078e00ff */
[----:B-1----:R-:W-:-:S07]  /*16920*/  IMAD.MOV.U32 R13, RZ, RZ, RZ ;  /* 0x000000ffff0d7224 */ /* 0x002fce00078e00ff */
[----:B------:R-:W-:-:S07]  /*16930*/  LEPC R20, `(.L_x_62) ;  /* 0x000000001014794e */ /* 0x000fce0000000000 */
[----:B--2---:R-:W-:Y:S05]  /*16940*/  CALL.ABS.NOINC R2 ;  /* 0x0000000002007343 */ /* 0x004fea0003c00000 */
.L_x_62:
[----:B------:R-:W-:Y:S02]  /*16950*/  IMAD.U32 R19, RZ, RZ, UR38 ;  /* 0x00000026ff137e24 */ /* 0x000fe4000f8e00ff */
[----:B------:R-:W-:-:S04]  /*16960*/  IMAD.U32 R0, RZ, RZ, UR36 ;  /* 0x00000024ff007e24 */ /* 0x000fc8000f8e00ff */
[----:B------:R-:W-:-:S04]  /*16970*/  IMAD R19, R0, 0x1100, R19 ;  /* 0x0000110000137824 */ /* 0x000fc800078e0213 */
[----:B------:R-:W-:-:S05]  /*16980*/  VIADD R0, R19, 0xffffef00 ;  /* 0xffffef0013007836 */ /* 0x000fca0000000000 */
        /* <DEDUP_REMOVED lines=18> */
.L_x_63:
[----:B------:R-:W1:Y:S01]  /*16ab0*/  S2R R5, SR_TID.X ;  /* 0x0000000000057919 */ /* 0x000e620000002100 */
[----:B------:R-:W-:Y:S01]  /*16ac0*/  ULDC.64 UR4, c[0x0][0x730] ;  /* 0x0001cc0000047ab9 */ /* 0x000fe20000000a00 */
[----:B------:R-:W-:Y:S01]  /*16ad0*/  IMAD.SHL.U32 R17, R17, 0x20, RZ ;  /* 0x0000002011117824 */ /* 0x000fe200078e00ff */
[----:B------:R-:W-:Y:S01]  /*16ae0*/  ISETP.NE.U32.AND P0, PT, RZ, UR4, PT ;  /* 0x00000004ff007c0c */ /* 0x000fe2000bf05070 */
[----:B------:R-:W-:-:S03]  /*16af0*/  VIADD R16, R16, 0x1f ;  /* 0x0000001f10107836 */ /* 0x000fc60000000000 */
[----:B------:R-:W-:Y:S02]  /*16b00*/  ISETP.NE.AND.EX P0, PT, RZ, UR5, PT, P0 ;  /* 0x00000005ff007c0c */ /* 0x000fe4000bf05300 */
[----:B------:R-:W-:-:S11]  /*16b10*/  ISETP.GT.U32.AND P1, PT, R16, 0x3e, PT ;  /* 0x0000003e1000780c */ /* 0x000fd60003f24070 */
[----:B------:R-:W3:Y:S01]  /*16b20*/  @P0 LDC R51, c[0x0][0x720] ;  /* 0x0001c800ff330b82 */ /* 0x000ee20000000800 */
[C---:B-1----:R-:W-:Y:S02]  /*16b30*/  IMAD.SHL.U32 R0, R5.reuse, 0x2, RZ ;  /* 0x0000000205007824 */ /* 0x042fe400078e00ff */
[----:B--2---:R-:W-:-:S03]  /*16b40*/  IMAD.SHL.U32 R2, R5, 0x8, RZ ;  /* 0x0000000805027824 */ /* 0x004fc600078e00ff */
[----:B----4-:R-:W-:Y:S02]  /*16b50*/  LOP3.LUT R3, R0, 0x6, RZ, 0xc0, !PT ;  /* 0x0000000600037812 */ /* 0x010fe400078ec0ff */
[----:B------:R-:W-:Y:S02]  /*16b60*/  LOP3.LUT R2, R2, 0x80, RZ, 0xc0, !PT ;  /* 0x0000008002027812 */ /* 0x000fe400078ec0ff */
[----:B------:R-:W-:Y:S01]  /*16b70*/  SHF.R.U32.HI R0, RZ, 0x4, R5 ;  /* 0x00000004ff007819 */ /* 0x000fe20000011605 */
[----:B------:R-:W-:Y:S01]  /*16b80*/  IMAD R3, R18, 0x200, R3 ;  /* 0x0000020012037824 */ /* 0x000fe200078e0203 */
[----:B------:R-:W-:Y:S01]  /*16b90*/  LOP3.LUT R4, R2, 0x10, R5, 0xf8, !PT ;  /* 0x0000001002047812 */ /* 0x000fe200078ef805 */
[-C--:B---3--:R-:W-:Y:S01]  /*16ba0*/  FMUL R7, R24, R51.reuse ;  /* 0x0000003318077220 */ /* 0x088fe20000400000 */
[----:B------:R-:W-:Y:S01]  /*16bb0*/  LOP3.LUT R2, R17, 0x60, RZ, 0xc0, !PT ;  /* 0x0000006011027812 */ /* 0x000fe200078ec0ff */
[-C--:B------:R-:W-:Y:S01]  /*16bc0*/  FMUL R24, R32, R51.reuse ;  /* 0x0000003320187220 */ /* 0x080fe20000400000 */
[----:B------:R-:W-:Y:S01]  /*16bd0*/  LOP3.LUT P0, RZ, R0, 0x1, RZ, 0xc0, !PT ;  /* 0x0000000100ff7812 */ /* 0x000fe2000780c0ff */
[----:B------:R-:W-:Y:S01]  /*16be0*/  FMUL R15, R28, R51 ;  /* 0x000000331c0f7220 */ /* 0x000fe20000400000 */
[----:B------:R-:W-:Y:S01]  /*16bf0*/  IADD3 R2, R4, R3, R2 ;  /* 0x0000000304027210 */ /* 0x000fe20007ffe002 */
[-C--:B------:R-:W-:Y:S01]  /*16c00*/  FMUL R32, R36, R51.reuse ;  /* 0x0000003324207220 */ /* 0x080fe20000400000 */
[-C--:B------:R-:W-:Y:S01]  /*16c10*/  FMUL R3, R22, R51.reuse ;  /* 0x0000003316037220 */ /* 0x080fe20000400000 */
[-C--:B------:R-:W-:Y:S01]  /*16c20*/  FMUL R5, R42, R51.reuse ;  /* 0x000000332a057220 */ /* 0x080fe20000400000 */
[----:B------:R-:W-:Y:S01]  /*16c30*/  FMUL R9, R46, R51 ;  /* 0x000000332e097220 */ /* 0x000fe20000400000 */
[----:B------:R-:W-:-:S02]  /*16c40*/  IMAD.IADD R50, R19, 0x1, R2 ;  /* 0x0000000113327824 */ /* 0x000fc400078e0202 */
[-C--:B------:R-:W-:Y:S01]  /*16c50*/  FMUL R11, R26, R51.reuse ;  /* 0x000000331a0b7220 */ /* 0x080fe20000400000 */
[-C--:B------:R-:W-:Y:S01]  /*16c60*/  FMUL R20, R30, R51.reuse ;  /* 0x000000331e147220 */ /* 0x080fe20000400000 */
[-C--:B------:R-:W-:Y:S01]  /*16c70*/  FMUL R28, R34, R51.reuse ;  /* 0x00000033221c7220 */ /* 0x080fe20000400000 */
[----:B------:R-:W-:Y:S02]  /*16c80*/  VIADD R2, R50, 0xffffef00 ;  /* 0xffffef0032027836 */ /* 0x000fe40000000000 */
[-C--:B------:R-:W-:Y:S01]  /*16c90*/  FMUL R36, R38, R51.reuse ;  /* 0x0000003326247220 */ /* 0x080fe20000400000 */
[----:B------:R-:W-:Y:S02]  /*16ca0*/  VIADD R18, R50, 0xffffef10 ;  /* 0xffffef1032127836 */ /* 0x000fe40000000000 */
[-C--:B------:R-:W-:Y:S01]  /*16cb0*/  FMUL R0, R152, R51.reuse ;  /* 0x0000003398007220 */ /* 0x080fe20000400000 */
[----:B------:R-:W-:Y:S02]  /*16cc0*/  @P0 VIADD R18, R2, 0xfffffff0 ;  /* 0xfffffff002120836 */ /* 0x000fe40000000000 */
        /* <DEDUP_REMOVED lines=36> */
[----:B------:R-:W-:-:S02]  /*16f10*/  F2FP.SATFINITE.E4M3.F32.PACK_AB_MERGE_C R3, R3, R0, RZ ;  /* 0x000000000303723e */ /* 0x000fc400048070ff */
[----:B------:R-:W-:Y:S02]  /*16f20*/  F2FP.SATFINITE.E4M3.F32.PACK_AB_MERGE_C R5, R5, R2, RZ ;  /* 0x000000020505723e */ /* 0x000fe400048070ff */
[----:B------:R-:W-:Y:S02]  /*16f30*/  F2FP.SATFINITE.E4M3.F32.PACK_AB_MERGE_C R7, R7, R4, RZ ;  /* 0x000000040707723e */ /* 0x000fe400048070ff */
[----:B------:R-:W-:Y:S02]  /*16f40*/  F2FP.SATFINITE.E4M3.F32.PACK_AB_MERGE_C R9, R9, R6, RZ ;  /* 0x000000060909723e */ /* 0x000fe400048070ff */
[----:B------:R-:W-:Y:S02]  /*16f50*/  F2FP.SATFINITE.E4M3.F32.PACK_AB_MERGE_C R11, R11, R8, RZ ;  /* 0x000000080b0b723e */ /* 0x000fe400048070ff */
[----:B------:R-:W-:Y:S02]  /*16f60*/  F2FP.SATFINITE.E4M3.F32.PACK_AB_MERGE_C R13, R13, R10, RZ ;  /* 0x0000000a0d0d723e */ /* 0x000fe400048070ff */
        /* <DEDUP_REMOVED lines=17> */
[----:B------:R-:W-:Y:S01]  /*17080*/  F2FP.SATFINITE.E4M3.F32.PACK_AB_MERGE_C R49, R46, R49, RZ ;  /* 0x000000312e31723e */ /* 0x000fe200048070ff */
[----:B------:R-:W-:Y:S06]  /*17090*/  @P1 BRA `(.L_x_64) ;  /* 0x0000000000041947 */ /* 0x000fec0003800000 */
[----:B------:R-:W-:-:S04]  /*170a0*/  DEPBAR.LE SB0, 0x1 ;  /* 0x000080400000791a */ /* 0x000fc80000000000 */
.L_x_64:
[----:B------:R-:W-:Y:S05]  /*170b0*/  WARPSYNC.ALL ;  /* 0x0000000000007948 */ /* 0x000fea0003800000 */
[----:B------:R-:W-:Y:S06]  /*170c0*/  BAR.SYNC.DEFER_BLOCKING 0x1, 0x80 ;  /* 0x0042000000007b1d */ /* 0x000fec0000010000 */
[----:B------:R-:W-:Y:S01]  /*170d0*/  BSSY B0, `(.L_x_65) ;  /* 0x000001d000007945 */ /* 0x000fe20003800000 */
[----:B------:R1:W-:Y:S04]  /*170e0*/  STS.U16 [R50+-0x1100], R3 ;  /* 0xffef000332007388 */ /* 0x0003e80000000400 */
[----:B------:R1:W-:Y:S04]  /*170f0*/  STS.U16 [R50+-0x1000], R5 ;  /* 0xfff0000532007388 */ /* 0x0003e80000000400 */
[----:B------:R1:W-:Y:S04]  /*17100*/  STS.U16 [R50+-0x10f8], R7 ;  /* 0xffef080732007388 */ /* 0x0003e80000000400 */
[----:B------:R1:W-:Y:S04]  /*17110*/  STS.U16 [R50+-0xff8], R9 ;  /* 0xfff0080932007388 */ /* 0x0003e80000000400 */
[----:B------:R1:W-:Y:S04]  /*17120*/  STS.U16 [R18], R11 ;  /* 0x0000000b12007388 */ /* 0x0003e80000000400 */
[----:B------:R1:W-:Y:S04]  /*17130*/  STS.U16 [R18+0x100], R13 ;  /* 0x0001000d12007388 */ /* 0x0003e80000000400 */
[----:B------:R1:W-:Y:S04]  /*17140*/  STS.U16 [R18+0x8], R15 ;  /* 0x0000080f12007388 */ /* 0x0003e80000000400 */
[----:B------:R1:W-:Y:S01]  /*17150*/  STS.U16 [R18+0x108], R17 ;  /* 0x0001081112007388 */ /* 0x0003e20000000400 */
[----:B------:R-:W-:Y:S01]  /*17160*/  @!PT LDS RZ, [RZ] ;  /* 0x00000000fffff984 */ /* 0x000fe20000000800 */
[----:B------:R-:W-:Y:S01]  /*17170*/  @!PT LDS RZ, [RZ] ;  /* 0x00000000fffff984 */ /* 0x000fe20000000800 */
[----:B------:R-:W-:Y:S01]  /*17180*/  @!PT LDS RZ, [RZ] ;  /* 0x00000000fffff984 */ /* 0x000fe20000000800 */
[----:B------:R-:W-:Y:S01]  /*17190*/  @!PT LDS RZ, [RZ] ;  /* 0x00000000fffff984 */ /* 0x000fe20000000800 */
[----:B------:R2:W-:Y:S06]  /*171a0*/  MEMBAR.ALL.CTA ;  /* 0x0000000000007992 */ /* 0x0005ec0000008000 */
[----:B--2---:R-:W2:Y:S02]  /*171b0*/  FENCE.VIEW.ASYNC.S ;  /* 0x00000000000073c6 */ /* 0x004ea40000000000 */
[----:B--2---:R-:W-:Y:S06]  /*171c0*/  BAR.SYNC.DEFER_BLOCKING 0x1, 0x80 ;  /* 0x0042000000007b1d */ /* 0x004fec0000010000 */
[----:B-1----:R-:W-:Y:S05]  /*171d0*/  @P1 BRA `(.L_x_66) ;  /* 0x0000000000301947 */ /* 0x002fea0003800000 */
[----:B------:R-:W-:Y:S01]  /*171e0*/  S2UR UR12, SR_CTAID.Z ;  /* 0x00000000000c79c3 */ /* 0x000fe20000002700 */
[----:B------:R-:W-:Y:S01]  /*171f0*/  R2UR UR8, R19 ;  /* 0x00000000130872ca */ /* 0x000fe200000e0000 */
[----:B------:R-:W-:Y:S01]  /*17200*/  ULDC.64 UR4, c[0x0][0x198] ;  /* 0x0000660000047ab9 */ /* 0x000fe20000000a00 */
[----:B------:R-:W-:Y:S02]  /*17210*/  USHF.L.U32 UR10, UR37, 0x6, URZ ;  /* 0x00000006250a7899 */ /* 0x000fe4000800063f */
[----:B------:R-:W-:Y:S01]  /*17220*/  UIADD3 UR4, UP0, UR4, 0x670, URZ ;  /* 0x0000067004047890 */ /* 0x000fe2000ff1e03f */
[----:B------:R-:W-:Y:S02]  /*17230*/  UMOV UR9, URZ ;  /* 0x0000003f00097c82 */ /* 0x000fe40008000000 */
[----:B------:R-:W1:Y:S01]  /*17240*/  S2UR UR11, SR_CTAID.Y ;  /* 0x00000000000b79c3 */ /* 0x000e620000002600 */
[----:B------:R-:W-:-:S05]  /*17250*/  UIADD3.X UR5, URZ, UR5, URZ, UP0, !UPT ;  /* 0x000000053f057290 */ /* 0x000fca00087fe43f */
[----:B------:R-:W-:-:S09]  /*17260*/  UIADD3 UR8, UR8, -0x1100, URZ ;  /* 0xffffef0008087890 */ /* 0x000fd2000fffe03f */
[----:B-1----:R1:W-:Y:S01]  /*17270*/  UTMASTG.4D [UR8], [UR4] ;  /* 0x00000008040073b5 */ /* 0x0023e20008018000 */
[----:B------:R0:W-:Y:S01]  /*17280*/  UTMACMDFLUSH ;  /* 0x00000000000079b7 */ /* 0x0001e20000000000 */
[----:B-1----:R-:W-:-:S04]  /*17290*/  DEPBAR.LE SB0, 0x1 ;  /* 0x000080400000791a */ /* 0x002fc80000000000 */
.L_x_66:
[----:B------:R-:W-:Y:S05]  /*172a0*/  BSYNC B0 ;  /* 0x0000000000007941 */ /* 0x000fea0003800000 */
.L_x_65:
[----:B------:R-:W-:Y:S06]  /*172b0*/  BAR.SYNC.DEFER_BLOCKING 0x1, 0x80 ;  /* 0x0042000000007b1d */ /* 0x000fec0000010000 */
[----:B------:R-:W-:Y:S01]  /*172c0*/  BSSY B0, `(.L_x_67) ;  /* 0x000001d000007945 */ /* 0x000fe20003800000 */
[----:B------:R1:W-:Y:S04]  /*172d0*/  STS.U16 [R50+-0x900], R23 ;  /* 0xfff7001732007388 */ /* 0x0003e80000000400 */
[----:B------:R1:W-:Y:S04]  /*172e0*/  STS.U16 [R50+-0x800], R21 ;  /* 0xfff8001532007388 */ /* 0x0003e80000000400 */
[----:B------:R1:W-:Y:S04]  /*172f0*/  STS.U16 [R50+-0x8f8], R27 ;  /* 0xfff7081b32007388 */ /* 0x0003e80000000400 */
[----:B------:R1:W-:Y:S04]  /*17300*/  STS.U16 [R50+-0x7f8], R25 ;  /* 0xfff8081932007388 */ /* 0x0003e80000000400 */
[----:B------:R1:W-:Y:S04]  /*17310*/  STS.U16 [R18+0x800], R31 ;  /* 0x0008001f12007388 */ /* 0x0003e80000000400 */
        /* <DEDUP_REMOVED lines=16> */
[----:B------:R-:W-:Y:S02]  /*17420*/  UMOV UR9, 0x20 ;  /* 0x0000002000097882 */ /* 0x000fe40000000000 */
[----:B------:R-:W1:Y:S01]  /*17430*/  S2UR UR11, SR_CTAID.Y ;  /* 0x00000000000b79c3 */ /* 0x000e620000002600 */
[----:B------:R-:W-:-:S05]  /*17440*/  UIADD3.X UR5, URZ, UR5, URZ, UP0, !UPT ;  /* 0x000000053f057290 */ /* 0x000fca00087fe43f */
[----:B------:R-:W-:-:S09]  /*17450*/  UIADD3 UR8, UR8, -0x900, URZ ;  /* 0xfffff70008087890 */ /* 0x000fd2000fffe03f */
[----:B-1----:R1:W-:Y:S01]  /*17460*/  UTMASTG.4D [UR8], [UR4] ;  /* 0x00000008040073b5 */ /* 0x0023e20008018000 */
[----:B------:R0:W-:Y:S01]  /*17470*/  UTMACMDFLUSH ;  /* 0x00000000000079b7 */ /* 0x0001e20000000000 */
[----:B-1----:R-:W-:-:S04]  /*17480*/  DEPBAR.LE SB0, 0x1 ;  /* 0x000080400000791a */ /* 0x002fc80000000000 */
.L_x_68:
[----:B------:R-:W-:Y:S05]  /*17490*/  BSYNC B0 ;  /* 0x0000000000007941 */ /* 0x000fea0003800000 */
.L_x_67:
        /* <DEDUP_REMOVED lines=27> */
[----:B-1----:R1:W-:Y:S02]  /*17650*/  UTMASTG.4D [UR8], [UR4] ;  /* 0x00000008040073b5 */ /* 0x0023e40008018000 */
[----:B-1----:R0:W-:Y:S02]  /*17660*/  UTMACMDFLUSH ;  /* 0x00000000000079b7 */ /* 0x0021e40000000000 */
.L_x_70:
[----:B------:R-:W-:Y:S05]  /*17670*/  BSYNC B0 ;  /* 0x0000000000007941 */ /* 0x000fea0003800000 */
.L_x_69:
[----:B------:R-:W-:Y:S01]  /*17680*/  UIADD3 UR36, UR36, -0x1, URZ ;  /* 0xffffffff24247890 */ /* 0x000fe2000fffe03f */
[----:B------:R-:W-:-:S04]  /*17690*/  DEPBAR.LE SB0, 0x0 ;  /* 0x000080000000791a */ /* 0x000fc80000000000 */
[----:B------:R-:W-:-:S04]  /*176a0*/  USHF.L.U32 UR4, UR36, 0x3, URZ ;  /* 0x0000000324047899 */ /* 0x000fc8000800063f */
[----:B------:R-:W-:-:S04]  /*176b0*/  ULOP3.LUT UR4, UR4, 0x8, URZ, 0xe2, !UPT ;  /* 0x0000000804047892 */ /* 0x000fc8000f8ee23f */
[----:B------:R-:W-:-:S06]  /*176c0*/  ULOP3.LUT UR4, UR4, 0x18, URZ, 0x3c, !UPT ;  /* 0x0000001804047892 */ /* 0x000fcc000f8e3c3f */
[----:B------:R-:W-:-:S04]  /*176d0*/  IMAD.U32 R0, RZ, RZ, UR4 ;  /* 0x00000004ff007e24 */ /* 0x000fc8000f8e00ff */
[----:B------:R-:W-:Y:S01]  /*176e0*/  SYNCS.ARRIVE.TRANS64.A1T0 RZ, [R0+UR38+0x21090], RZ ;  /* 0x021090ff00ff79a7 */ /* 0x000fe20008100026 */
[----:B------:R-:W-:Y:S05]  /*176f0*/  EXIT ;  /* 0x000000000000794d */ /* 0x000fea0003800000 */
.L_x_6:
[----:B------:R-:W-:-:S08]  /*17700*/  UISETP.NE.AND UP0, UPT, UR4, 0x1, UPT ;  /* 0x000000010400788c */ /* 0x000fd0000bf05270 */
[----:B------:R-:W1:-:S00]  /*17710*/  USETMAXREG.DEALLOC.CTAPOOL 0x18 ;  /* 0x00000018000079c8 */ /* 0x000e4000080e0500 */
[----:B------:R-:W-:-:S13]  /*17720*/  PLOP3.LUT P0, PT, PT, PT, UP0, 0x80, 0x0 ;  /* 0x000000000000781c */ /* 0x000fda0003f0f008 */
[----:B------:R-:W-:Y:S05]  /*17730*/  @P0 EXIT ;  /* 0x000000000000094d */ /* 0x000fea0003800000 */
[----:B------:R-:W2:Y:S01]  /*17740*/  S2UR UR11, SR_CTAID.X ;  /* 0x00000000000b79c3 */ /* 0x000ea20000002500 */
[----:B------:R-:W-:Y:S01]  /*17750*/  ULDC UR4, c[0x0][0x28c] ;  /* 0x0000a30000047ab9 */ /* 0x000fe20000000800 */
[----:B------:R-:W-:Y:S01]  /*17760*/  ELECT P3, URZ, PT ;  /* 0x00000000003f782f */ /* 0x000fe20003860000 */
[----:B------:R-:W-:Y:S01]  /*17770*/  BSSY B0, `(.L_x_71) ;  /* 0x000003d000007945 */ /* 0x000fe20003800000 */
[----:B------:R-:W-:Y:S01]  /*17780*/  UIADD3 UR6, UR4, 0xff, URZ ;  /* 0x000000ff04067890 */ /* 0x000fe2000fffe03f */
[----:B-1----:R-:W-:Y:S02]  /*17790*/  IMAD.MOV.U32 R0, RZ, RZ, RZ ;  /* 0x000000ffff007224 */ /* 0x002fe400078e00ff */
[----:B------:R-:W-:Y:S01]  /*177a0*/  IMAD.MOV.U32 R6, RZ, RZ, RZ ;  /* 0x000000ffff067224 */ /* 0x000fe200078e00ff */
[----:B------:R-:W-:Y:S01]  /*177b0*/  USHF.R.S32.HI UR7, URZ, 0x1f, UR6 ;  /* 0x0000001f3f077899 */ /* 0x000fe20008011406 */
[----:B------:R-:W1:Y:S01]  /*177c0*/  S2UR UR20, SR_CTAID.Y ;  /* 0x00000000001479c3 */ /* 0x000e620000002600 */
[----:B------:R-:W-:-:S02]  /*177d0*/  IMAD.MOV.U32 R2, RZ, RZ, RZ ;  /* 0x000000ffff027224 */ /* 0x000fc400078e00ff */
[----:B------:R-:W-:-:S04]  /*177e0*/  ULEA.HI UR7, UR7, UR6, URZ, 0x8 ;  /* 0x0000000607077291 */ /* 0x000fc8000f8f403f */
[----:B------:R-:W-:Y:S01]  /*177f0*/  USHF.R.S32.HI UR7, URZ, 0x8, UR7 ;  /* 0x000000083f077899 */ /* 0x000fe20008011407 */
[----:B------:R-:W3:Y:S01]  /*17800*/  S2UR UR21, SR_CTAID.Z ;  /* 0x00000000001579c3 */ /* 0x000ee20000002700 */
[----:B--2---:R-:W-:-:S04]  /*17810*/  USHF.L.U32 UR11, UR11, 0x7, URZ ;  /* 0x000000070b0b7899 */ /* 0x004fc8000800063f */
[----:B------:R-:W-:-:S04]  /*17820*/  UIADD3 UR4, UR11, 0x17f, URZ ;  /* 0x0000017f0b047890 */ /* 0x000fc8000fffe03f */
[----:B------:R-:W-:-:S04]  /*17830*/  USHF.R.U32.HI UR4, URZ, 0x8, UR4 ;  /* 0x000000083f047899 */ /* 0x000fc80008011604 */
[----:B------:R-:W-:-:S04]  /*17840*/  UISETP.LT.AND UP0, UPT, UR4, UR7, UPT ;  /* 0x000000070400728c */ /* 0x000fc8000bf01270 */
[----:B------:R-:W-:Y:S01]  /*17850*/  USEL UR4, UR4, UR7, UP0 ;  /* 0x0000000704047287 */ /* 0x000fe20008000000 */
[----:B-1-3--:R-:W-:Y:S11]  /*17860*/  @!P3 BRA `(.L_x_72) ;  /* 0x0000000000b4b947 */ /* 0x00aff60003800000 */
[----:B------:R-:W1:Y:S01]  /*17870*/  S2R R5, SR_CgaCtaId ;  /* 0x0000000000057919 */ /* 0x000e620000008800 */
[----:B------:R-:W-:Y:S01]  /*17880*/  MOV R2, 0x400 ;  /* 0x0000040000027802 */ /* 0x000fe20000000f00 */
[----:B------:R-:W-:-:S03]  /*17890*/  IMAD.MOV.U32 R4, RZ, RZ, 0x1 ;  /* 0x00000001ff047424 */ /* 0x000fc600078e00ff */
[----:B-1----:R-:W-:Y:S02]  /*178a0*/  LEA R5, R5, R2, 0x18 ;  /* 0x0000000205057211 */ /* 0x002fe400078ec0ff */
[----:B------:R-:W-:-:S04]  /*178b0*/  SHF.L.U32 R2, R4, 0x1f, RZ ;  /* 0x0000001f04027819 */ /* 0x000fc800000006ff */
[----:B------:R-:W1:Y:S02]  /*178c0*/  SYNCS.PHASECHK.TRANS64.TRYWAIT P0, [R5+URZ+0x21060], R2 ;  /* 0x02106002050075a7 */ /* 0x000e64000800017f */
[----:B-1----:R-:W-:Y:S05]  /*178d0*/  @!P0 BRA `(.L_x_73) ;  /* 0x0000001400948947 */ /* 0x002fea0003800000 */
.L_x_110:
[----:B------:R-:W-:Y:S01]  /*178e0*/  ULOP3.LUT UR6, UR5, 0x2, URZ, 0xfc, !UPT ;  /* 0x0000000205067892 */ /* 0x000fe2000f8efc3f */
[----:B-1----:R-:W-:-:S03]  /*178f0*/  @P2 IMAD.MOV.U32 R2, RZ, RZ, 0x1800 ;  /* 0x00001800ff022424 */ /* 0x002fc600078e00ff */
[----:B------:R-:W-:Y:S01]  /*17900*/  UPRMT UR6, UR6, 0x9910, URZ ;  /* 0x0000991006067896 */ /* 0x000fe2000800003f */
[----:B------:R1:W-:Y:S03]  /*17910*/  @P2 SYNCS.ARRIVE.TRANS64 RZ, [R5+URZ+0x21050], R2 ;  /* 0x0210500205ff29a7 */ /* 0x0003e6000800003f */
[----:B------:R-:W-:-:S06]  /*17920*/  UISETP.NE.AND UP0, UPT, UR6, 0x2, UPT ;  /* 0x000000020600788c */ /* 0x000fcc000bf05270 */
[----:B------:R-:W-:-:S13]  /*17930*/  PLOP3.LUT P0, PT, PT, PT, UP0, 0x80, 0x0 ;  /* 0x000000000000781c */ /* 0x000fda0003f0f008 */
[----:B-1----:R-:W-:Y:S05]  /*17940*/  @P0 BRA `(.L_x_74) ;  /* 0x0000000000040947 */ /* 0x002fea0003800000 */
[----:B------:R-:W-:Y:S01]  /*17950*/  BPT.TRAP 0x1 ;  /* 0x000000040000795c */ /* 0x000fe20000300000 */
.L_x_74:
[----:B------:R-:W-:-:S04]  /*17960*/  LOP3.LUT P0, RZ, R3, 0x1f, RZ, 0xc0, !PT ;  /* 0x0000001f03ff7812 */ /* 0x000fc8000780c0ff */
[----:B------:R-:W-:-:S13]  /*17970*/  PLOP3.LUT P0, PT, P0, P2, PT, 0x2a, 0x0 ;  /* 0x000000000000781c */ /* 0x000fda0000704572 */
[----:B------:R-:W-:Y:S05]  /*17980*/  @P0 BRA `(.L_x_75) ;  /* 0x0000000000040947 */ /* 0x000fea0003800000 */
[----:B------:R-:W-:Y:S01]  /*17990*/  BPT.TRAP 0x1 ;  /* 0x000000040000795c */ /* 0x000fe20000300000 */
.L_x_75:
[----:B------:R-:W-:Y:S01]  /*179a0*/  R2UR UR8, R5 ;  /* 0x00000000050872ca */ /* 0x000fe200000e0000 */
[----:B------:R-:W-:Y:S01]  /*179b0*/  ULDC.64 UR6, c[0x0][0x198] ;  /* 0x0000660000067ab9 */ /* 0x000fe20000000a00 */
[----:B------:R-:W-:Y:S01]  /*179c0*/  UMOV UR14, 0x0 ;  /* 0x00000000000e7882 */ /* 0x000fe20000000000 */
[----:B------:R-:W-:Y:S01]  /*179d0*/  UIADD3 UR6, UP0, UR6, 0xf0, URZ ;  /* 0x000000f006067890 */ /* 0x000fe2000ff1e03f */
[----:B------:R-:W-:Y:S01]  /*179e0*/  IMAD.MOV.U32 R6, RZ, RZ, 0x40 ;  /* 0x00000040ff067424 */ /* 0x000fe200078e00ff */
[----:B------:R-:W-:Y:S01]  /*179f0*/  UMOV UR15, 0x10000000 ;  /* 0x10000000000f7882 */ /* 0x000fe20000000000 */
[----:B------:R-:W-:Y:S01]  /*17a00*/  UMOV UR10, URZ ;  /* 0x0000003f000a7c82 */ /* 0x000fe20008000000 */
[----:B------:R-:W-:Y:S01]  /*17a10*/  UIADD3.X UR7, URZ, UR7, URZ, UP0, !UPT ;  /* 0x000000073f077290 */ /* 0x000fe200087fe43f */
[----:B------:R-:W-:Y:S01]  /*17a20*/  IMAD.MOV.U32 R2, RZ, RZ, 0x1 ;  /* 0x00000001ff027424 */ /* 0x000fe200078e00ff */
[----:B------:R-:W-:Y:S01]  /*17a30*/  UMOV UR12, UR20 ;  /* 0x00000014000c7c82 */ /* 0x000fe20008000000 */
[----:B------:R-:W-:Y:S01]  /*17a40*/  UMOV UR13, UR21 ;  /* 0x00000015000d7c82 */ /* 0x000fe20008000000 */
[----:B------:R-:W-:Y:S01]  /*17a50*/  UMOV UR26, 0x20 ;  /* 0x00000020001a7882 */ /* 0x000fe20000000000 */
[----:B------:R-:W-:Y:S01]  /*17a60*/  UMOV UR27, UR11 ;  /* 0x0000000b001b7c82 */ /* 0x000fe20008000000 */
[----:B------:R-:W-:-:S02]  /*17a70*/  UIADD3 UR9, UR8, 0x21050, URZ ;  /* 0x0002105008097890 */ /* 0x000fc4000fffe03f */
[----:B------:R-:W-:Y:S02]  /*17a80*/  UIADD3 UR24, UR8, 0x800, URZ ;  /* 0x0000080008187890 */ /* 0x000fe4000fffe03f */
[----:B------:R-:W-:Y:S01]  /*17a90*/  UIADD3 UR16, UR8, 0x1000, URZ ;  /* 0x0000100008107890 */ /* 0x000fe2000fffe03f */
[----:B------:R-:W-:Y:S01]  /*17aa0*/  UMOV UR28, UR20 ;  /* 0x00000014001c7c82 */ /* 0x000fe20008000000 */
[----:B------:R-:W-:Y:S01]  /*17ab0*/  UMOV UR29, UR21 ;  /* 0x00000015001d7c82 */ /* 0x000fe20008000000 */
[----:B------:R-:W-:Y:S01]  /*17ac0*/  UMOV UR25, UR9 ;  /* 0x0000000900197c82 */ /* 0x000fe20008000000 */
[----:B------:R-:W-:Y:S01]  /*17ad0*/  UMOV UR18, 0x40 ;  /* 0x0000004000127882 */ /* 0x000fe20000000000 */
[----:B------:R-:W-:Y:S01]  /*17ae0*/  UMOV UR19, UR11 ;  /* 0x0000000b00137c82 */ /* 0x000fe20008000000 */
[----:B------:R-:W-:Y:S01]  /*17af0*/  UMOV UR17, UR9 ;  /* 0x0000000900117c82 */ /* 0x000fe20008000000 */
[----:B------:R1:W-:Y:S01]  /*17b00*/  UTMALDG.4D [UR8], [UR6], desc[UR14] ;  /* 0x00000e08060075b4 */ /* 0x0003e20008019000 */
[----:B------:R1:W-:Y:S01]  /*17b10*/  UTMALDG.4D [UR24], [UR6], desc[UR14] ;  /* 0x00000e18060075b4 */ /* 0x0003e20008019000 */
[----:B------:R1:W-:Y:S02]  /*17b20*/  UTMALDG.4D [UR16], [UR6], desc[UR14] ;  /* 0x00000e10060075b4 */ /* 0x0003e40008019000 */
[----:B-1----:R-:W-:Y:S01]  /*17b30*/  NOP ;  /* 0x0000000000007918 */ /* 0x002fe20000000000 */
.L_x_72:
[----:B------:R-:W-:Y:S05]  /*17b40*/  BSYNC B0 ;  /* 0x0000000000007941 */ /* 0x000fea0003800000 */
.L_x_71:
[----:B------:R-:W-:Y:S01]  /*17b50*/  ISETP.LT.AND P4, PT, RZ, UR4, P3 ;  /* 0x00000004ff007c0c */ /* 0x000fe20009f81270 */
[----:B------:R-:W-:-:S12]  /*17b60*/  BSSY B0, `(.L_x_76) ;  /* 0x0000030000007945 */ /* 0x000fd80003800000 */
[----:B------:R-:W-:Y:S05]  /*17b70*/  @!P4 BRA `(.L_x_77) ;  /* 0x0000000000b8c947 */ /* 0x000fea0003800000 */
[----:B------:R-:W1:Y:S01]  /*17b80*/  S2R R5, SR_CgaCtaId ;  /* 0x0000000000057919 */ /* 0x000e620000008800 */
[----:B------:R-:W-:-:S04]  /*17b90*/  MOV R0, 0x400 ;  /* 0x0000040000007802 */ /* 0x000fc80000000f00 */
[----:B-1----:R-:W-:Y:S01]  /*17ba0*/  LEA R5, R5, R0, 0x18 ;  /* 0x0000000005057211 */ /* 0x002fe200078ec0ff */
[----:B------:R-:W-:-:S05]  /*17bb0*/  IMAD.MOV.U32 R0, RZ, RZ, 0x1 ;  /* 0x00000001ff007424 */ /* 0x000fca00078e00ff */
[----:B------:R-:W-:-:S04]  /*17bc0*/  SHF.L.U32 R0, R0, 0x1f, RZ ;  /* 0x0000001f00007819 */ /* 0x000fc800000006ff */
[----:B------:R-:W1:Y:S02]  /*17bd0*/  SYNCS.PHASECHK.TRANS64.TRYWAIT P0, [R5+URZ+0x21028], R0 ;  /* 0x02102800050075a7 */ /* 0x000e64000800017f */
[----:B-1----:R-:W-:Y:S05]  /*17be0*/  @!P0 BRA `(.L_x_78) ;  /* 0x0000001000e48947 */ /* 0x002fea0003800000 */
.L_x_111:
        /* <DEDUP_REMOVED lines=8> */
.L_x_79:
[----:B------:R-:W-:-:S04]  /*17c70*/  LOP3.LUT P0, RZ, R3, 0x1f, RZ, 0xc0, !PT ;  /* 0x0000001f03ff7812 */ /* 0x000fc8000780c0ff */
[----:B------:R-:W-:-:S13]  /*17c80*/  PLOP3.LUT P0, PT, P0, P2, PT, 0x2a, 0x0 ;  /* 0x000000000000781c */ /* 0x000fda0000704572 */
[----:B------:R-:W-:Y:S05]  /*17c90*/  @P0 BRA `(.L_x_80) ;  /* 0x0000000000040947 */ /* 0x000fea0003800000 */
[----:B------:R-:W-:Y:S01]  /*17ca0*/  BPT.TRAP 0x1 ;  /* 0x000000040000795c */ /* 0x000fe20000300000 */
.L_x_80:
[----:B------:R-:W-:Y:S01]  /*17cb0*/  R2UR UR24, R5 ;  /* 0x00000000051872ca */ /* 0x000fe200000e0000 */
[----:B------:R-:W-:Y:S01]  /*17cc0*/  ULDC.64 UR6, c[0x0][0x198] ;  /* 0x0000660000067ab9 */ /* 0x000fe20000000a00 */
[----:B------:R-:W-:Y:S01]  /*17cd0*/  UMOV UR19, URZ ;  /* 0x0000003f00137c82 */ /* 0x000fe20008000000 */
[----:B------:R-:W-:Y:S01]  /*17ce0*/  UIADD3 UR6, UP0, UR6, 0x1f0, URZ ;  /* 0x000001f006067890 */ /* 0x000fe2000ff1e03f */
[----:B------:R-:W-:Y:S01]  /*17cf0*/  IMAD.MOV.U32 R0, RZ, RZ, 0x1 ;  /* 0x00000001ff007424 */ /* 0x000fe200078e00ff */
[----:B------:R-:W-:Y:S01]  /*17d00*/  UMOV UR8, 0x0 ;  /* 0x0000000000087882 */ /* 0x000fe20000000000 */
[----:B------:R-:W-:Y:S01]  /*17d10*/  UMOV UR9, 0x10000000 ;  /* 0x1000000000097882 */ /* 0x000fe20000000000 */
[----:B------:R-:W-:Y:S01]  /*17d20*/  UIADD3.X UR7, URZ, UR7, URZ, UP0, !UPT ;  /* 0x000000073f077290 */ /* 0x000fe200087fe43f */
[----:B------:R-:W-:Y:S01]  /*17d30*/  UMOV UR18, URZ ;  /* 0x0000003f00127c82 */ /* 0x000fe20008000000 */
[----:B------:R-:W-:Y:S01]  /*17d40*/  UMOV UR34, 0x20 ;  /* 0x0000002000227882 */ /* 0x000fe20000000000 */
[----:B------:R-:W-:Y:S01]  /*17d50*/  UMOV UR36, UR20 ;  /* 0x0000001400247c82 */ /* 0x000fe20008000000 */
[----:B------:R-:W-:-:S02]  /*17d60*/  UMOV UR37, UR21 ;  /* 0x0000001500257c82 */ /* 0x000fc40008000000 */
[----:B------:R-:W-:Y:S02]  /*17d70*/  UIADD3 UR16, UR24, 0x3000, URZ ;  /* 0x0000300018107890 */ /* 0x000fe4000fffe03f */
[----:B------:R-:W-:Y:S02]  /*17d80*/  UIADD3 UR17, UR24, 0x21000, URZ ;  /* 0x0002100018117890 */ /* 0x000fe4000fffe03f */
[----:B------:R-:W-:Y:S02]  /*17d90*/  UIADD3 UR32, UR24, 0x5000, URZ ;  /* 0x0000500018207890 */ /* 0x000fe4000fffe03f */
[----:B------:R-:W-:Y:S01]  /*17da0*/  UIADD3 UR24, UR24, 0x7000, URZ ;  /* 0x0000700018187890 */ /* 0x000fe2000fffe03f */
[----:B------:R-:W-:Y:S02]  /*17db0*/  UMOV UR35, UR19 ;  /* 0x0000001300237c82 */ /* 0x000fe40008000000 */
[----:B------:R-:W-:Y:S01]  /*17dc0*/  UMOV UR33, UR17 ;  /* 0x0000001100217c82 */ /* 0x000fe20008000000 */
[----:B------:R-:W-:Y:S01]  /*17dd0*/  UMOV UR26, 0x40 ;  /* 0x00000040001a7882 */ /* 0x000fe20000000000 */
[----:B------:R-:W-:Y:S01]  /*17de0*/  UMOV UR28, UR20 ;  /* 0x00000014001c7c82 */ /* 0x000fe20008000000 */
[----:B------:R-:W-:Y:S01]  /*17df0*/  UMOV UR29, UR21 ;  /* 0x00000015001d7c82 */ /* 0x000fe20008000000 */
[----:B------:R-:W-:Y:S01]  /*17e00*/  UMOV UR27, UR19 ;  /* 0x00000013001b7c82 */ /* 0x000fe20008000000 */
[----:B------:R1:W-:Y:S01]  /*17e10*/  UTMALDG.4D [UR16], [UR6], desc[UR8] ;  /* 0x00000810060075b4 */ /* 0x0003e20008019000 */
[----:B------:R-:W-:Y:S01]  /*17e20*/  UMOV UR25, UR17 ;  /* 0x0000001100197c82 */ /* 0x000fe20008000000 */
[----:B------:R1:W-:Y:S01]  /*17e30*/  UTMALDG.4D [UR32], [UR6], desc[UR8] ;  /* 0x00000820060075b4 */ /* 0x0003e20008019000 */
[----:B------:R1:W-:Y:S02]  /*17e40*/  UTMALDG.4D [UR24], [UR6], desc[UR8] ;  /* 0x00000818060075b4 */ /* 0x0003e40008019000 */
[----:B-1----:R-:W-:Y:S01]  /*17e50*/  NOP ;  /* 0x0000000000007918 */ /* 0x002fe20000000000 */
.L_x_77:
[----:B------:R-:W-:Y:S05]  /*17e60*/  BSYNC B0 ;  /* 0x0000000000007941 */ /* 0x000fea0003800000 */
.L_x_76:
[----:B------:R-:W-:Y:S04]  /*17e70*/  BSSY B0, `(.L_x_81) ;  /* 0x0000033000007945 */ /* 0x000fe80003800000 */
[----:B------:R-:W-:Y:S05]  /*17e80*/  @!P3 BRA `(.L_x_82) ;  /* 0x0000000000c4b947 */ /* 0x000fea0003800000 */
[----:B------:R-:W1:Y:S01]  /*17e90*/  S2R R5, SR_CgaCtaId ;  /* 0x0000000000057919 */ /* 0x000e620000008800 */
[----:B------:R-:W-:Y:S01]  /*17ea0*/  MOV R4, 0x400 ;  /* 0x0000040000047802 */ /* 0x000fe20000000f00 */
[----:B------:R-:W-:-:S05]  /*17eb0*/  IMAD.MOV.U32 R7, RZ, RZ, 0x1 ;  /* 0x00000001ff077424 */ /* 0x000fca00078e00ff */
[----:B------:R-:W-:Y:S02]  /*17ec0*/  SHF.L.U32 R7, R7, 0x1f, RZ ;  /* 0x0000001f07077819 */ /* 0x000fe400000006ff */
[----:B-1----:R-:W-:-:S05]  /*17ed0*/  LEA R5, R5, R4, 0x18 ;  /* 0x0000000405057211 */ /* 0x002fca00078ec0ff */
[----:B------:R-:W-:-:S04]  /*17ee0*/  IMAD R4, R2, 0x8, R5 ;  /* 0x0000000802047824 */ /* 0x000fc800078e0205 */
[----:B------:R-:W1:Y:S02]  /*17ef0*/  SYNCS.PHASECHK.TRANS64.TRYWAIT P0, [R4+URZ+0x21060], R7 ;  /* 0x02106007040075a7 */ /* 0x000e64000800017f */
[----:B-1----:R-:W-:Y:S05]  /*17f00*/  @!P0 BRA `(.L_x_83) ;  /* 0x0000001000308947 */ /* 0x002fea0003800000 */
.L_x_112:
        /* <DEDUP_REMOVED lines=8> */
.L_x_84:
[----:B------:R-:W-:-:S04]  /*17f90*/  LOP3.LUT P0, RZ, R3, 0x1f, RZ, 0xc0, !PT ;  /* 0x0000001f03ff7812 */ /* 0x000fc8000780c0ff */
[----:B------:R-:W-:-:S13]  /*17fa0*/  PLOP3.LUT P0, PT, P0, P2, PT, 0x2a, 0x0 ;  /* 0x000000000000781c */ /* 0x000fda0000704572 */
[----:B------:R-:W-:Y:S05]  /*17fb0*/  @P0 BRA `(.L_x_85) ;  /* 0x0000000000040947 */ /* 0x000fea0003800000 */
[----:B------:R-:W-:Y:S01]  /*17fc0*/  BPT.TRAP 0x1 ;  /* 0x000000040000795c */ /* 0x000fe20000300000 */
.L_x_85:
[----:B------:R-:W-:Y:S01]  /*17fd0*/  R2UR UR32, R2 ;  /* 0x00000000022072ca */ /* 0x000fe200000e0000 */
[----:B------:R-:W-:Y:S01]  /*17fe0*/  ULDC.64 UR12, c[0x0][0x198] ;  /* 0x00006600000c7ab9 */ /* 0x000fe20000000a00 */
[----:B------:R-:W-:Y:S01]  /*17ff0*/  R2UR UR7, R5 ;  /* 0x00000000050772ca */ /* 0x000fe200000e0000 */
[----:B------:R-:W-:Y:S01]  /*18000*/  UIADD3 UR6, UP0, UR12, 0xf0, URZ ;  /* 0x000000f00c067890 */ /* 0x000fe2000ff1e03f */
[----:B------:R-:W-:Y:S01]  /*18010*/  R2UR UR35, R6 ;  /* 0x00000000062372ca */ /* 0x000fe200000e0000 */
[----:B------:R-:W-:Y:S01]  /*18020*/  UMOV UR8, 0x0 ;  /* 0x0000000000087882 */ /* 0x000fe20000000000 */
[----:B------:R-:W-:Y:S01]  /*18030*/  R2UR UR33, R4 ;  /* 0x00000000042172ca */ /* 0x000fe200000e0000 */
[----:B------:R-:W-:Y:S01]  /*18040*/  UMOV UR9, 0x10000000 ;  /* 0x1000000000097882 */ /* 0x000fe20000000000 */
[----:B------:R-:W-:Y:S01]  /*18050*/  UMOV UR34, URZ ;  /* 0x0000003f00227c82 */ /* 0x000fe20008000000 */
[----:B------:R-:W-:Y:S01]  /*18060*/  UMOV UR36, UR20 ;  /* 0x0000001400247c82 */ /* 0x000fe20008000000 */
[----:B------:R-:W-:Y:S01]  /*18070*/  UMOV UR37, UR21 ;  /* 0x0000001500257c82 */ /* 0x000fe20008000000 */
[----:B------:R-:W-:Y:S01]  /*18080*/  UMOV UR26, 0x20 ;  /* 0x00000020001a7882 */ /* 0x000fe20000000000 */
[----:B------:R-:W-:Y:S01]  /*18090*/  UMOV UR28, UR20 ;  /* 0x00000014001c7c82 */ /* 0x000fe20008000000 */
[----:B------:R-:W-:Y:S01]  /*180a0*/  UMOV UR29, UR21 ;  /* 0x00000015001d7c82 */ /* 0x000fe20008000000 */
[----:B------:R-:W-:Y:S01]  /*180b0*/  UMOV UR18, 0x40 ;  /* 0x0000004000127882 */ /* 0x000fe20000000000 */
[----:B------:R-:W-:-:S02]  /*180c0*/  UIMAD UR32, UR32, 0x1800, UR7 ;  /* 0x00001800202078a4 */ /* 0x000fc4000f8e0207 */
[----:B------:R-:W-:Y:S02]  /*180d0*/  UIADD3 UR35, UR11, UR35, URZ ;  /* 0x000000230b237290 */ /* 0x000fe4000fffe03f */
[----:B------:R-:W-:Y:S02]  /*180e0*/  UIADD3 UR33, UR33, 0x21050, URZ ;  /* 0x0002105021217890 */ /* 0x000fe4000fffe03f */
[----:B------:R-:W-:Y:S02]  /*180f0*/  UIADD3.X UR7, URZ, UR13, URZ, UP0, !UPT ;  /* 0x0000000d3f077290 */ /* 0x000fe400087fe43f */
[----:B------:R-:W-:Y:S02]  /*18100*/  UIADD3 UR24, UR32, 0x800, URZ ;  /* 0x0000080020187890 */ /* 0x000fe4000fffe03f */
[----:B------:R-:W-:Y:S01]  /*18110*/  UIADD3 UR16, UR32, 0x1000, URZ ;  /* 0x0000100020107890 */ /* 0x000fe2000fffe03f */
[----:B------:R-:W-:Y:S01]  /*18120*/  UMOV UR25, UR33 ;  /* 0x0000002100197c82 */ /* 0x000fe20008000000 */
[----:B------:R-:W-:Y:S01]  /*18130*/  UMOV UR27, UR35 ;  /* 0x00000023001b7c82 */ /* 0x000fe20008000000 */
[----:B------:R-:W-:-:S02]  /*18140*/  UMOV UR17, UR33 ;  /* 0x0000002100117c82 */ /* 0x000fc40008000000 */
[----:B------:R1:W-:Y:S01]  /*18150*/  UTMALDG.4D [UR32], [UR6], desc[UR8] ;  /* 0x00000820060075b4 */ /* 0x0003e20008019000 */
[----:B------:R-:W-:Y:S01]  /*18160*/  UMOV UR19, UR35 ;  /* 0x0000002300137c82 */ /* 0x000fe20008000000 */
[----:B------:R1:W-:Y:S02]  /*18170*/  UTMALDG.4D [UR24], [UR6], desc[UR8] ;  /* 0x00000818060075b4 */ /* 0x0003e40008019000 */
[----:B------:R1:W-:Y:S02]  /*18180*/  UTMALDG.4D [UR16], [UR6], desc[UR8] ;  /* 0x00000810060075b4 */ /* 0x0003e40008019000 */
[----:B-1----:R-:W-:Y:S01]  /*18190*/  NOP ;  /* 0x0000000000007918 */ /* 0x002fe20000000000 */
.L_x_82:
[----:B------:R-:W-:Y:S05]  /*181a0*/  BSYNC B0 ;  /* 0x0000000000007941 */ /* 0x000fea0003800000 */
.L_x_81:
[----:B------:R-:W-:Y:S01]  /*181b0*/  BSSY B0, `(.L_x_86) ;  /* 0x000002e000007945 */ /* 0x000fe20003800000 */
[----:B------:R-:W-:-:S03]  /*181c0*/  IMAD.MOV.U32 R8, RZ, RZ, RZ ;  /* 0x000000ffff087224 */ /* 0x000fc600078e00ff */
        /* <DEDUP_REMOVED lines=9> */
.L_x_113:
        /* <DEDUP_REMOVED lines=8> */
.L_x_89:
[----:B------:R-:W-:-:S04]  /*182e0*/  LOP3.LUT P0, RZ, R3, 0x1f, RZ, 0xc0, !PT ;  /* 0x0000001f03ff7812 */ /* 0x000fc8000780c0ff */
[----:B------:R-:W-:-:S13]  /*182f0*/  PLOP3.LUT P0, PT, P0, P2, PT, 0x2a, 0x0 ;  /* 0x000000000000781c */ /* 0x000fda0000704572 */
[----:B------:R-:W-:Y:S05]  /*18300*/  @P0 BRA `(.L_x_90) ;  /* 0x0000000000040947 */ /* 0x000fea0003800000 */
[----:B------:R-:W-:Y:S01]  /*18310*/  BPT.TRAP 0x1 ;  /* 0x000000040000795c */ /* 0x000fe20000300000 */
.L_x_90:
[----:B------:R-:W-:Y:S01]  /*18320*/  IMAD R5, R0, 0x6000, R5 ;  /* 0x0000600000057824 */ /* 0x000fe200078e0205 */
[----:B------:R-:W-:Y:S01]  /*18330*/  R2UR UR25, R2 ;  /* 0x00000000021972ca */ /* 0x000fe200000e0000 */
[----:B------:R-:W-:Y:S01]  /*18340*/  ULDC.64 UR6, c[0x0][0x198] ;  /* 0x0000660000067ab9 */ /* 0x000fe20000000a00 */
[----:B------:R-:W-:Y:S01]  /*18350*/  UMOV UR27, URZ ;  /* 0x0000003f001b7c82 */ /* 0x000fe20008000000 */
[----:B------:R-:W-:Y:S01]  /*18360*/  UIADD3 UR6, UP0, UR6, 0x2f0, URZ ;  /* 0x000002f006067890 */ /* 0x000fe2000ff1e03f */
[----:B------:R-:W-:Y:S01]  /*18370*/  R2UR UR16, R5 ;  /* 0x00000000051072ca */ /* 0x000fe200000e0000 */
[----:B------:R-:W-:Y:S01]  /*18380*/  UMOV UR8, 0x0 ;  /* 0x0000000000087882 */ /* 0x000fe20000000000 */
[----:B------:R-:W-:Y:S01]  /*18390*/  UMOV UR9, 0x10000000 ;  /* 0x1000000000097882 */ /* 0x000fe20000000000 */
[----:B------:R-:W-:Y:S01]  /*183a0*/  UIADD3.X UR7, URZ, UR7, URZ, UP0, !UPT ;  /* 0x000000073f077290 */ /* 0x000fe200087fe43f */
[----:B------:R-:W-:Y:S01]  /*183b0*/  IMAD.MOV.U32 R8, RZ, RZ, 0x1 ;  /* 0x00000001ff087424 */ /* 0x000fe200078e00ff */
[----:B------:R-:W-:Y:S01]  /*183c0*/  UMOV UR26, URZ ;  /* 0x0000003f001a7c82 */ /* 0x000fe20008000000 */
[----:B------:R-:W-:Y:S01]  /*183d0*/  UMOV UR28, UR20 ;  /* 0x00000014001c7c82 */ /* 0x000fe20008000000 */
[----:B------:R-:W-:Y:S01]  /*183e0*/  UMOV UR29, UR21 ;  /* 0x00000015001d7c82 */ /* 0x000fe20008000000 */
[----:B------:R-:W-:Y:S01]  /*183f0*/  UMOV UR18, 0x80 ;  /* 0x0000008000127882 */ /* 0x000fe20000000000 */
[----:B------:R-:W-:Y:S01]  /*18400*/  UIADD3 UR25, UR25, 0x21000, URZ ;  /* 0x0002100019197890 */ /* 0x000fe2000fffe03f */
[----:B------:R-:W-:Y:S01]  /*18410*/  VIADD R0, R0, 0x1 ;  /* 0x0000000100007836 */ /* 0x000fe20000000000 */
[----:B------:R-:W-:-:S02]  /*18420*/  UMOV UR19, UR27 ;  /* 0x0000001b00137c82 */ /* 0x000fc40008000000 */
[----:B------:R-:W-:Y:S02]  /*18430*/  UIADD3 UR24, UR16, 0x3000, URZ ;  /* 0x0000300010187890 */ /* 0x000fe4000fffe03f */
[----:B------:R-:W-:Y:S01]  /*18440*/  UIADD3 UR16, UR16, 0x6000, URZ ;  /* 0x0000600010107890 */ /* 0x000fe2000fffe03f */
[----:B------:R-:W-:-:S06]  /*18450*/  UMOV UR17, UR25 ;  /* 0x0000001900117c82 */ /* 0x000fcc0008000000 */
[----:B------:R1:W-:Y:S02]  /*18460*/  UTMALDG.4D [UR24], [UR6], desc[UR8] ;  /* 0x00000818060075b4 */ /* 0x0003e40008019000 */
[----:B------:R1:W-:Y:S02]  /*18470*/  UTMALDG.4D [UR16], [UR6], desc[UR8] ;  /* 0x00000810060075b4 */ /* 0x0003e40008019000 */
[----:B-1----:R-:W-:Y:S01]  /*18480*/  NOP ;  /* 0x0000000000007918 */ /* 0x002fe20000000000 */
.L_x_87:
[----:B------:R-:W-:Y:S05]  /*18490*/  BSYNC B0 ;  /* 0x0000000000007941 */ /* 0x000fea0003800000 */
.L_x_86:
[----:B------:R-:W-:-:S05]  /*184a0*/  IMAD.U32 R2, RZ, RZ, UR4 ;  /* 0x00000004ff027e24 */ /* 0x000fca000f8e00ff */
[----:B------:R-:W-:-:S13]  /*184b0*/  ISETP.GE.AND P0, PT, R2, 0x2, PT ;  /* 0x000000020200780c */ /* 0x000fda0003f06270 */
[----:B------:R-:W-:Y:S05]  /*184c0*/  @!P0 EXIT ;  /* 0x000000000000894d */ /* 0x000fea0003800000 */
[----:B------:R-:W-:Y:S01]  /*184d0*/  LOP3.LUT P0, RZ, R3, 0x1f, RZ, 0xc0, !PT ;  /* 0x0000001f03ff7812 */ /* 0x000fe2000780c0ff */
[----:B------:R-:W-:Y:S01]  /*184e0*/  USHF.L.U32 UR6, UR4, 0x1, URZ ;  /* 0x0000000104067899 */ /* 0x000fe2000800063f */
[----:B------:R-:W-:Y:S01]  /*184f0*/  IMAD.U32 R3, RZ, RZ, UR5 ;  /* 0x00000005ff037e24 */ /* 0x000fe2000f8e00ff */
[----:B------:R-:W-:Y:S01]  /*18500*/  BSSY B0, `(.L_x_91) ;  /* 0x000006b000007945 */ /* 0x000fe20003800000 */
[----:B------:R-:W-:Y:S01]  /*18510*/  PLOP3.LUT P0, PT, P0, P2, PT, 0x2a, 0x0 ;  /* 0x000000000000781c */ /* 0x000fe20000704572 */
[----:B------:R-:W-:Y:S02]  /*18520*/  IMAD.MOV.U32 R2, RZ, RZ, 0x1 ;  /* 0x00000001ff027424 */ /* 0x000fe400078e00ff */
[----:B------:R-:W-:Y:S01]  /*18530*/  LOP3.LUT R3, R3, 0x2, RZ, 0xfc, !PT ;  /* 0x0000000203037812 */ /* 0x000fe200078efcff */
[----:B------:R-:W-:-:S09]  /*18540*/  IMAD.U32 R9, RZ, RZ, UR6 ;  /* 0x00000006ff097e24 */ /* 0x000fd2000f8e00ff */
.L_x_102:
[----:B------:R-:W-:Y:S04]  /*18550*/  BSSY B1, `(.L_x_92) ;  /* 0x0000033000017945 */ /* 0x000fe80003800000 */
[----:B------:R-:W-:Y:S05]  /*18560*/  @!P3 BRA `(.L_x_93) ;  /* 0x0000000000c4b947 */ /* 0x000fea0003800000 */
[----:B------:R-:W1:Y:S01]  /*18570*/  S2R R5, SR_CgaCtaId ;  /* 0x0000000000057919 */ /* 0x000e620000008800 */
[----:B------:R-:W-:-:S04]  /*18580*/  MOV R4, 0x400 ;  /* 0x0000040000047802 */ /* 0x000fc80000000f00 */
[----:B-1----:R-:W-:Y:S02]  /*18590*/  LEA R5, R5, R4, 0x18 ;  /* 0x0000000405057211 */ /* 0x002fe400078ec0ff */
[----:B------:R-:W-:-:S03]  /*185a0*/  SHF.L.U32 R4, R2, 0x1f, RZ ;  /* 0x0000001f02047819 */ /* 0x000fc600000006ff */
[----:B------:R-:W-:-:S04]  /*185b0*/  IMAD R7, R0, 0x8, R5 ;  /* 0x0000000800077824 */ /* 0x000fc800078e0205 */
[----:B------:R-:W1:Y:S02]  /*185c0*/  SYNCS.PHASECHK.TRANS64.TRYWAIT P4, [R7+URZ+0x21028], R4 ;  /* 0x02102804070075a7 */ /* 0x000e64000808017f */
[----:B-1----:R-:W-:Y:S05]  /*185d0*/  @!P4 BRA `(.L_x_94) ;  /* 0x0000000800a4c947 */ /* 0x002fea0003800000 */
.L_x_114:
[----:B-1----:R-:W-:-:S04]  /*185e0*/  @P2 IMAD.MOV.U32 R4, RZ, RZ, 0x6000 ;  /* 0x00006000ff042424 */ /* 0x002fc800078e00ff */
[----:B------:R1:W-:Y:S02]  /*185f0*/  @P2 SYNCS.ARRIVE.TRANS64 RZ, [R7+URZ+0x21000], R4 ;  /* 0x0210000407ff29a7 */ /* 0x0003e4000800003f */
[----:B-1----:R-:W-:-:S04]  /*18600*/  PRMT R4, R3, 0x9910, RZ ;  /* 0x0000991003047816 */ /* 0x002fc800000000ff */
[----:B------:R-:W-:-:S13]  /*18610*/  ISETP.NE.AND P4, PT, R4, 0x2, PT ;  /* 0x000000020400780c */ /* 0x000fda0003f85270 */
[----:B------:R-:W-:Y:S05]  /*18620*/  @P4 BRA `(.L_x_95) ;  /* 0x0000000000044947 */ /* 0x000fea0003800000 */
[----:B------:R-:W-:Y:S01]  /*18630*/  BPT.TRAP 0x1 ;  /* 0x000000040000795c */ /* 0x000fe20000300000 */
.L_x_95:
[----:B------:R-:W-:Y:S05]  /*18640*/  @P0 BRA `(.L_x_96) ;  /* 0x0000000000040947 */ /* 0x000fea0003800000 */
[----:B------:R-:W-:Y:S01]  /*18650*/  BPT.TRAP 0x1 ;  /* 0x000000040000795c */ /* 0x000fe20000300000 */
.L_x_96:
[----:B------:R-:W-:Y:S01]  /*18660*/  IMAD R5, R0, 0x6000, R5 ;  /* 0x0000600000057824 */ /* 0x000fe200078e0205 */
[----:B------:R-:W-:Y:S01]  /*18670*/  R2UR UR17, R7 ;  /* 0x00000000071172ca */ /* 0x000fe200000e0000 */
[----:B------:R-:W-:Y:S01]  /*18680*/  ULDC.64 UR6, c[0x0][0x198] ;  /* 0x0000660000067ab9 */ /* 0x000fe20000000a00 */
[----:B------:R-:W-:Y:S01]  /*18690*/  R2UR UR19, R8 ;  /* 0x00000000081372ca */ /* 0x000fe200000e0000 */
[----:B------:R-:W-:Y:S01]  /*186a0*/  UIADD3 UR6, UP0, UR6, 0x1f0, URZ ;  /* 0x000001f006067890 */ /* 0x000fe2000ff1e03f */
[----:B------:R-:W-:Y:S01]  /*186b0*/  R2UR UR24, R5 ;  /* 0x00000000051872ca */ /* 0x000fe200000e0000 */
[----:B------:R-:W-:Y:S01]  /*186c0*/  UMOV UR8, 0x0 ;  /* 0x0000000000087882 */ /* 0x000fe20000000000 */
[----:B------:R-:W-:Y:S01]  /*186d0*/  UMOV UR9, 0x10000000 ;  /* 0x1000000000097882 */ /* 0x000fe20000000000 */
[----:B------:R-:W-:Y:S01]  /*186e0*/  UIADD3.X UR7, URZ, UR7, URZ, UP0, !UPT ;  /* 0x000000073f077290 */ /* 0x000fe200087fe43f */
[----:B------:R-:W-:Y:S01]  /*186f0*/  VIADD R0, R0, 0x1 ;  /* 0x0000000100007836 */ /* 0x000fe20000000000 */
[----:B------:R-:W-:Y:S01]  /*18700*/  UMOV UR18, URZ ;  /* 0x0000003f00127c82 */ /* 0x000fe20008000000 */
[----:B------:R-:W-:Y:S01]  /*18710*/  UMOV UR34, 0x20 ;  /* 0x0000002000227882 */ /* 0x000fe20000000000 */
[----:B------:R-:W-:Y:S01]  /*18720*/  UMOV UR36, UR20 ;  /* 0x0000001400247c82 */ /* 0x000fe20008000000 */
[----:B------:R-:W-:Y:S01]  /*18730*/  UMOV UR37, UR21 ;  /* 0x0000001500257c82 */ /* 0x000fe20008000000 */
[----:B------:R-:W-:Y:S01]  /*18740*/  UIADD3 UR17, UR17, 0x21000, URZ ;  /* 0x0002100011117890 */ /* 0x000fe2000fffe03f */
[----:B------:R-:W-:Y:S01]  /*18750*/  ISETP.NE.AND P4, PT, R0, 0x5, PT ;  /* 0x000000050000780c */ /* 0x000fe20003f85270 */
[----:B------:R-:W-:-:S02]  /*18760*/  USHF.L.U32 UR19, UR19, 0x8, URZ ;  /* 0x0000000813137899 */ /* 0x000fc4000800063f */
[----:B------:R-:W-:Y:S01]  /*18770*/  UIADD3 UR16, UR24, 0x3000, URZ ;  /* 0x0000300018107890 */ /* 0x000fe2000fffe03f */
[----:B------:R-:W-:Y:S01]  /*18780*/  SEL R5, RZ, 0x1, P4 ;  /* 0x00000001ff057807 */ /* 0x000fe20002000000 */
[----:B------:R-:W-:Y:S01]  /*18790*/  UIADD3 UR32, UR24, 0x5000, URZ ;  /* 0x0000500018207890 */ /* 0x000fe2000fffe03f */
[----:B------:R-:W-:Y:S01]  /*187a0*/  SEL R0, R0, RZ, P4 ;  /* 0x000000ff00007207 */ /* 0x000fe20002000000 */
[----:B------:R-:W-:Y:S01]  /*187b0*/  UIADD3 UR24, UR24, 0x7000, URZ ;  /* 0x0000700018187890 */ /* 0x000fe2000fffe03f */
[----:B------:R-:W-:Y:S01]  /*187c0*/  LOP3.LUT R2, R2, R5, RZ, 0x3c, !PT ;  /* 0x0000000502027212 */ /* 0x000fe200078e3cff */
[----:B------:R-:W-:Y:S01]  /*187d0*/  UMOV UR33, UR17 ;  /* 0x0000001100217c82 */ /* 0x000fe20008000000 */
[----:B------:R-:W-:Y:S01]  /*187e0*/  UMOV UR35, UR19 ;  /* 0x0000001300237c82 */ /* 0x000fe20008000000 */
[----:B------:R-:W-:Y:S01]  /*187f0*/  UMOV UR26, 0x40 ;  /* 0x00000040001a7882 */ /* 0x000fe20000000000 */
[----:B------:R-:W-:Y:S01]  /*18800*/  UMOV UR28, UR20 ;  /* 0x00000014001c7c82 */ /* 0x000fe20008000000 */
[----:B------:R-:W-:Y:S01]  /*18810*/  UMOV UR29, UR21 ;  /* 0x00000015001d7c82 */ /* 0x000fe20008000000 */
[----:B------:R-:W-:Y:S01]  /*18820*/  UMOV UR25, UR17 ;  /* 0x0000001100197c82 */ /* 0x000fe20008000000 */
[----:B------:R-:W-:Y:S01]  /*18830*/  UMOV UR27, UR19 ;  /* 0x00000013001b7c82 */ /* 0x000fe20008000000 */
[----:B------:R1:W-:Y:S01]  /*18840*/  UTMALDG.4D [UR16], [UR6], desc[UR8] ;  /* 0x00000810060075b4 */ /* 0x0003e20008019000 */
[----:B------:R1:W-:Y:S01]  /*18850*/  UTMALDG.4D [UR32], [UR6], desc[UR8] ;  /* 0x00000820060075b4 */ /* 0x0003e20008019000 */
[----:B------:R1:W-:Y:S02]  /*18860*/  UTMALDG.4D [UR24], [UR6], desc[UR8] ;  /* 0x00000818060075b4 */ /* 0x0003e40008019000 */
[----:B-1----:R-:W-:Y:S01]  /*18870*/  NOP ;  /* 0x0000000000007918 */ /* 0x002fe20000000000 */
.L_x_93:
[----:B------:R-:W-:Y:S05]  /*18880*/  BSYNC B1 ;  /* 0x0000000000017941 */ /* 0x000fea0003800000 */
.L_x_92:
[----:B------:R-:W-:Y:S01]  /*18890*/  ISETP.LT.OR P4, PT, R9, 0x4, !P3 ;  /* 0x000000040900780c */ /* 0x000fe20005f81670 */
[----:B------:R-:W-:-:S12]  /*188a0*/  BSSY B1, `(.L_x_97) ;  /* 0x000002d000017945 */ /* 0x000fd80003800000 */
[----:B------:R-:W-:Y:S05]  /*188b0*/  @P4 BRA `(.L_x_98) ;  /* 0x0000000000ac4947 */ /* 0x000fea0003800000 */
[----:B------:R-:W1:Y:S01]  /*188c0*/  S2R R5, SR_CgaCtaId ;  /* 0x0000000000057919 */ /* 0x000e620000008800 */
[----:B------:R-:W-:Y:S02]  /*188d0*/  MOV R4, 0x400 ;  /* 0x0000040000047802 */ /* 0x000fe40000000f00 */
[----:B------:R-:W-:Y:S02]  /*188e0*/  SHF.L.U32 R7, R2, 0x1f, RZ ;  /* 0x0000001f02077819 */ /* 0x000fe400000006ff */
[----:B-1----:R-:W-:-:S05]  /*188f0*/  LEA R5, R5, R4, 0x18 ;  /* 0x0000000405057211 */ /* 0x002fca00078ec0ff */
[----:B------:R-:W-:-:S04]  /*18900*/  IMAD R4, R0, 0x8, R5 ;  /* 0x0000000800047824 */ /* 0x000fc800078e0205 */
[----:B------:R-:W1:Y:S02]  /*18910*/  SYNCS.PHASECHK.TRANS64.TRYWAIT P4, [R4+URZ+0x21028], R7 ;  /* 0x02102807040075a7 */ /* 0x000e64000808017f */
[----:B-1----:R-:W-:Y:S05]  /*18920*/  @!P4 BRA `(.L_x_99) ;  /* 0x0000000400e4c947 */ /* 0x002fea0003800000 */
.L_x_115:
[----:B------:R-:W-:Y:S01]  /*18930*/  PRMT R6, R3, 0x9910, RZ ;  /* 0x0000991003067816 */ /* 0x000fe200000000ff */
[----:B-1----:R-:W-:-:S03]  /*18940*/  @P1 IMAD.MOV.U32 R7, RZ, RZ, 0x6000 ;  /* 0x00006000ff071424 */ /* 0x002fc600078e00ff */
[----:B------:R-:W-:Y:S01]  /*18950*/  ISETP.NE.AND P4, PT, R6, 0x2, PT ;  /* 0x000000020600780c */ /* 0x000fe20003f85270 */
[----:B------:R1:W-:-:S12]  /*18960*/  @P1 SYNCS.ARRIVE.TRANS64 RZ, [R4+URZ+0x21000], R7 ;  /* 0x0210000704ff19a7 */ /* 0x0003d8000800003f */
[----:B-1----:R-:W-:Y:S05]  /*18970*/  @P4 BRA `(.L_x_100) ;  /* 0x0000000000044947 */ /* 0x002fea0003800000 */
[----:B------:R-:W-:Y:S01]  /*18980*/  BPT.TRAP 0x1 ;  /* 0x000000040000795c */ /* 0x000fe20000300000 */
.L_x_100:
[----:B------:R-:W-:Y:S05]  /*18990*/  @P0 BRA `(.L_x_101) ;  /* 0x0000000000040947 */ /* 0x000fea0003800000 */
[----:B------:R-:W-:Y:S01]  /*189a0*/  BPT.TRAP 0x1 ;  /* 0x000000040000795c */ /* 0x000fe20000300000 */
.L_x_101:
[----:B------:R-:W-:Y:S01]  /*189b0*/  IMAD R5, R0, 0x6000, R5 ;  /* 0x0000600000057824 */ /* 0x000fe200078e0205 */
[----:B------:R-:W-:Y:S01]  /*189c0*/  R2UR UR26, R8 ;  /* 0x00000000081a72ca */ /* 0x000fe200000e0000 */
[----:B------:R-:W-:Y:S01]  /*189d0*/  ULDC.64 UR6, c[0x0][0x198] ;  /* 0x0000660000067ab9 */ /* 0x000fe20000000a00 */
[----:B------:R-:W-:Y:S01]  /*189e0*/  R2UR UR25, R4 ;  /* 0x00000000041972ca */ /* 0x000fe200000e0000 */
[----:B------:R-:W-:Y:S01]  /*189f0*/  UIADD3 UR6, UP0, UR6, 0x2f0, URZ ;  /* 0x000002f006067890 */ /* 0x000fe2000ff1e03f */
[----:B------:R-:W-:Y:S01]  /*18a00*/  R2UR UR16, R5 ;  /* 0x00000000051072ca */ /* 0x000fe200000e0000 */
[----:B------:R-:W-:Y:S01]  /*18a10*/  UMOV UR27, URZ ;  /* 0x0000003f001b7c82 */ /* 0x000fe20008000000 */
[----:B------:R-:W-:Y:S01]  /*18a20*/  UMOV UR8, 0x0 ;  /* 0x0000000000087882 */ /* 0x000fe20000000000 */
[----:B------:R-:W-:Y:S01]  /*18a30*/  UIADD3.X UR7, URZ, UR7, URZ, UP0, !UPT ;  /* 0x000000073f077290 */ /* 0x000fe200087fe43f */
[----:B------:R-:W-:Y:S01]  /*18a40*/  VIADD R0, R0, 0x1 ;  /* 0x0000000100007836 */ /* 0x000fe20000000000 */
[----:B------:R-:W-:Y:S01]  /*18a50*/  UMOV UR9, 0x10000000 ;  /* 0x1000000000097882 */ /* 0x000fe20000000000 */
[----:B------:R-:W-:Y:S01]  /*18a60*/  UMOV UR28, UR20 ;  /* 0x00000014001c7c82 */ /* 0x000fe20008000000 */
[----:B------:R-:W-:Y:S01]  /*18a70*/  UMOV UR29, UR21 ;  /* 0x00000015001d7c82 */ /* 0x000fe20008000000 */
[----:B------:R-:W-:Y:S01]  /*18a80*/  UMOV UR19, UR27 ;  /* 0x0000001b00137c82 */ /* 0x000fe20008000000 */
[----:B------:R-:W-:Y:S01]  /*18a90*/  USHF.L.U32 UR26, UR26, 0x8, URZ ;  /* 0x000000081a1a7899 */ /* 0x000fe2000800063f */
[----:B------:R-:W-:Y:S01]  /*18aa0*/  ISETP.NE.AND P4, PT, R0, 0x5, PT ;  /* 0x000000050000780c */ /* 0x000fe20003f85270 */
[----:B------:R-:W-:Y:S01]  /*18ab0*/  UIADD3 UR25, UR25, 0x21000, URZ ;  /* 0x0002100019197890 */ /* 0x000fe2000fffe03f */
[----:B------:R-:W-:Y:S01]  /*18ac0*/  VIADD R8, R8, 0x1 ;  /* 0x0000000108087836 */ /* 0x000fe20000000000 */
[----:B------:R-:W-:Y:S01]  /*18ad0*/  UIADD3 UR24, UR16, 0x3000, URZ ;  /* 0x0000300010187890 */ /* 0x000fe2000fffe03f */
[----:B------:R-:W-:Y:S01]  /*18ae0*/  SEL R5, RZ, 0x1, P4 ;  /* 0x00000001ff057807 */ /* 0x000fe20002000000 */
[----:B------:R-:W-:Y:S01]  /*18af0*/  UIADD3 UR18, UR26, 0x80, URZ ;  /* 0x000000801a127890 */ /* 0x000fe2000fffe03f */
[----:B------:R-:W-:Y:S01]  /*18b00*/  SEL R0, R0, RZ, P4 ;  /* 0x000000ff00007207 */ /* 0x000fe20002000000 */
[----:B------:R-:W-:Y:S01]  /*18b10*/  UIADD3 UR16, UR16, 0x6000, URZ ;  /* 0x0000600010107890 */ /* 0x000fe2000fffe03f */
[----:B------:R-:W-:Y:S01]  /*18b20*/  LOP3.LUT R2, R2, R5, RZ, 0x3c, !PT ;  /* 0x0000000502027212 */ /* 0x000fe200078e3cff */
[----:B------:R-:W-:-:S03]  /*18b30*/  UMOV UR17, UR25 ;  /* 0x0000001900117c82 */ /* 0x000fc60008000000 */
[----:B------:R1:W-:Y:S04]  /*18b40*/  UTMALDG.4D [UR24], [UR6], desc[UR8] ;  /* 0x00000818060075b4 */ /* 0x0003e80008019000 */
[----:B------:R1:W-:Y:S02]  /*18b50*/  UTMALDG.4D [UR16], [UR6], desc[UR8] ;  /* 0x00000810060075b4 */ /* 0x0003e40008019000 */
[----:B-1----:R-:W-:Y:S01]  /*18b60*/  NOP ;  /* 0x0000000000007918 */ /* 0x002fe20000000000 */
.L_x_98:
[----:B------:R-:W-:Y:S05]  /*18b70*/  BSYNC B1 ;  /* 0x0000000000017941 */ /* 0x000fea0003800000 */
.L_x_97:
[C---:B------:R-:W-:Y:S01]  /*18b80*/  ISETP.GT.AND P4, PT, R9.reuse, 0x4, PT ;  /* 0x000000040900780c */ /* 0x040fe20003f84270 */
[----:B------:R-:W-:-:S12]  /*18b90*/  VIADD R9, R9, 0xfffffffe ;  /* 0xfffffffe09097836 */ /* 0x000fd80000000000 */
[----:B------:R-:W-:Y:S05]  /*18ba0*/  @P4 BRA `(.L_x_102) ;  /* 0xfffffff800684947 */ /* 0x000fea000383ffff */
[----:B------:R-:W-:Y:S05]  /*18bb0*/  BSYNC B0 ;  /* 0x0000000000007941 */ /* 0x000fea0003800000 */
.L_x_91:
[----:B------:R-:W-:Y:S05]  /*18bc0*/  EXIT ;  /* 0x000000000000794d */ /* 0x000fea0003800000 */
.L_x_15:
[----:B-1----:R-:W-:-:S04]  /*18bd0*/  IMAD.U32 R5, RZ, RZ, UR9 ;  /* 0x00000009ff057e24 */ /* 0x002fc8000f8e00ff */
[----:B------:R1:W2:Y:S03]  /*18be0*/  SYNCS.PHASECHK.TRANS64.TRYWAIT P1, [R5+URZ+0x21050], R8 ;  /* 0x02105008050075a7 */ /* 0x0002a6000802017f */
[----:B--2---:R-:W-:Y:S05]  /*18bf0*/  @!P1 NANOSLEEP.SYNCS 0x989680 ;  /* 0x009896800000995d */ /* 0x004fea0003900000 */
[----:B------:R-:W2:Y:S02]  /*18c00*/  @!P1 SYNCS.PHASECHK.TRANS64 P1, [R5+URZ+0x21050], R8 ;  /* 0x02105008050095a7 */ /* 0x000ea4000802007f */
[----:B--2---:R-:W-:Y:S05]  /*18c10*/  @!P1 BRA `(.L_x_15) ;  /* 0xfffffffc00ec9947 */ /* 0x004fea000383ffff */
[----:B------:R-:W-:Y:S05]  /*18c20*/  BRA `(.L_x_103) ;  /* 0xfffffe8000b07947 */ /* 0x000fea000383ffff */
.L_x_17:
[----:B-1----:R-:W-:-:S04]  /*18c30*/  IMAD.U32 R5, RZ, RZ, UR38 ;  /* 0x00000026ff057e24 */ /* 0x002fc8000f8e00ff */
[----:B------:R1:W2:Y:S03]  /*18c40*/  SYNCS.PHASECHK.TRANS64.TRYWAIT P1, [R5+URZ+0x21000], R6 ;  /* 0x02100006050075a7 */ /* 0x0002a6000802017f */
[----:B--2---:R-:W-:Y:S05]  /*18c50*/  @!P1 NANOSLEEP.SYNCS 0x989680 ;  /* 0x009896800000995d */ /* 0x004fea0003900000 */
[----:B------:R-:W2:Y:S02]  /*18c60*/  @!P1 SYNCS.PHASECHK.TRANS64 P1, [R5+URZ+0x21000], R6 ;  /* 0x02100006050095a7 */ /* 0x000ea4000802007f */
[----:B--2---:R-:W-:Y:S05]  /*18c70*/  @!P1 BRA `(.L_x_17) ;  /* 0xfffffffc00ec9947 */ /* 0x004fea000383ffff */
[----:B------:R-:W-:Y:S05]  /*18c80*/  BRA `(.L_x_104) ;  /* 0xfffffe8000bc7947 */ /* 0x000fea000383ffff */
.L_x_18:
[----:B-1----:R-:W-:-:S04]  /*18c90*/  IMAD.U32 R5, RZ, RZ, UR20 ;  /* 0x00000014ff057e24 */ /* 0x002fc8000f8e00ff */
[----:B------:R1:W2:Y:S03]  /*18ca0*/  SYNCS.PHASECHK.TRANS64.TRYWAIT P1, [R5+URZ+-0x8], R2 ;  /* 0xfffff802050075a7 */ /* 0x0002a6000802017f */
[----:B--2---:R-:W-:Y:S05]  /*18cb0*/  @!P1 NANOSLEEP.SYNCS 0x989680 ;  /* 0x009896800000995d */ /* 0x004fea0003900000 */
[----:B------:R-:W2:Y:S02]  /*18cc0*/  @!P1 SYNCS.PHASECHK.TRANS64 P1, [R5+URZ+-0x8], R2 ;  /* 0xfffff802050095a7 */ /* 0x000ea4000802007f */
[----:B--2---:R-:W-:Y:S05]  /*18cd0*/  @!P1 BRA `(.L_x_18) ;  /* 0xfffffffc00ec9947 */ /* 0x004fea000383ffff */
[----:B------:R-:W-:Y:S05]  /*18ce0*/  BRA `(.L_x_105) ;  /* 0xfffffe8000b87947 */ /* 0x000fea000383ffff */
.L_x_20:
[----:B-1----:R-:W-:-:S04]  /*18cf0*/  IMAD.U32 R3, RZ, RZ, UR38 ;  /* 0x00000026ff037e24 */ /* 0x002fc8000f8e00ff */
[----:B------:R1:W2:Y:S03]  /*18d00*/  SYNCS.PHASECHK.TRANS64.TRYWAIT P1, [R3+URZ+0x21008], R6 ;  /* 0x02100806030075a7 */ /* 0x0002a6000802017f */
[----:B--2---:R-:W-:Y:S05]  /*18d10*/  @!P1 NANOSLEEP.SYNCS 0x989680 ;  /* 0x009896800000995d */ /* 0x004fea0003900000 */
[----:B------:R-:W2:Y:S02]  /*18d20*/  @!P1 SYNCS.PHASECHK.TRANS64 P1, [R3+URZ+0x21008], R6 ;  /* 0x02100806030095a7 */ /* 0x000ea4000802007f */
[----:B--2---:R-:W-:Y:S05]  /*18d30*/  @!P1 BRA `(.L_x_20) ;  /* 0xfffffffc00ec9947 */ /* 0x004fea000383ffff */
[----:B------:R-:W-:Y:S05]  /*18d40*/  BRA `(.L_x_106) ;  /* 0xfffffef4002c7947 */ /* 0x000fea000383ffff */
.L_x_25:
[----:B-1----:R-:W-:-:S04]  /*18d50*/  IMAD.U32 R10, RZ, RZ, UR7 ;  /* 0x00000007ff0a7e24 */ /* 0x002fc8000f8e00ff */
[----:B------:R1:W2:Y:S03]  /*18d60*/  SYNCS.PHASECHK.TRANS64.TRYWAIT P2, [R10+URZ+0x21000], R9 ;  /* 0x021000090a0075a7 */ /* 0x0002a6000804017f */
[----:B--2---:R-:W-:Y:S05]  /*18d70*/  @!P2 NANOSLEEP.SYNCS 0x989680 ;  /* 0x009896800000a95d */ /* 0x004fea0003900000 */
[----:B------:R-:W2:Y:S02]  /*18d80*/  @!P2 SYNCS.PHASECHK.TRANS64 P2, [R10+URZ+0x21000], R9 ;  /* 0x021000090a00a5a7 */ /* 0x000ea4000804007f */
[----:B--2---:R-:W-:Y:S05]  /*18d90*/  @!P2 BRA `(.L_x_25) ;  /* 0xfffffffc00eca947 */ /* 0x004fea000383ffff */
[----:B------:R-:W-:Y:S05]  /*18da0*/  BRA `(.L_x_107) ;  /* 0xfffffef800287947 */ /* 0x000fea000383ffff */
.L_x_29:
[----:B-1----:R-:W-:-:S04]  /*18db0*/  IMAD.U32 R16, RZ, RZ, UR6 ;  /* 0x00000006ff107e24 */ /* 0x002fc8000f8e00ff */
[----:B------:R1:W2:Y:S03]  /*18dc0*/  SYNCS.PHASECHK.TRANS64.TRYWAIT P2, [R16+URZ+0x21000], R17 ;  /* 0x02100011100075a7 */ /* 0x0002a6000804017f */
[----:B--2---:R-:W-:Y:S05]  /*18dd0*/  @!P2 NANOSLEEP.SYNCS 0x989680 ;  /* 0x009896800000a95d */ /* 0x004fea0003900000 */
[----:B------:R-:W2:Y:S02]  /*18de0*/  @!P2 SYNCS.PHASECHK.TRANS64 P2, [R16+URZ+0x21000], R17 ;  /* 0x021000111000a5a7 */ /* 0x000ea4000804007f */
[----:B--2---:R-:W-:Y:S05]  /*18df0*/  @!P2 BRA `(.L_x_29) ;  /* 0xfffffffc00eca947 */ /* 0x004fea000383ffff */
[----:B------:R-:W-:Y:S05]  /*18e00*/  BRA `(.L_x_28) ;  /* 0xffffff54004c7947 */ /* 0x000fea000383ffff */
.L_x_37:
[----:B-1----:R-:W-:-:S04]  /*18e10*/  IMAD.U32 R16, RZ, RZ, UR7 ;  /* 0x00000007ff107e24 */ /* 0x002fc8000f8e00ff */
[----:B------:R1:W2:Y:S03]  /*18e20*/  SYNCS.PHASECHK.TRANS64.TRYWAIT P2, [R16+URZ+0x21000], R9 ;  /* 0x02100009100075a7 */ /* 0x0002a6000804017f */
[----:B--2---:R-:W-:Y:S05]  /*18e30*/  @!P2 NANOSLEEP.SYNCS 0x989680 ;  /* 0x009896800000a95d */ /* 0x004fea0003900000 */
[----:B------:R-:W2:Y:S02]  /*18e40*/  @!P2 SYNCS.PHASECHK.TRANS64 P2, [R16+URZ+0x21000], R9 ;  /* 0x021000091000a5a7 */ /* 0x000ea4000804007f */
[----:B--2---:R-:W-:Y:S05]  /*18e50*/  @!P2 BRA `(.L_x_37) ;  /* 0xfffffffc00eca947 */ /* 0x004fea000383ffff */
[----:B------:R-:W-:Y:S05]  /*18e60*/  BRA `(.L_x_108) ;  /* 0xffffff58008c7947 */ /* 0x000fea000383ffff */
.L_x_41:
[----:B-1----:R-:W-:-:S04]  /*18e70*/  IMAD.U32 R13, RZ, RZ, UR6 ;  /* 0x00000006ff0d7e24 */ /* 0x002fc8000f8e00ff */
[----:B------:R1:W2:Y:S03]  /*18e80*/  SYNCS.PHASECHK.TRANS64.TRYWAIT P2, [R13+URZ+0x21000], R16 ;  /* 0x021000100d0075a7 */ /* 0x0002a6000804017f */
[----:B--2---:R-:W-:Y:S05]  /*18e90*/  @!P2 NANOSLEEP.SYNCS 0x989680 ;  /* 0x009896800000a95d */ /* 0x004fea0003900000 */
[----:B------:R-:W2:Y:S02]  /*18ea0*/  @!P2 SYNCS.PHASECHK.TRANS64 P2, [R13+URZ+0x21000], R16 ;  /* 0x021000100d00a5a7 */ /* 0x000ea4000804007f */
[----:B--2---:R-:W-:Y:S05]  /*18eb0*/  @!P2 BRA `(.L_x_41) ;  /* 0xfffffffc00eca947 */ /* 0x004fea000383ffff */
[----:B------:R-:W-:Y:S05]  /*18ec0*/  BRA `(.L_x_40) ;  /* 0xffffffc800147947 */ /* 0x000fea000383ffff */
.L_x_57:
[----:B-1----:R-:W-:-:S04]  /*18ed0*/  IMAD.U32 R3, RZ, RZ, UR20 ;  /* 0x00000014ff037e24 */ /* 0x002fc8000f8e00ff */
[----:B------:R1:W2:Y:S03]  /*18ee0*/  SYNCS.PHASECHK.TRANS64.TRYWAIT P0, [R3+URZ+0x8], R0 ;  /* 0x00000800030075a7 */ /* 0x0002a6000800017f */
[----:B--2---:R-:W-:Y:S05]  /*18ef0*/  @!P0 NANOSLEEP.SYNCS 0x989680 ;  /* 0x009896800000895d */ /* 0x004fea0003900000 */
[----:B------:R-:W2:Y:S02]  /*18f00*/  @!P0 SYNCS.PHASECHK.TRANS64 P0, [R3+URZ+0x8], R0 ;  /* 0x00000800030085a7 */ /* 0x000ea4000800007f */
[----:B--2---:R-:W-:Y:S05]  /*18f10*/  @!P0 BRA `(.L_x_57) ;  /* 0xfffffffc00ec8947 */ /* 0x004fea000383ffff */
[----:B------:R-:W-:Y:S05]  /*18f20*/  BRA `(.L_x_109) ;  /* 0xffffffd4003c7947 */ /* 0x000fea000383ffff */
.L_x_73:
[----:B-1----:R1:W2:Y:S02]  /*18f30*/  SYNCS.PHASECHK.TRANS64.TRYWAIT P0, [R5+URZ+0x21060], R2 ;  /* 0x02106002050075a7 */ /* 0x0022a4000800017f */
[----:B--2---:R-:W-:Y:S05]  /*18f40*/  @!P0 NANOSLEEP.SYNCS 0x989680 ;  /* 0x009896800000895d */ /* 0x004fea0003900000 */
[----:B------:R-:W2:Y:S02]  /*18f50*/  @!P0 SYNCS.PHASECHK.TRANS64 P0, [R5+URZ+0x21060], R2 ;  /* 0x02106002050085a7 */ /* 0x000ea4000800007f */
[----:B--2---:R-:W-:Y:S05]  /*18f60*/  @!P0 BRA `(.L_x_73) ;  /* 0xfffffffc00f08947 */ /* 0x004fea000383ffff */
[----:B------:R-:W-:Y:S05]  /*18f70*/  BRA `(.L_x_110) ;  /* 0xffffffe800587947 */ /* 0x000fea000383ffff */
.L_x_78:
[----:B-1----:R1:W2:Y:S02]  /*18f80*/  SYNCS.PHASECHK.TRANS64.TRYWAIT P0, [R5+URZ+0x21028], R0 ;  /* 0x02102800050075a7 */ /* 0x0022a4000800017f */
[----:B--2---:R-:W-:Y:S05]  /*18f90*/  @!P0 NANOSLEEP.SYNCS 0x989680 ;  /* 0x009896800000895d */ /* 0x004fea0003900000 */
[----:B------:R-:W2:Y:S02]  /*18fa0*/  @!P0 SYNCS.PHASECHK.TRANS64 P0, [R5+URZ+0x21028], R0 ;  /* 0x02102800050085a7 */ /* 0x000ea4000800007f */
[----:B--2---:R-:W-:Y:S05]  /*18fb0*/  @!P0 BRA `(.L_x_78) ;  /* 0xfffffffc00f08947 */ /* 0x004fea000383ffff */
[----:B------:R-:W-:Y:S05]  /*18fc0*/  BRA `(.L_x_111) ;  /* 0xffffffec00087947 */ /* 0x000fea000383ffff */
.L_x_83:
[----:B-1----:R1:W2:Y:S02]  /*18fd0*/  SYNCS.PHASECHK.TRANS64.TRYWAIT P0, [R4+URZ+0x21060], R7 ;  /* 0x02106007040075a7 */ /* 0x0022a4000800017f */
[----:B--2---:R-:W-:Y:S05]  /*18fe0*/  @!P0 NANOSLEEP.SYNCS 0x989680 ;  /* 0x009896800000895d */ /* 0x004fea0003900000 */
[----:B------:R-:W2:Y:S02]  /*18ff0*/  @!P0 SYNCS.PHASECHK.TRANS64 P0, [R4+URZ+0x21060], R7 ;  /* 0x02106007040085a7 */ /* 0x000ea4000800007f */
[----:B--2---:R-:W-:Y:S05]  /*19000*/  @!P0 BRA `(.L_x_83) ;  /* 0xfffffffc00f08947 */ /* 0x004fea000383ffff */
[----:B------:R-:W-:Y:S05]  /*19010*/  BRA `(.L_x_112) ;  /* 0xffffffec00bc7947 */ /* 0x000fea000383ffff */
.L_x_88:
[----:B-1----:R1:W2:Y:S02]  /*19020*/  SYNCS.PHASECHK.TRANS64.TRYWAIT P0, [R2+URZ+0x21028], R7 ;  /* 0x02102807020075a7 */ /* 0x0022a4000800017f */
[----:B--2---:R-:W-:Y:S05]  /*19030*/  @!P0 NANOSLEEP.SYNCS 0x989680 ;  /* 0x009896800000895d */ /* 0x004fea0003900000 */
[----:B------:R-:W2:Y:S02]  /*19040*/  @!P0 SYNCS.PHASECHK.TRANS64 P0, [R2+URZ+0x21028], R7 ;  /* 0x02102807020085a7 */ /* 0x000ea4000800007f */
[----:B--2---:R-:W-:Y:S05]  /*19050*/  @!P0 BRA `(.L_x_88) ;  /* 0xfffffffc00f08947 */ /* 0x004fea000383ffff */
[----:B------:R-:W-:Y:S05]  /*19060*/  BRA `(.L_x_113) ;  /* 0xfffffff0007c7947 */ /* 0x000fea000383ffff */
.L_x_94:
[----:B-1----:R1:W2:Y:S02]  /*19070*/  SYNCS.PHASECHK.TRANS64.TRYWAIT P4, [R7+URZ+0x21028], R4 ;  /* 0x02102804070075a7 */ /* 0x0022a4000808017f */
[----:B--2---:R-:W-:Y:S05]  /*19080*/  @!P4 NANOSLEEP.SYNCS 0x989680 ;  /* 0x009896800000c95d */ /* 0x004fea0003900000 */
[----:B------:R-:W2:Y:S02]  /*19090*/  @!P4 SYNCS.PHASECHK.TRANS64 P4, [R7+URZ+0x21028], R4 ;  /* 0x021028040700c5a7 */ /* 0x000ea4000808007f */
[----:B--2---:R-:W-:Y:S05]  /*190a0*/  @!P4 BRA `(.L_x_94) ;  /* 0xfffffffc00f0c947 */ /* 0x004fea000383ffff */
[----:B------:R-:W-:Y:S05]  /*190b0*/  BRA `(.L_x_114) ;  /* 0xfffffff400487947 */ /* 0x000fea000383ffff */
.L_x_99:
[----:B-1----:R1:W2:Y:S02]  /*190c0*/  SYNCS.PHASECHK.TRANS64.TRYWAIT P4, [R4+URZ+0x21028], R7 ;  /* 0x02102807040075a7 */ /* 0x0022a4000808017f */
[----:B--2---:R-:W-:Y:S05]  /*190d0*/  @!P4 NANOSLEEP.SYNCS 0x989680 ;  /* 0x009896800000c95d */ /* 0x004fea0003900000 */
[----:B------:R-:W2:Y:S02]  /*190e0*/  @!P4 SYNCS.PHASECHK.TRANS64 P4, [R4+URZ+0x21028], R7 ;  /* 0x021028070400c5a7 */ /* 0x000ea4000808007f */
[----:B--2---:R-:W-:Y:S05]  /*190f0*/  @!P4 BRA `(.L_x_99) ;  /* 0xfffffffc00f0c947 */ /* 0x004fea000383ffff */
[----:B------:R-:W-:Y:S05]  /*19100*/  BRA `(.L_x_115) ;  /* 0xfffffff800087947 */ /* 0x000fea000383ffff */
        .weak           $__internal_0_$__cuda_sm20_rcp_rn_f32_slowpath
        .type           $__internal_0_$__cuda_sm20_rcp_rn_f32_slowpath,@function
        .size           $__internal_0_$__cuda_sm20_rcp_rn_f32_slowpath,(.L_x_121 - $__internal_0_$__cuda_sm20_rcp_rn_f32_slowpath)
$__internal_0_$__cuda_sm20_rcp_rn_f32_slowpath:
[----:B------:R-:W-:Y:S01]  /*19110*/  IMAD.SHL.U32 R0, R2, 0x2, RZ ;  /* 0x0000000202007824 */ /* 0x000fe200078e00ff */
[----:B------:R-:W-:Y:S04]  /*19120*/  BSSY B2, `(.L_x_116) ;  /* 0x0000030000027945 */ /* 0x000fe80003800000 */
[----:B------:R-:W-:-:S04]  /*19130*/  SHF.R.U32.HI R18, RZ, 0x18, R0 ;  /* 0x00000018ff127819 */ /* 0x000fc80000011600 */
[----:B------:R-:W-:-:S13]  /*19140*/  ISETP.NE.U32.AND P0, PT, R18, RZ, PT ;  /* 0x000000ff1200720c */ /* 0x000fda0003f05070 */
[----:B------:R-:W-:Y:S05]  /*19150*/  @P0 BRA `(.L_x_117) ;  /* 0x0000000000280947 */ /* 0x000fea0003800000 */
[----:B------:R-:W-:-:S05]  /*19160*/  IMAD.SHL.U32 R0, R2, 0x2, RZ ;  /* 0x0000000202007824 */ /* 0x000fca00078e00ff */
[----:B------:R-:W-:-:S13]  /*19170*/  ISETP.NE.AND P0, PT, R0, RZ, PT ;  /* 0x000000ff0000720c */ /* 0x000fda0003f05270 */
[----:B------:R-:W-:Y:S01]  /*19180*/  @P0 FFMA R8, R2, 1.84467440737095516160e+19, RZ ;  /* 0x5f80000002080823 */ /* 0x000fe200000000ff */
[----:B------:R-:W-:Y:S08]  /*19190*/  @!P0 MUFU.RCP R3, R2 ;  /* 0x0000000200038308 */ /* 0x000ff00000001000 */
[----:B------:R-:W1:Y:S02]  /*191a0*/  @P0 MUFU.RCP R13, R8 ;  /* 0x00000008000d0308 */ /* 0x000e640000001000 */
[----:B-1----:R-:W-:-:S04]  /*191b0*/  @P0 FFMA R0, R8, R13, -1 ;  /* 0xbf80000008000423 */ /* 0x002fc8000000000d */
[----:B------:R-:W-:-:S04]  /*191c0*/  @P0 FADD.FTZ R0, -R0, -RZ ;  /* 0x800000ff00000221 */ /* 0x000fc80000010100 */
[----:B------:R-:W-:-:S04]  /*191d0*/  @P0 FFMA R0, R13, R0, R13 ;  /* 0x000000000d000223 */ /* 0x000fc8000000000d */
[----:B------:R-:W-:Y:S01]  /*191e0*/  @P0 FFMA R3, R0, 1.84467440737095516160e+19, RZ ;  /* 0x5f80000000030823 */ /* 0x000fe200000000ff */
[----:B------:R-:W-:Y:S06]  /*191f0*/  BRA `(.L_x_118) ;  /* 0x0000000000887947 */ /* 0x000fec0003800000 */
.L_x_117:
[----:B------:R-:W-:-:S05]  /*19200*/  VIADD R19, R18, 0xffffff03 ;  /* 0xffffff0312137836 */ /* 0x000fca0000000000 */
[----:B------:R-:W-:-:S13]  /*19210*/  ISETP.GT.U32.AND P0, PT, R19, 0x1, PT ;  /* 0x000000011300780c */ /* 0x000fda0003f04070 */
[----:B------:R-:W-:Y:S05]  /*19220*/  @P0 BRA `(.L_x_119) ;  /* 0x0000000000780947 */ /* 0x000fea0003800000 */
[----:B------:R-:W-:Y:S01]  /*19230*/  LOP3.LUT R0, R2, 0x7fffff, RZ, 0xc0, !PT ;  /* 0x007fffff02007812 */ /* 0x000fe200078ec0ff */
[----:B------:R-:W-:-:S03]  /*19240*/  IMAD.MOV.U32 R12, RZ, RZ, 0x3 ;  /* 0x00000003ff0c7424 */ /* 0x000fc600078e00ff */
[----:B------:R-:W-:Y:S02]  /*19250*/  LOP3.LUT R0, R0, 0x3f800000, RZ, 0xfc, !PT ;  /* 0x3f80000000007812 */ /* 0x000fe400078efcff */
[----:B------:R-:W-:Y:S02]  /*19260*/  SHF.L.U32 R12, R12, R19, RZ ;  /* 0x000000130c0c7219 */ /* 0x000fe400000006ff */
[----:B------:R-:W1:Y:S02]  /*19270*/  MUFU.RCP R3, R0 ;  /* 0x0000000000037308 */ /* 0x000e640000001000 */
[----:B-1----:R-:W-:-:S04]  /*19280*/  FFMA R8, R0, R3, -1 ;  /* 0xbf80000000087423 */ /* 0x002fc80000000003 */
[----:B------:R-:W-:-:S04]  /*19290*/  FADD.FTZ R8, -R8, -RZ ;  /* 0x800000ff08087221 */ /* 0x000fc80000010100 */
[CCC-:B------:R-:W-:Y:S01]  /*192a0*/  FFMA.RM R10, R3.reuse, R8.reuse, R3.reuse ;  /* 0x00000008030a7223 */ /* 0x1c0fe20000004003 */
[----:B------:R-:W-:-:S04]  /*192b0*/  FFMA.RP R13, R3, R8, R3 ;  /* 0x00000008030d7223 */ /* 0x000fc80000008003 */
[C---:B------:R-:W-:Y:S02]  /*192c0*/  LOP3.LUT R3, R10.reuse, 0x7fffff, RZ, 0xc0, !PT ;  /* 0x007fffff0a037812 */ /* 0x040fe400078ec0ff */
[----:B------:R-:W-:Y:S02]  /*192d0*/  FSETP.NEU.FTZ.AND P0, PT, R10, R13, PT ;  /* 0x0000000d0a00720b */ /* 0x000fe40003f1d000 */
[----:B------:R-:W-:Y:S02]  /*192e0*/  LOP3.LUT R3, R3, 0x800000, RZ, 0xfc, !PT ;  /* 0x0080000003037812 */ /* 0x000fe400078efcff */
[----:B------:R-:W-:Y:S02]  /*192f0*/  SEL R8, RZ, 0xffffffff, !P0 ;  /* 0xffffffffff087807 */ /* 0x000fe40004000000 */
[----:B------:R-:W-:-:S03]  /*19300*/  LOP3.LUT R12, R12, R3, RZ, 0xc0, !PT ;  /* 0x000000030c0c7212 */ /* 0x000fc600078ec0ff */
[----:B------:R-:W-:Y:S01]  /*19310*/  IMAD.MOV R8, RZ, RZ, -R8 ;  /* 0x000000ffff087224 */ /* 0x000fe200078e0a08 */
[----:B------:R-:W-:-:S04]  /*19320*/  SHF.R.U32.HI R12, RZ, R19, R12 ;  /* 0x00000013ff0c7219 */ /* 0x000fc8000001160c */
[----:B------:R-:W-:Y:S02]  /*19330*/  LOP3.LUT P1, RZ, R8, R19, R3, 0xf8, !PT ;  /* 0x0000001308ff7212 */ /* 0x000fe4000782f803 */
[C---:B------:R-:W-:Y:S02]  /*19340*/  LOP3.LUT P0, RZ, R12.reuse, 0x1, RZ, 0xc0, !PT ;  /* 0x000000010cff7812 */ /* 0x040fe4000780c0ff */
[----:B------:R-:W-:-:S04]  /*19350*/  LOP3.LUT P2, RZ, R12, 0x2, RZ, 0xc0, !PT ;  /* 0x000000020cff7812 */ /* 0x000fc8000784c0ff */
[----:B------:R-:W-:Y:S02]  /*19360*/  PLOP3.LUT P0, PT, P0, P1, P2, 0xe0, 0x0 ;  /* 0x000000000000781c */ /* 0x000fe40000703c20 */
[----:B------:R-:W-:Y:S02]  /*19370*/  LOP3.LUT P1, RZ, R2, 0x7fffff, RZ, 0xc0, !PT ;  /* 0x007fffff02ff7812 */ /* 0x000fe4000782c0ff */
[----:B------:R-:W-:-:S05]  /*19380*/  SEL R0, RZ, 0x1, !P0 ;  /* 0x00000001ff007807 */ /* 0x000fca0004000000 */
[----:B------:R-:W-:-:S05]  /*19390*/  IMAD.MOV R0, RZ, RZ, -R0 ;  /* 0x000000ffff007224 */ /* 0x000fca00078e0a00 */
[----:B------:R-:W-:Y:S01]  /*193a0*/  ISETP.GE.AND P0, PT, R0, RZ, PT ;  /* 0x000000ff0000720c */ /* 0x000fe20003f06270 */
[----:B------:R-:W-:-:S05]  /*193b0*/  VIADD R0, R18, 0xffffff04 ;  /* 0xffffff0412007836 */ /* 0x000fca0000000000 */
[----:B------:R-:W-:-:S07]  /*193c0*/  SHF.R.U32.HI R3, RZ, R0, R3 ;  /* 0x00000000ff037219 */ /* 0x000fce0000011603 */
[----:B------:R-:W-:-:S04]  /*193d0*/  @!P0 VIADD R3, R3, 0x1 ;  /* 0x0000000103038836 */ /* 0x000fc80000000000 */
[----:B------:R-:W-:-:S05]  /*193e0*/  @!P1 IMAD.SHL.U32 R3, R3, 0x2, RZ ;  /* 0x0000000203039824 */ /* 0x000fca00078e00ff */
[----:B------:R-:W-:Y:S01]  /*193f0*/  LOP3.LUT R3, R3, 0x80000000, R2, 0xf8, !PT ;  /* 0x8000000003037812 */ /* 0x000fe200078ef802 */
[----:B------:R-:W-:Y:S06]  /*19400*/  BRA `(.L_x_118) ;  /* 0x0000000000047947 */ /* 0x000fec0003800000 */
.L_x_119:
[----:B------:R1:W2:Y:S02]  /*19410*/  MUFU.RCP R3, R2 ;  /* 0x0000000200037308 */ /* 0x0002a40000001000 */
.L_x_118:
[----:B------:R-:W-:Y:S05]  /*19420*/  BSYNC B2 ;  /* 0x0000000000027941 */ /* 0x000fea0003800000 */
.L_x_116:
[----:B--2---:R-:W-:Y:S02]  /*19430*/  IMAD.MOV.U32 R0, RZ, RZ, R3 ;  /* 0x000000ffff007224 */ /* 0x004fe400078e0003 */
[----:B-1----:R-:W-:Y:S02]  /*19440*/  IMAD.MOV.U32 R2, RZ, RZ, R14 ;  /* 0x000000ffff027224 */ /* 0x002fe400078e000e */
[----:B------:R-:W-:-:S04]  /*19450*/  IMAD.MOV.U32 R3, RZ, RZ, 0x0 ;  /* 0x00000000ff037424 */ /* 0x000fc800078e00ff */
[----:B------:R-:W-:Y:S05]  /*19460*/  RET.REL.NODEC R2 `(_ZN7cutlass13device_kernelINS_4fmha6kernel28FmhaKernelTmaWarpSpecializedINS1_10collective30FmhaMainloopTmaWarpSpecializedINS_12float_e4m3_tEffN4cute5tupleIJNS7_1CILi128EEENS9_ILi256EEENS9_ILi96EEEEEENS8_IJiNS9_ILi1EEENS8_IJiiEEEEEESG_NS8_IJSE_iSF_EEENS4_12CausalFusionEJEEENS4_15FmhaFwdEpilogueIS6_fNS8_IJNS9_ILi64EEESC_SB_EEEEENS2_23IndividualTileSchedulerEJEEEEEvNT_6ParamsE) ;  /* 0xfffffe6802e47950 */ /* 0x000fea0003c3ffff */
.L_x_120:
[----:B------:R-:W-:-:S00]  /*19470*/  BRA `(.L_x_120) ;  /* 0xfffffffc00fc7947 */ /* 0x000fc0000383ffff */
[----:B------:R-:W-:-:S00]  /*19480*/  NOP ;  /* 0x0000000000007918 */ /* 0x000fc00000000000 */
[----:B------:R-:W-:-:S00]  /*19490*/  NOP ;  /* 0x0000000000007918 */ /* 0x000fc00000000000 */
[----:B------:R-:W-:-:S00]  /*194a0*/  NOP ;  /* 0x0000000000007918 */ /* 0x000fc00000000000 */
[----:B------:R-:W-:-:S00]  /*194b0*/  NOP ;  /* 0x0000000000007918 */ /* 0x000fc00000000000 */
[----:B------:R-:W-:-:S00]  /*194c0*/  NOP ;  /* 0x0000000000007918 */ /* 0x000fc00000000000 */
[----:B------:R-:W-:-:S00]  /*194d0*/  NOP ;  /* 0x0000000000007918 */ /* 0x000fc00000000000 */
[----:B------:R-:W-:-:S00]  /*194e0*/  NOP ;  /* 0x0000000000007918 */ /* 0x000fc00000000000 */
[----:B------:R-:W-:-:S00]  /*194f0*/  NOP ;  /* 0x0000000000007918 */ /* 0x000fc00000000000 */
.L_x_121:


//--------------------- .nv.global.init           --------------------------
	.section	.nv.global.init,"aw",@progbits
.nv.global.init:
	.type		$str$24,@object
	.size		$str$24,($str$25 - $str$24)
$str$24:
        /*0000*/ 	.byte	0x28, 0x61, 0x64, 0x64, 0x72, 0x65, 0x73, 0x73, 0x20, 0x26, 0x20, 0x6d, 0x61, 0x73, 0x6b, 0x29
        /*0010*/ 	.byte	0x20, 0x3d, 0x3d, 0x20, 0x30, 0x00
	.type		$str$25,@object
	.size		$str$25,(__unnamed_1 - $str$25)
$str$25:
        /*0016*/ 	.byte	0x2f, 0x74, 0x6d, 0x70, 0x2f, 0x63, 0x75, 0x74, 0x6c, 0x61, 0x73, 0x73, 0x5f, 0x73, 0x77, 0x65
        /*0026*/ 	.byte	0x65, 0x70, 0x5f, 0x73, 0x72, 0x63, 0x2f, 0x69, 0x6e, 0x63, 0x6c, 0x75, 0x64, 0x65, 0x2f, 0x63
        /*0036*/ 	.byte	0x75, 0x74, 0x65, 0x2f, 0x70, 0x6f, 0x69, 0x6e, 0x74, 0x65, 0x72, 0x5f, 0x66, 0x6c, 0x61, 0x67
        /*0046*/ 	.byte	0x67, 0x65, 0x64, 0x2e, 0x68, 0x70, 0x70, 0x00
	.type		__unnamed_1,@object
	.size		__unnamed_1,(__unnamed_2 - __unnamed_1)
__unnamed_1:
        /*004e*/ 	.byte	0x61, 0x75, 0x74, 0x6f, 0x20, 0x63, 0x75, 0x74, 0x65, 0x3a, 0x3a, 0x61, 0x73, 0x5f, 0x70, 0x6f
        /* <DEDUP_REMOVED lines=27> */
        /*020e*/ 	.byte	0x43, 0x3c, 0x32, 0x30, 0x34, 0x38, 0x3e, 0x3e, 0x3e, 0x3e, 0x3e, 0x5d, 0x00
	.type		__unnamed_2,@object
	.size		__unnamed_2,(.L_1 - __unnamed_2)
__unnamed_2:
        /* <DEDUP_REMOVED lines=29> */
.L_1:


//--------------------- .nv.shared._ZN7cutlass13device_kernelINS_4fmha6kernel28FmhaKernelTmaWarpSpecializedINS1_10collective30FmhaMainloopTmaWarpSpecializedINS_12float_e4m3_tEffN4cute5tupleIJNS7_1CILi128EEENS9_ILi256EEENS9_ILi96EEEEEENS8_IJiNS9_ILi1EEENS8_IJiiEEEEEESG_NS8_IJSE_iSF_EEENS4_12CausalFusionEJEEENS4_15FmhaFwdEpilogueIS6_fNS8_IJNS9_ILi64EEESC_SB_EEEEENS2_23IndividualTileSchedulerEJEEEEEvNT_6ParamsE --------------------------
	.section	.nv.shared._ZN7cutlass13device_kernelINS_4fmha6kernel28FmhaKernelTmaWarpSpecializedINS1_10collective30FmhaMainloopTmaWarpSpecializedINS_12float_e4m3_tEffN4cute5tupleIJNS7_1CILi128EEENS9_ILi256EEENS9_ILi96EEEEEENS8_IJiNS9_ILi1EEENS8_IJiiEEEEEESG_NS8_IJSE_iSF_EEENS4_12CausalFusionEJEEENS4_15FmhaFwdEpilogueIS6_fNS8_IJNS9_ILi64EEESC_SB_EEEEENS2_23IndividualTileSchedulerEJEEEEEvNT_6ParamsE,"aw",@nobits
	.sectionflags	@""
	.align	16
	.zero		1024


//--------------------- .nv.shared.reserved.0     --------------------------
	.section	.nv.shared.reserved.0,"aw",@nobits
	.weak		__nv_reservedSMEM_offset_0_alias
	.size		__nv_reservedSMEM_offset_0_alias, 0, 0
	.other		__nv_reservedSMEM_offset_0_alias,@"STO_CUDA_RESERVED_SHARED STV_DEFAULT"
__nv_reservedSMEM_offset_0_alias:
	.zero		0


//--------------------- .nv.global                --------------------------
	.section	.nv.global,"aw",@nobits
.nv.global:
	.type		_ZN39_INTERNAL_3fcc355e_4_k_cu_a71b926f_27644cute1_E,@object
	.size		_ZN39_INTERNAL_3fcc355e_4_k_cu_a71b926f_27644cute1_E,(_ZN39_INTERNAL_3fcc355e_4_k_cu_a71b926f_27644cuda3std3__45__cpo6cbeginE - _ZN39_INTERNAL_3fcc355e_4_k_cu_a71b926f_27644cute1_E)
_ZN39_INTERNAL_3fcc355e_4_k_cu_a71b926f_27644cute1_E:
	.zero		1
	.type		_ZN39_INTERNAL_3fcc355e_4_k_cu_a71b926f_27644cuda3std3__45__cpo6cbeginE,@object
	.size		_ZN39_INTERNAL_3fcc355e_4_k_cu_a71b926f_27644cuda3std3__45__cpo6cbeginE,(_ZN39_INTERNAL_3fcc355e_4_k_cu_a71b926f_27644cuda3std3__48in_placeE - _ZN39_INTERNAL_3fcc355e_4_k_cu_a71b926f_27644cuda3std3__45__cpo6cbeginE)
_ZN39_INTERNAL_3fcc355e_4_k_cu_a71b926f_27644cuda3std3__45__cpo6cbeginE:
	.zero		1
	.type		_ZN39_INTERNAL_3fcc355e_4_k_cu_a71b926f_27644cuda3std3__48in_placeE,@object
	.size		_ZN39_INTERNAL_3fcc355e_4_k_cu_a71b926f_27644cuda3std3__48in_placeE,(_ZN39_INTERNAL_3fcc355e_4_k_cu_a71b926f_27644cuda3std6ranges3__45__cpo9iter_moveE - _ZN39_INTERNAL_3fcc355e_4_k_cu_a71b926f_27644cuda3std3__48in_placeE)
_ZN39_INTERNAL_3fcc355e_4_k_cu_a71b926f_27644cuda3std3__48in_placeE:
	.zero		1
	.type		_ZN39_INTERNAL_3fcc355e_4_k_cu_a71b926f_27644cuda3std6ranges3__45__cpo9iter_moveE,@object
	.size		_ZN39_INTERNAL_3fcc355e_4_k_cu_a71b926f_27644cuda3std6ranges3__45__cpo9iter_moveE,(_ZN39_INTERNAL_3fcc355e_4_k_cu_a71b926f_27644cuda3std3__45__cpo5beginE - _ZN39_INTERNAL_3fcc355e_4_k_cu_a71b926f_27644cuda3std6ranges3__45__cpo9iter_moveE)
_ZN39_INTERNAL_3fcc355e_4_k_cu_a71b926f_27644cuda3std6ranges3__45__cpo9iter_moveE:
	.zero		1
	.type		_ZN39_INTERNAL_3fcc355e_4_k_cu_a71b926f_27644cuda3std3__45__cpo5beginE,@object
	.size		_ZN39_INTERNAL_3fcc355e_4_k_cu_a71b926f_27644cuda3std3__45__cpo5beginE,(_ZN39_INTERNAL_3fcc355e_4_k_cu_a71b926f_27644cuda3std3__441_GLOBAL__N__3fcc355e_4_k_cu_a71b926f_27646ignoreE - _ZN39_INTERNAL_3fcc355e_4_k_cu_a71b926f_27644cuda3std3__45__cpo5beginE)
_ZN39_INTERNAL_3fcc355e_4_k_cu_a71b926f_27644cuda3std3__45__cpo5beginE:
	.zero		1
	.type		_ZN39_INTERNAL_3fcc355e_4_k_cu_a71b926f_27644cuda3std3__441_GLOBAL__N__3fcc355e_4_k_cu_a71b926f_27646ignoreE,@object
	.size		_ZN39_INTERNAL_3fcc355e_4_k_cu_a71b926f_27644cuda3std3__441_GLOBAL__N__3fcc355e_4_k_cu_a71b926f_27646ignoreE,(_ZN39_INTERNAL_3fcc355e_4_k_cu_a71b926f_27644cute7productE - _ZN39_INTERNAL_3fcc355e_4_k_cu_a71b926f_27644cuda3std3__441_GLOBAL__N__3fcc355e_4_k_cu_a71b926f_27646ignoreE)
_ZN39_INTERNAL_3fcc355e_4_k_cu_a71b926f_27644cuda3std3__441_GLOBAL__N__3fcc355e_4_k_cu_a71b926f_27646ignoreE:
	.zero		1
	.type		_ZN39_INTERNAL_3fcc355e_4_k_cu_a71b926f_27644cute7productE,@object
	.size		_ZN39_INTERNAL_3fcc355e_4_k_cu_a71b926f_27644cute7productE,(_ZN39_INTERNAL_3fcc355e_4_k_cu_a71b926f_27644cuda3std3__45__cpo3endE - _ZN39_INTERNAL_3fcc355e_4_k_cu_a71b926f_27644cute7productE)
_ZN39_INTERNAL_3fcc355e_4_k_cu_a71b926f_27644cute7productE:
	.zero		1
	.type		_ZN39_INTERNAL_3fcc355e_4_k_cu_a71b926f_27644cuda3std3__45__cpo3endE,@object
	.size		_ZN39_INTERNAL_3fcc355e_4_k_cu_a71b926f_27644cuda3std3__45__cpo3endE,(_ZN39_INTERNAL_3fcc355e_4_k_cu_a71b926f_27644cuda3std3__419piecewise_constructE - _ZN39_INTERNAL_3fcc355e_4_k_cu_a71b926f_27644cuda3std3__45__cpo3endE)
_ZN39_INTERNAL_3fcc355e_4_k_cu_a71b926f_27644cuda3std3__45__cpo3endE:
	.zero		1
	.type		_ZN39_INTERNAL_3fcc355e_4_k_cu_a71b926f_27644cuda3std3__419piecewise_constructE,@object
	.size		_ZN39_INTERNAL_3fcc355e_4_k_cu_a71b926f_27644cuda3std3__419piecewise_constructE,(_ZN39_INTERNAL_3fcc355e_4_k_cu_a71b926f_27644cuda3std3__45__cpo4cendE - _ZN39_INTERNAL_3fcc355e_4_k_cu_a71b926f_27644cuda3std3__419piecewise_constructE)
_ZN39_INTERNAL_3fcc355e_4_k_cu_a71b926f_27644cuda3std3__419piecewise_constructE:
	.zero		1
	.type		_ZN39_INTERNAL_3fcc355e_4_k_cu_a71b926f_27644cuda3std3__45__cpo4cendE,@object
	.size		_ZN39_INTERNAL_3fcc355e_4_k_cu_a71b926f_27644cuda3std3__45__cpo4cendE,(_ZN39_INTERNAL_3fcc355e_4_k_cu_a71b926f_27644cuda3std6ranges3__45__cpo4swapE - _ZN39_INTERNAL_3fcc355e_4_k_cu_a71b926f_27644cuda3std3__45__cpo4cendE)
_ZN39_INTERNAL_3fcc355e_4_k_cu_a71b926f_27644cuda3std3__45__cpo4cendE:
	.zero		1
	.type		_ZN39_INTERNAL_3fcc355e_4_k_cu_a71b926f_27644cuda3std6ranges3__45__cpo4swapE,@object
	.size		_ZN39_INTERNAL_3fcc355e_4_k_cu_a71b926f_27644cuda3std6ranges3__45__cpo4swapE,(.L_9 - _ZN39_INTERNAL_3fcc355e_4_k_cu_a71b926f_27644cuda3std6ranges3__45__cpo4swapE)
_ZN39_INTERNAL_3fcc355e_4_k_cu_a71b926f_27644cuda3std6ranges3__45__cpo4swapE:
	.zero		1
.L_9:


//--------------------- .nv.constant0._ZN7cutlass13device_kernelINS_4fmha6kernel28FmhaKernelTmaWarpSpecializedINS1_10collective30FmhaMainloopTmaWarpSpecializedINS_12float_e4m3_tEffN4cute5tupleIJNS7_1CILi128EEENS9_ILi256EEENS9_ILi96EEEEEENS8_IJiNS9_ILi1EEENS8_IJiiEEEEEESG_NS8_IJSE_iSF_EEENS4_12CausalFusionEJEEENS4_15FmhaFwdEpilogueIS6_fNS8_IJNS9_ILi64EEESC_SB_EEEEENS2_23IndividualTileSchedulerEJEEEEEvNT_6ParamsE --------------------------
	.section	.nv.constant0._ZN7cutlass13device_kernelINS_4fmha6kernel28FmhaKernelTmaWarpSpecializedINS1_10collective30FmhaMainloopTmaWarpSpecializedINS_12float_e4m3_tEffN4cute5tupleIJNS7_1CILi128EEENS9_ILi256EEENS9_ILi96EEEEEENS8_IJiNS9_ILi1EEENS8_IJiiEEEEEESG_NS8_IJSE_iSF_EEENS4_12CausalFusionEJEEENS4_15FmhaFwdEpilogueIS6_fNS8_IJNS9_ILi64EEESC_SB_EEEEENS2_23IndividualTileSchedulerEJEEEEEvNT_6ParamsE,"a",@progbits
	.sectionflags	@""
	.align	4
.nv.constant0._ZN7cutlass13device_kernelINS_4fmha6kernel28FmhaKernelTmaWarpSpecializedINS1_10collective30FmhaMainloopTmaWarpSpecializedINS_12float_e4m3_tEffN4cute5tupleIJNS7_1CILi128EEENS9_ILi256EEENS9_ILi96EEEEEENS8_IJiNS9_ILi1EEENS8_IJiiEEEEEESG_NS8_IJSE_iSF_EEENS4_12CausalFusionEJEEENS4_15FmhaFwdEpilogueIS6_fNS8_IJNS9_ILi64EEESC_SB_EEEEENS2_23IndividualTileSchedulerEJEEEEEvNT_6ParamsE:
	.zero		2688


//--------------------- SYMBOLS --------------------------

	.type		.nv.reservedSmem.offset0,@object
	.size		.nv.reservedSmem.offset0,0x4
	.type		__assertfail,@function
